// auto-generated by cutlass_sweep.fmha — config: {"arch": "sm_90", "direction": "fwd", "dtype": "fp16", "head_dim": 256, "mask": "causal", "schedule": "pingpong", "tile_kv": 128, "tile_q": 128}
#include "cutlass/cutlass.h"
#include "cute/tensor.hpp"
#include "cutlass/device_kernel.h"
#include "cutlass/kernel_hardware_info.h"
#include "88_hopper_fmha/collective/fmha_fusion.hpp"
#include "88_hopper_fmha/kernel/fmha_kernel_builder.hpp"

using namespace cute;
using Element = cutlass::half_t;
using TileShape = Shape<_128, _128, _256>;
using StrideQ = cute::tuple<int, _1, cute::tuple<int, int>>;
using StrideK = cute::tuple<int, _1, cute::tuple<int, int>>;
using StrideV = cute::tuple<int, cute::_1, cute::tuple<int, int>>;

using Kernel = typename cutlass::fmha::kernel::FmhaBuilder<
    Element, float, float,
    TileShape, StrideQ, StrideK, StrideV,
    cutlass::fmha::collective::CausalFusion,
    cutlass::gemm::KernelTmaWarpSpecializedPingpong
  >::Kernel;

auto* _anchor = &cutlass::device_kernel<Kernel>;


// ===== COMPILED SASS (sm_90a) =====

	.target	sm_90a

	.elftype	@"ET_EXEC"


//--------------------- .note.nv.tkinfo           --------------------------
	.section	.note.nv.tkinfo,"",@"SHT_NOTE"
	.sectionflags	@"SHF_NOTE_NV_TKINFO"
	.tkinfo
        /*0018*/ 	.word	0x00000002
        /*0030*/ 	.string	""
        /*0030*/ 	.string	"ptxas"
        /*0030*/ 	.string	"Cuda compilation tools, release 13.0, V13.0.88"
        /*0030*/ 	.string	"Build cuda_13.0.r13.0/compiler.36424714_0"
        /*0030*/ 	.string	"-arch sm_90a -m 64 "



//--------------------- .note.nv.cuinfo           --------------------------
	.section	.note.nv.cuinfo,"",@"SHT_NOTE"
	.sectionflags	@"SHF_NOTE_NV_CUINFO"
        /*0018*/ 	.short	0x0002
        /*001a*/ 	.short	0x005a
        /*001c*/ 	.short	0x0082
	.zero		2


//--------------------- .nv.info                  --------------------------
	.section	.nv.info,"",@"SHT_CUDA_INFO"
	.align	4


	//----- nvinfo : EIATTR_REGCOUNT
	.align		4
        /*0000*/ 	.byte	0x04, 0x2f
        /*0002*/ 	.short	(.L_16 - .L_15)
	.align		4
.L_15:
        /*0004*/ 	.word	index@(_ZN7cutlass13device_kernelINS_4fmha6kernel28FmhaKernelTmaWarpSpecializedINS1_10collective30FmhaMainloopTmaWarpSpecializedINS_6half_tEffN4cute5tupleIJNS7_1CILi128EEESA_NS9_ILi256EEEEEENS8_IJiNS9_ILi1EEENS8_IJiiEEEEEESF_SF_NS4_12CausalFusionEJNS2_6OptionILNS2_3TagE0ENS9_ILb1EEEEENSH_ILSI_2ESJ_EEEEENS4_15FmhaFwdEpilogueIS6_fNS8_IJNS9_ILi64EEESB_SA_EEEEENS2_23PersistentTileSchedulerEJSK_SL_EEEEEvNT_6ParamsE)
        /*0008*/ 	.word	0x000000a8


	//----- nvinfo : EIATTR_FRAME_SIZE
	.align		4
.L_16:
        /*000c*/ 	.byte	0x04, 0x11
        /*000e*/ 	.short	(.L_18 - .L_17)
	.align		4
.L_17:
        /*0010*/ 	.word	index@($__internal_0_$__cuda_sm20_rcp_rn_f32_slowpath)
        /*0014*/ 	.word	0x00000040


	//----- nvinfo : EIATTR_FRAME_SIZE
	.align		4
.L_18:
        /*0018*/ 	.byte	0x04, 0x11
        /*001a*/ 	.short	(.L_20 - .L_19)
	.align		4
.L_19:
        /*001c*/ 	.word	index@(_ZN7cutlass13device_kernelINS_4fmha6kernel28FmhaKernelTmaWarpSpecializedINS1_10collective30FmhaMainloopTmaWarpSpecializedINS_6half_tEffN4cute5tupleIJNS7_1CILi128EEESA_NS9_ILi256EEEEEENS8_IJiNS9_ILi1EEENS8_IJiiEEEEEESF_SF_NS4_12CausalFusionEJNS2_6OptionILNS2_3TagE0ENS9_ILb1EEEEENSH_ILSI_2ESJ_EEEEENS4_15FmhaFwdEpilogueIS6_fNS8_IJNS9_ILi64EEESB_SA_EEEEENS2_23PersistentTileSchedulerEJSK_SL_EEEEEvNT_6ParamsE)
        /*0020*/ 	.word	0x00000040


	//----- nvinfo : EIATTR_MIN_STACK_SIZE
	.align		4
.L_20:
        /*0024*/ 	.byte	0x04, 0x12
        /*0026*/ 	.short	(.L_22 - .L_21)
	.align		4
.L_21:
        /*0028*/ 	.word	index@(_ZN7cutlass13device_kernelINS_4fmha6kernel28FmhaKernelTmaWarpSpecializedINS1_10collective30FmhaMainloopTmaWarpSpecializedINS_6half_tEffN4cute5tupleIJNS7_1CILi128EEESA_NS9_ILi256EEEEEENS8_IJiNS9_ILi1EEENS8_IJiiEEEEEESF_SF_NS4_12CausalFusionEJNS2_6OptionILNS2_3TagE0ENS9_ILb1EEEEENSH_ILSI_2ESJ_EEEEENS4_15FmhaFwdEpilogueIS6_fNS8_IJNS9_ILi64EEESB_SA_EEEEENS2_23PersistentTileSchedulerEJSK_SL_EEEEEvNT_6ParamsE)
        /*002c*/ 	.word	0x00000040
.L_22:


//--------------------- .nv.compat                --------------------------
	.section	.nv.compat,"",@"SHT_CUDA_COMPAT_INFO"
	.align	4
        /*0000*/ 	.byte	0x02, 0x09, 0x01, 0x00, 0x02, 0x02, 0x04, 0x00, 0x02, 0x05, 0x05, 0x00, 0x03, 0x07, 0x01, 0x01
        /*0010*/ 	.byte	0x02, 0x03, 0x01, 0x00, 0x02, 0x06, 0x01, 0x00, 0x04, 0x0b, 0x08, 0x00, 0x00, 0x00, 0x00, 0x00
        /*0020*/ 	.byte	0x00, 0x00, 0x00, 0x00


//--------------------- .nv.info._ZN7cutlass13device_kernelINS_4fmha6kernel28FmhaKernelTmaWarpSpecializedINS1_10collective30FmhaMainloopTmaWarpSpecializedINS_6half_tEffN4cute5tupleIJNS7_1CILi128EEESA_NS9_ILi256EEEEEENS8_IJiNS9_ILi1EEENS8_IJiiEEEEEESF_SF_NS4_12CausalFusionEJNS2_6OptionILNS2_3TagE0ENS9_ILb1EEEEENSH_ILSI_2ESJ_EEEEENS4_15FmhaFwdEpilogueIS6_fNS8_IJNS9_ILi64EEESB_SA_EEEEENS2_23PersistentTileSchedulerEJSK_SL_EEEEEvNT_6ParamsE --------------------------
	.section	.nv.info._ZN7cutlass13device_kernelINS_4fmha6kernel28FmhaKernelTmaWarpSpecializedINS1_10collective30FmhaMainloopTmaWarpSpecializedINS_6half_tEffN4cute5tupleIJNS7_1CILi128EEESA_NS9_ILi256EEEEEENS8_IJiNS9_ILi1EEENS8_IJiiEEEEEESF_SF_NS4_12CausalFusionEJNS2_6OptionILNS2_3TagE0ENS9_ILb1EEEEENSH_ILSI_2ESJ_EEEEENS4_15FmhaFwdEpilogueIS6_fNS8_IJNS9_ILi64EEESB_SA_EEEEENS2_23PersistentTileSchedulerEJSK_SL_EEEEEvNT_6ParamsE,"",@"SHT_CUDA_INFO"
	.sectionflags	@""
	.align	4


	//----- nvinfo : EIATTR_CUDA_API_VERSION
	.align		4
        /*0000*/ 	.byte	0x04, 0x37
        /*0002*/ 	.short	(.L_24 - .L_23)
.L_23:
        /*0004*/ 	.word	0x00000082


	//----- nvinfo : EIATTR_KPARAM_INFO
	.align		4
.L_24:
        /*0008*/ 	.byte	0x04, 0x17
        /*000a*/ 	.short	(.L_26 - .L_25)
.L_25:
        /*000c*/ 	.word	0x00000000
        /*0010*/ 	.short	0x0000
        /*0012*/ 	.short	0x0070
        /*0014*/ 	.byte	0x00, 0xf0, 0x01, 0x20


	//----- nvinfo : EIATTR_SPARSE_MMA_MASK
	.align		4
.L_26:
        /*0018*/ 	.byte	0x03, 0x50
        /*001a*/ 	.short	0x0000


	//----- nvinfo : EIATTR_MAXREG_COUNT
	.align		4
        /*001c*/ 	.byte	0x03, 0x1b
        /*001e*/ 	.short	0x00a8


	//----- nvinfo : EIATTR_NUM_BARRIERS
	.align		4
        /*0020*/ 	.byte	0x02, 0x4c
        /*0022*/ 	.byte	0x02
	.zero		1


	//----- nvinfo : EIATTR_EXTERNS
	.align		4
        /*0024*/ 	.byte	0x04, 0x0f
        /*0026*/ 	.short	(.L_28 - .L_27)


	//   ....[0]....
	.align		4
.L_27:
        /*0028*/ 	.word	index@(__assertfail)


	//----- nvinfo : EIATTR_ANNOTATIONS
	.align		4
.L_28:
        /*002c*/ 	.byte	0x04, 0x55
        /*002e*/ 	.short	(.L_30 - .L_29)


	//   ....[0]....
.L_29:
        /*0030*/ 	.word	0x00000001
        /*0034*/ 	.byte	0xc0, 0x00, 0x00, 0x00, 0x01, 0x00, 0x00, 0x00, 0x80, 0x02, 0x00, 0x00, 0x01, 0x00, 0x00, 0x00
        /* <DEDUP_REMOVED lines=39> */
        /*02b4*/ 	.byte	0x30, 0x17, 0x01, 0x00


	//----- nvinfo : EIATTR_MERCURY_ISA_VERSION
	.align		4
.L_30:
        /*02b8*/ 	.byte	0x03, 0x5f
        /*02ba*/ 	.short	0x0101


	//----- nvinfo : EIATTR_INT_WARP_WIDE_INSTR_OFFSETS
	.align		4
        /*02bc*/ 	.byte	0x04, 0x31
        /*02be*/ 	.short	(.L_32 - .L_31)


	//   ....[0]....
.L_31:
        /*02c0*/ 	.word	0x000007e0


	//   ....[1]....
        /*02c4*/ 	.word	0x000007f0


	//   ....[2]....
        /*02c8*/ 	.word	0x00000800


	//   ....[3]....
        /*02cc*/ 	.word	0x00000810


	//   ....[4]....
        /*02d0*/ 	.word	0x00000880


	//   ....[5]....
        /*02d4*/ 	.word	0x00000a60


	//   ....[6]....
        /*02d8*/ 	.word	0x00000b20


	//----- nvinfo : EIATTR_COOP_GROUP_MASK_REGIDS
	.align		4
.L_32:
        /*02dc*/ 	.byte	0x04, 0x29
        /*02de*/ 	.short	(.L_34 - .L_33)


	//   ....[0]....
.L_33:
        /*02e0*/ 	.word	0xffffffff


	//   ....[1]....
        /*02e4*/ 	.word	0xffffffff


	//   ....[2]....
        /*02e8*/ 	.word	0xffffffff


	//   ....[3]....
        /*02ec*/ 	.word	0xffffffff


	//   ....[4]....
        /*02f0*/ 	.word	0xffffffff


	//   ....[5]....
        /*02f4*/ 	.word	0xffffffff


	//   ....[6]....
        /*02f8*/ 	.word	0xffffffff


	//   ....[7]....
        /*02fc*/ 	.word	0xffffffff


	//   ....[8]....
        /*0300*/ 	.word	0xffffffff


	//   ....[9]....
        /*0304*/ 	.word	0xffffffff


	//   ....[10]....
        /*0308*/ 	.word	0xffffffff


	//   ....[11]....
        /*030c*/ 	.word	0xffffffff


	//   ....[12]....
        /*0310*/ 	.word	0xffffffff


	//   ....[13]....
        /*0314*/ 	.word	0xffffffff


	//   ....[14]....
        /*0318*/ 	.word	0xffffffff


	//   ....[15]....
        /*031c*/ 	.word	0xffffffff


	//   ....[16]....
        /*0320*/ 	.word	0xffffffff


	//   ....[17]....
        /*0324*/ 	.word	0xffffffff


	//   ....[18]....
        /*0328*/ 	.word	0xffffffff


	//   ....[19]....
        /*032c*/ 	.word	0xffffffff


	//   ....[20]....
        /*0330*/ 	.word	0xffffffff


	//   ....[21]....
        /*0334*/ 	.word	0xffffffff


	//----- nvinfo : EIATTR_COOP_GROUP_INSTR_OFFSETS
	.align		4
.L_34:
        /*0338*/ 	.byte	0x04, 0x28
        /*033a*/ 	.short	(.L_36 - .L_35)


	//   ....[0]....
.L_35:
        /*033c*/ 	.word	0x00000070


	//   ....[1]....
        /*0340*/ 	.word	0x000000b0


	//   ....[2]....
        /*0344*/ 	.word	0x00000210


	//   ....[3]....
        /*0348*/ 	.word	0x00000460


	//   ....[4]....
        /*034c*/ 	.word	0x00000620


	//   ....[5]....
        /*0350*/ 	.word	0x00000780


	//   ....[6]....
        /*0354*/ 	.word	0x00002c60


	//   ....[7]....
        /*0358*/ 	.word	0x00002ca0


	//   ....[8]....
        /*035c*/ 	.word	0x000034c0


	//   ....[9]....
        /*0360*/ 	.word	0x00003640


	//   ....[10]....
        /*0364*/ 	.word	0x00005880


	//   ....[11]....
        /*0368*/ 	.word	0x000058a0


	//   ....[12]....
        /*036c*/ 	.word	0x00006160


	//   ....[13]....
        /*0370*/ 	.word	0x000062b0


	//   ....[14]....
        /*0374*/ 	.word	0x000094d0


	//   ....[15]....
        /*0378*/ 	.word	0x000095d0


	//   ....[16]....
        /*037c*/ 	.word	0x0000a000


	//   ....[17]....
        /*0380*/ 	.word	0x0000a100


	//   ....[18]....
        /*0384*/ 	.word	0x0000c3d0


	//   ....[19]....
        /*0388*/ 	.word	0x0000c400


	//   ....[20]....
        /*038c*/ 	.word	0x0000c440


	//   ....[21]....
        /*0390*/ 	.word	0x0000c460


	//----- nvinfo : EIATTR_REG_RECONFIG
	.align		4
.L_36:
        /*0394*/ 	.byte	0x01, 0x54
	.zero		2


	//----- nvinfo : EIATTR_SYSCALL_OFFSETS
	.align		4
        /*0398*/ 	.byte	0x04, 0x46
        /*039a*/ 	.short	(.L_38 - .L_37)


	//   ....[0]....
.L_37:
        /*039c*/ 	.word	0x0000d630


	//   ....[1]....
        /*03a0*/ 	.word	0x0000d7b0


	//----- nvinfo : EIATTR_MBARRIER_INSTR_OFFSETS
	.align		4
.L_38:
        /*03a4*/ 	.byte	0x04, 0x39
        /*03a6*/ 	.short	(.L_40 - .L_39)


	//   ....[0]....
.L_39:
        /*03a8*/ 	.word	0x00000410
        /*03ac*/ 	.word	0x000000ff
        /*03b0*/ 	.word	0x00064450
        /*03b4*/ 	.short	0x0100
        /*03b6*/ 	.byte	0x08
	.zero		1


	//   ....[1]....
        /*03b8*/ 	.word	0x00000420
        /*03bc*/ 	.word	0x000000ff
        /*03c0*/ 	.word	0x00064460
        /*03c4*/ 	.short	0x0100
        /*03c6*/ 	.byte	0x08
	.zero		1


	//   ....[2]....
        /*03c8*/ 	.word	0x00000430
        /*03cc*/ 	.word	0x000000ff
        /*03d0*/ 	.word	0x00064458
        /*03d4*/ 	.short	0x0100
        /*03d6*/ 	.byte	0x08
	.zero		1


	//   ....[3]....
        /*03d8*/ 	.word	0x00000440
        /*03dc*/ 	.word	0x000000ff
        /*03e0*/ 	.word	0x00064468
        /*03e4*/ 	.short	0x0100
        /*03e6*/ 	.byte	0x08
	.zero		1


	//   ....[4]....
        /*03e8*/ 	.word	0x00000570
        /*03ec*/ 	.word	0x000000ff
        /*03f0*/ 	.word	0x00064400
        /*03f4*/ 	.short	0x0100
        /*03f6*/ 	.byte	0x08
	.zero		1


	//   ....[5]....
        /*03f8*/ 	.word	0x00000580
        /*03fc*/ 	.word	0x000000ff
        /*0400*/ 	.word	0x00064428
        /*0404*/ 	.short	0x0100
        /*0406*/ 	.byte	0x08
	.zero		1


	//   ....[6]....
        /*0408*/ 	.word	0x00000590
        /*040c*/ 	.word	0x000000ff
        /*0410*/ 	.word	0x00064408
        /*0414*/ 	.short	0x0100
        /*0416*/ 	.byte	0x08
	.zero		1


	//   ....[7]....
        /*0418*/ 	.word	0x000005a0
        /*041c*/ 	.word	0x000000ff
        /*0420*/ 	.word	0x00064430
        /*0424*/ 	.short	0x0100
        /*0426*/ 	.byte	0x08
	.zero		1


	//   ....[8]....
        /*0428*/ 	.word	0x000005b0
        /*042c*/ 	.word	0x000000ff
        /*0430*/ 	.word	0x00064410
        /*0434*/ 	.short	0x0100
        /*0436*/ 	.byte	0x08
	.zero		1


	//   ....[9]....
        /*0438*/ 	.word	0x000005c0
        /*043c*/ 	.word	0x000000ff
        /*0440*/ 	.word	0x00064438
        /*0444*/ 	.short	0x0100
        /*0446*/ 	.byte	0x08
	.zero		1


	//   ....[10]....
        /*0448*/ 	.word	0x000005d0
        /*044c*/ 	.word	0x000000ff
        /*0450*/ 	.word	0x00064418
        /*0454*/ 	.short	0x0100
        /*0456*/ 	.byte	0x08
	.zero		1


	//   ....[11]....
        /*0458*/ 	.word	0x000005e0
        /*045c*/ 	.word	0x000000ff
        /*0460*/ 	.word	0x00064440
        /*0464*/ 	.short	0x0100
        /*0466*/ 	.byte	0x08
	.zero		1


	//   ....[12]....
        /*0468*/ 	.word	0x000005f0
        /*046c*/ 	.word	0x000000ff
        /*0470*/ 	.word	0x00064420
        /*0474*/ 	.short	0x0100
        /*0476*/ 	.byte	0x08
	.zero		1


	//   ....[13]....
        /*0478*/ 	.word	0x00000600
        /*047c*/ 	.word	0x000000ff
        /*0480*/ 	.word	0x00064448
        /*0484*/ 	.short	0x0100
        /*0486*/ 	.byte	0x08
	.zero		1


	//   ....[14]....
        /*0488*/ 	.word	0x00000730
        /*048c*/ 	.word	0x000000ff
        /*0490*/ 	.word	0x00064470
        /*0494*/ 	.short	0x0100
        /*0496*/ 	.byte	0x08
	.zero		1


	//   ....[15]....
        /*0498*/ 	.word	0x00000740
        /*049c*/ 	.word	0x000000ff
        /*04a0*/ 	.word	0x00064480
        /*04a4*/ 	.short	0x0100
        /*04a6*/ 	.byte	0x08
	.zero		1


	//   ....[16]....
        /*04a8*/ 	.word	0x00000750
        /*04ac*/ 	.word	0x000000ff
        /*04b0*/ 	.word	0x00064478
        /*04b4*/ 	.short	0x0100
        /*04b6*/ 	.byte	0x08
	.zero		1


	//   ....[17]....
        /*04b8*/ 	.word	0x00000760
        /*04bc*/ 	.word	0x000000ff
        /*04c0*/ 	.word	0x00064488
        /*04c4*/ 	.short	0x0100
        /*04c6*/ 	.byte	0x08
	.zero		1


	//   ....[18]....
        /*04c8*/ 	.word	0x000008a0
        /*04cc*/ 	.word	0x000000ff
        /*04d0*/ 	.word	0x00064490
        /*04d4*/ 	.short	0x0100
        /*04d6*/ 	.byte	0x06
	.zero		1


	//   ....[19]....
        /*04d8*/ 	.word	0x000008b0
        /*04dc*/ 	.word	0x000000ff
        /*04e0*/ 	.word	0x00064498
        /*04e4*/ 	.short	0x0100
        /*04e6*/ 	.byte	0x06
	.zero		1


	//   ....[20]....
        /*04e8*/ 	.word	0x000008c0
        /*04ec*/ 	.word	0x000000ff
        /*04f0*/ 	.word	0x000644a0
        /*04f4*/ 	.short	0x0100
        /*04f6*/ 	.byte	0x06
	.zero		1


	//   ....[21]....
        /*04f8*/ 	.word	0x000008d0
        /*04fc*/ 	.word	0x000000ff
        /*0500*/ 	.word	0x000644a8
        /*0504*/ 	.short	0x0100
        /*0506*/ 	.byte	0x06
	.zero		1


	//   ....[22]....
        /*0508*/ 	.word	0x000009d0
        /*050c*/ 	.word	0x000000ff
        /*0510*/ 	.word	0x000644c0
        /*0514*/ 	.short	0x0100
        /*0516*/ 	.byte	0x08
	.zero		1


	//   ....[23]....
        /*0518*/ 	.word	0x000009e0
        /*051c*/ 	.word	0x000000ff
        /*0520*/ 	.word	0x000644e0
        /*0524*/ 	.short	0x0100
        /*0526*/ 	.byte	0x08
	.zero		1


	//   ....[24]....
        /*0528*/ 	.word	0x000009f0
        /*052c*/ 	.word	0x000000ff
        /*0530*/ 	.word	0x000644c8
        /*0534*/ 	.short	0x0100
        /*0536*/ 	.byte	0x08
	.zero		1


	//   ....[25]....
        /*0538*/ 	.word	0x00000a00
        /*053c*/ 	.word	0x000000ff
        /*0540*/ 	.word	0x000644e8
        /*0544*/ 	.short	0x0100
        /*0546*/ 	.byte	0x08
	.zero		1


	//   ....[26]....
        /*0548*/ 	.word	0x00000a10
        /*054c*/ 	.word	0x000000ff
        /*0550*/ 	.word	0x000644d0
        /*0554*/ 	.short	0x0100
        /*0556*/ 	.byte	0x08
	.zero		1


	//   ....[27]....
        /*0558*/ 	.word	0x00000a20
        /*055c*/ 	.word	0x000000ff
        /*0560*/ 	.word	0x000644f0
        /*0564*/ 	.short	0x0100
        /*0566*/ 	.byte	0x08
	.zero		1


	//   ....[28]....
        /*0568*/ 	.word	0x00000a30
        /*056c*/ 	.word	0x000000ff
        /*0570*/ 	.word	0x000644d8
        /*0574*/ 	.short	0x0100
        /*0576*/ 	.byte	0x08
	.zero		1


	//   ....[29]....
        /*0578*/ 	.word	0x00000a40
        /*057c*/ 	.word	0x000000ff
        /*0580*/ 	.word	0x000644f8
        /*0584*/ 	.short	0x0100
        /*0586*/ 	.byte	0x08
	.zero		1


	//   ....[30]....
        /*0588*/ 	.word	0x00000b50
        /*058c*/ 	.word	0x000000ff
        /*0590*/ 	.word	0x000644b0
        /*0594*/ 	.short	0x0100
        /*0596*/ 	.byte	0x06
	.zero		1


	//   ....[31]....
        /*0598*/ 	.word	0x000017e0
        /*059c*/ 	.word	0x000000ff
        /*05a0*/ 	.word	0x00064450
        /*05a4*/ 	.short	0x010a
        /*05a6*/ 	.byte	0x04
	.zero		1


	//   ....[32]....
        /*05a8*/ 	.word	0x000018b0
        /*05ac*/ 	.word	0x000000ff
        /*05b0*/ 	.word	0x00064400
        /*05b4*/ 	.short	0x010a
        /*05b6*/ 	.byte	0x34
	.zero		1


	//   ....[33]....
        /*05b8*/ 	.word	0x00001970
        /*05bc*/ 	.word	0x000000ff
        /*05c0*/ 	.word	0xfffffff8
        /*05c4*/ 	.short	0x010a
        /*05c6*/ 	.byte	0x04
	.zero		1


	//   ....[34]....
        /*05c8*/ 	.word	0x000046f0
        /*05cc*/ 	.word	0x00000002
        /*05d0*/ 	.word	0x00000000
        /*05d4*/ 	.short	0x0101
        /*05d6*/ 	.byte	0x06
	.zero		1


	//   ....[35]....
        /*05d8*/ 	.word	0x00004ab0
        /*05dc*/ 	.word	0x000000ff
        /*05e0*/ 	.word	0x00064400
        /*05e4*/ 	.short	0x010a
        /*05e6*/ 	.byte	0x04
	.zero		1


	//   ....[36]....
        /*05e8*/ 	.word	0x00004e30
        /*05ec*/ 	.word	0x000000ff
        /*05f0*/ 	.word	0x00000000
        /*05f4*/ 	.short	0x0101
        /*05f6*/ 	.byte	0x34
	.zero		1


	//   ....[37]....
        /*05f8*/ 	.word	0x00004fc0
        /*05fc*/ 	.word	0x000000ff
        /*0600*/ 	.word	0x00064400
        /*0604*/ 	.short	0x010a
        /*0606*/ 	.byte	0x05
	.zero		1


	//   ....[38]....
        /*0608*/ 	.word	0x000075b0
        /*060c*/ 	.word	0x000000ff
        /*0610*/ 	.word	0x00064400
        /*0614*/ 	.short	0x010a
        /*0616*/ 	.byte	0x0a
	.zero		1


	//   ....[39]....
        /*0618*/ 	.word	0x00007e30
        /*061c*/ 	.word	0x000000ff
        /*0620*/ 	.word	0x00064400
        /*0624*/ 	.short	0x010a
        /*0626*/ 	.byte	0x0a
	.zero		1


	//   ....[40]....
        /*0628*/ 	.word	0x000081a0
        /*062c*/ 	.word	0x000000ff
        /*0630*/ 	.word	0x00000000
        /*0634*/ 	.short	0x0101
        /*0636*/ 	.byte	0x0a
	.zero		1


	//   ....[41]....
        /*0638*/ 	.word	0x00008250
        /*063c*/ 	.word	0x000000ff
        /*0640*/ 	.word	0x00000000
        /*0644*/ 	.short	0x0101
        /*0646*/ 	.byte	0x06
	.zero		1


	//   ....[42]....
        /*0648*/ 	.word	0x00008440
        /*064c*/ 	.word	0x000000ff
        /*0650*/ 	.word	0x00064400
        /*0654*/ 	.short	0x010a
        /*0656*/ 	.byte	0x05
	.zero		1


	//   ....[43]....
        /*0658*/ 	.word	0x0000b2d0
        /*065c*/ 	.word	0x000000ff
        /*0660*/ 	.word	0x00064400
        /*0664*/ 	.short	0x010a
        /*0666*/ 	.byte	0x0a
	.zero		1


	//   ....[44]....
        /*0668*/ 	.word	0x0000bce0
        /*066c*/ 	.word	0x000000ff
        /*0670*/ 	.word	0x00064400
        /*0674*/ 	.short	0x010a
        /*0676*/ 	.byte	0x0a
	.zero		1


	//   ....[45]....
        /*0678*/ 	.word	0x0000c050
        /*067c*/ 	.word	0x000000ff
        /*0680*/ 	.word	0x00000000
        /*0684*/ 	.short	0x0101
        /*0686*/ 	.byte	0x0a
	.zero		1


	//   ....[46]....
        /*0688*/ 	.word	0x0000c100
        /*068c*/ 	.word	0x000000ff
        /*0690*/ 	.word	0x00000000
        /*0694*/ 	.short	0x0101
        /*0696*/ 	.byte	0x06
	.zero		1


	//   ....[47]....
        /*0698*/ 	.word	0x0000c320
        /*069c*/ 	.word	0x000000ff
        /*06a0*/ 	.word	0x00000000
        /*06a4*/ 	.short	0x0101
        /*06a6*/ 	.byte	0x04
	.zero		1


	//   ....[48]....
        /*06a8*/ 	.word	0x0000c3a0
        /*06ac*/ 	.word	0x000000ff
        /*06b0*/ 	.word	0x00000000
        /*06b4*/ 	.short	0x0101
        /*06b6*/ 	.byte	0x06
	.zero		1


	//   ....[49]....
        /*06b8*/ 	.word	0x0000cd00
        /*06bc*/ 	.word	0x000000ff
        /*06c0*/ 	.word	0x00000008
        /*06c4*/ 	.short	0x010a
        /*06c6*/ 	.byte	0x05
	.zero		1


	//   ....[50]....
        /*06c8*/ 	.word	0x0000f4d0
        /*06cc*/ 	.word	0x00000000
        /*06d0*/ 	.word	0x00064490
        /*06d4*/ 	.short	0x0101
        /*06d6*/ 	.byte	0x26
	.zero		1


	//   ....[51]....
        /*06d8*/ 	.word	0x0000f940
        /*06dc*/ 	.word	0x00000007
        /*06e0*/ 	.word	0x00064460
        /*06e4*/ 	.short	0x010a
        /*06e6*/ 	.byte	0x3f
	.zero		1


	//   ....[52]....
        /*06e8*/ 	.word	0x0000fcb0
        /*06ec*/ 	.word	0x00000007
        /*06f0*/ 	.word	0x000644b0
        /*06f4*/ 	.short	0x0101
        /*06f6*/ 	.byte	0x3f
	.zero		1


	//   ....[53]....
        /*06f8*/ 	.word	0x0000fcc0
        /*06fc*/ 	.word	0x00000007
        /*0700*/ 	.word	0x000644b0
        /*0704*/ 	.short	0x010a
        /*0706*/ 	.byte	0x3f
	.zero		1


	//   ....[54]....
        /*0708*/ 	.word	0x0000fd60
        /*070c*/ 	.word	0x00000004
        /*0710*/ 	.word	0x00064460
        /*0714*/ 	.short	0x010a
        /*0716*/ 	.byte	0x3f
	.zero		1


	//   ....[55]....
        /*0718*/ 	.word	0x000104e0
        /*071c*/ 	.word	0x00000008
        /*0720*/ 	.word	0x00064428
        /*0724*/ 	.short	0x010a
        /*0726*/ 	.byte	0x3f
	.zero		1


	//   ....[56]....
        /*0728*/ 	.word	0x00010840
        /*072c*/ 	.word	0x00000005
        /*0730*/ 	.word	0x000644b0
        /*0734*/ 	.short	0x0101
        /*0736*/ 	.byte	0x3f
	.zero		1


	//   ....[57]....
        /*0738*/ 	.word	0x00010850
        /*073c*/ 	.word	0x00000005
        /*0740*/ 	.word	0x000644b0
        /*0744*/ 	.short	0x010a
        /*0746*/ 	.byte	0x3f
	.zero		1


	//   ....[58]....
        /*0748*/ 	.word	0x00010900
        /*074c*/ 	.word	0x00000007
        /*0750*/ 	.word	0x00064428
        /*0754*/ 	.short	0x010a
        /*0756*/ 	.byte	0x3f
	.zero		1


	//   ....[59]....
        /*0758*/ 	.word	0x00010cb0
        /*075c*/ 	.word	0x00000007
        /*0760*/ 	.word	0x00064428
        /*0764*/ 	.short	0x010a
        /*0766*/ 	.byte	0x3f
	.zero		1


	//   ....[60]....
        /*0768*/ 	.word	0x00011030
        /*076c*/ 	.word	0x00000007
        /*0770*/ 	.word	0x00064428
        /*0774*/ 	.short	0x010a
        /*0776*/ 	.byte	0x3f
	.zero		1


	//   ....[61]....
        /*0778*/ 	.word	0x00011420
        /*077c*/ 	.word	0x00000003
        /*0780*/ 	.word	0x00064450
        /*0784*/ 	.short	0x010a
        /*0786*/ 	.byte	0x3f
	.zero		1


	//   ....[62]....
        /*0788*/ 	.word	0x00011480
        /*078c*/ 	.word	0x00000003
        /*0790*/ 	.word	0x00064400
        /*0794*/ 	.short	0x010a
        /*0796*/ 	.byte	0x3f
	.zero		1


	//   ....[63]....
        /*0798*/ 	.word	0x00011500
        /*079c*/ 	.word	0x00000003
        /*07a0*/ 	.word	0xfffffff8
        /*07a4*/ 	.short	0x010a
        /*07a6*/ 	.byte	0x3f
	.zero		1


	//   ....[64]....
        /*07a8*/ 	.word	0x00011560
        /*07ac*/ 	.word	0x0000000c
        /*07b0*/ 	.word	0x00064400
        /*07b4*/ 	.short	0x010a
        /*07b6*/ 	.byte	0x3f
	.zero		1


	//   ....[65]....
        /*07b8*/ 	.word	0x000115c0
        /*07bc*/ 	.word	0x0000000d
        /*07c0*/ 	.word	0x00064400
        /*07c4*/ 	.short	0x010a
        /*07c6*/ 	.byte	0x3f
	.zero		1


	//   ....[66]....
        /*07c8*/ 	.word	0x00011620
        /*07cc*/ 	.word	0x0000000e
        /*07d0*/ 	.word	0x00064400
        /*07d4*/ 	.short	0x010a
        /*07d6*/ 	.byte	0x3f
	.zero		1


	//   ....[67]....
        /*07d8*/ 	.word	0x00011680
        /*07dc*/ 	.word	0x0000000d
        /*07e0*/ 	.word	0x00064400
        /*07e4*/ 	.short	0x010a
        /*07e6*/ 	.byte	0x3f
	.zero		1


	//   ....[68]....
        /*07e8*/ 	.word	0x000116e0
        /*07ec*/ 	.word	0x00000010
        /*07f0*/ 	.word	0x00064400
        /*07f4*/ 	.short	0x010a
        /*07f6*/ 	.byte	0x3f
	.zero		1


	//   ....[69]....
        /*07f8*/ 	.word	0x00011760
        /*07fc*/ 	.word	0x00000003
        /*0800*/ 	.word	0x00000008
        /*0804*/ 	.short	0x010a
        /*0806*/ 	.byte	0x3f
	.zero		1


	//   ....[70]....
        /*0808*/ 	.word	0x00011830
        /*080c*/ 	.word	0x00000007
        /*0810*/ 	.word	0x00064460
        /*0814*/ 	.short	0x010a
        /*0816*/ 	.byte	0x3f
	.zero		1


	//   ....[71]....
        /*0818*/ 	.word	0x00011880
        /*081c*/ 	.word	0x00000007
        /*0820*/ 	.word	0x000644b0
        /*0824*/ 	.short	0x010a
        /*0826*/ 	.byte	0x3f
	.zero		1


	//   ....[72]....
        /*0828*/ 	.word	0x000118d0
        /*082c*/ 	.word	0x00000004
        /*0830*/ 	.word	0x00064460
        /*0834*/ 	.short	0x010a
        /*0836*/ 	.byte	0x3f
	.zero		1


	//   ....[73]....
        /*0838*/ 	.word	0x000119a0
        /*083c*/ 	.word	0x00000008
        /*0840*/ 	.word	0x00064428
        /*0844*/ 	.short	0x010a
        /*0846*/ 	.byte	0x3f
	.zero		1


	//   ....[74]....
        /*0848*/ 	.word	0x000119f0
        /*084c*/ 	.word	0x00000005
        /*0850*/ 	.word	0x000644b0
        /*0854*/ 	.short	0x010a
        /*0856*/ 	.byte	0x3f
	.zero		1


	//   ....[75]....
        /*0858*/ 	.word	0x00011a40
        /*085c*/ 	.word	0x00000007
        /*0860*/ 	.word	0x00064428
        /*0864*/ 	.short	0x010a
        /*0866*/ 	.byte	0x3f
	.zero		1


	//   ....[76]....
        /*0868*/ 	.word	0x00011a90
        /*086c*/ 	.word	0x00000007
        /*0870*/ 	.word	0x00064428
        /*0874*/ 	.short	0x010a
        /*0876*/ 	.byte	0x3f
	.zero		1


	//   ....[77]....
        /*0878*/ 	.word	0x00011ae0
        /*087c*/ 	.word	0x00000007
        /*0880*/ 	.word	0x00064428
        /*0884*/ 	.short	0x010a
        /*0886*/ 	.byte	0x3f
	.zero		1


	//----- nvinfo : EIATTR_NUM_MBARRIERS
	.align		4
.L_40:
        /*0888*/ 	.byte	0x03, 0x38
        /*088a*/ 	.short	0x001f


	//----- nvinfo : EIATTR_EXIT_INSTR_OFFSETS
	.align		4
        /*088c*/ 	.byte	0x04, 0x1c
        /*088e*/ 	.short	(.L_42 - .L_41)


	//   ....[0]....
.L_41:
        /*0890*/ 	.word	0x00000bb0


	//   ....[1]....
        /*0894*/ 	.word	0x00000c30


	//   ....[2]....
        /*0898*/ 	.word	0x0000f560


	//   ....[3]....
        /*089c*/ 	.word	0x0000f5c0


	//   ....[4]....
        /*08a0*/ 	.word	0x0000f600


	//   ....[5]....
        /*08a4*/ 	.word	0x000100e0


	//   ....[6]....
        /*08a8*/ 	.word	0x00010120


	//   ....[7]....
        /*08ac*/ 	.word	0x00011400


	//----- nvinfo : EIATTR_MAX_THREADS
	.align		4
.L_42:
        /*08b0*/ 	.byte	0x04, 0x05
        /*08b2*/ 	.short	(.L_44 - .L_43)
.L_43:
        /*08b4*/ 	.word	0x00000180
        /*08b8*/ 	.word	0x00000001
        /*08bc*/ 	.word	0x00000001


	//----- nvinfo : EIATTR_CRS_STACK_SIZE
	.align		4
.L_44:
        /*08c0*/ 	.byte	0x04, 0x1e
        /*08c2*/ 	.short	(.L_46 - .L_45)
.L_45:
        /*08c4*/ 	.word	0x00000000


	//----- nvinfo : EIATTR_CBANK_PARAM_SIZE
	.align		4
.L_46:
        /*08c8*/ 	.byte	0x03, 0x19
        /*08ca*/ 	.short	0x0870


	//----- nvinfo : EIATTR_PARAM_CBANK
	.align		4
        /*08cc*/ 	.byte	0x04, 0x0a
        /*08ce*/ 	.short	(.L_48 - .L_47)
	.align		4
.L_47:
        /*08d0*/ 	.word	index@(.nv.constant0._ZN7cutlass13device_kernelINS_4fmha6kernel28FmhaKernelTmaWarpSpecializedINS1_10collective30FmhaMainloopTmaWarpSpecializedINS_6half_tEffN4cute5tupleIJNS7_1CILi128EEESA_NS9_ILi256EEEEEENS8_IJiNS9_ILi1EEENS8_IJiiEEEEEESF_SF_NS4_12CausalFusionEJNS2_6OptionILNS2_3TagE0ENS9_ILb1EEEEENSH_ILSI_2ESJ_EEEEENS4_15FmhaFwdEpilogueIS6_fNS8_IJNS9_ILi64EEESB_SA_EEEEENS2_23PersistentTileSchedulerEJSK_SL_EEEEEvNT_6ParamsE)
        /*08d4*/ 	.short	0x0210
        /*08d6*/ 	.short	0x0870


	//----- nvinfo : EIATTR_SW_WAR
	.align		4
.L_48:
        /*08d8*/ 	.byte	0x04, 0x36
        /*08da*/ 	.short	(.L_50 - .L_49)
.L_49:
        /*08dc*/ 	.word	0x00000008
.L_50:


//--------------------- .nv.callgraph             --------------------------
	.section	.nv.callgraph,"",@"SHT_CUDA_CALLGRAPH"
	.align	4
	.sectionentsize	8
	.align		4
        /*0000*/ 	.word	0x00000000
	.align		4
        /*0004*/ 	.word	0xffffffff
	.align		4
        /*0008*/ 	.word	index@(_ZN7cutlass13device_kernelINS_4fmha6kernel28FmhaKernelTmaWarpSpecializedINS1_10collective30FmhaMainloopTmaWarpSpecializedINS_6half_tEffN4cute5tupleIJNS7_1CILi128EEESA_NS9_ILi256EEEEEENS8_IJiNS9_ILi1EEENS8_IJiiEEEEEESF_SF_NS4_12CausalFusionEJNS2_6OptionILNS2_3TagE0ENS9_ILb1EEEEENSH_ILSI_2ESJ_EEEEENS4_15FmhaFwdEpilogueIS6_fNS8_IJNS9_ILi64EEESB_SA_EEEEENS2_23PersistentTileSchedulerEJSK_SL_EEEEEvNT_6ParamsE)
	.align		4
        /*000c*/ 	.word	index@(__assertfail)
	.align		4
        /*0010*/ 	.word	0x00000000
	.align		4
        /*0014*/ 	.word	0xfffffffe
	.align		4
        /*0018*/ 	.word	0x00000000
	.align		4
        /*001c*/ 	.word	0xfffffffd
	.align		4
        /*0020*/ 	.word	0x00000000
	.align		4
        /*0024*/ 	.word	0xfffffffc


//--------------------- .nv.constant4             --------------------------
	.section	.nv.constant4,"a",@progbits
	.align	8
	.align		8
.nv.constant4:
        /*0000*/ 	.dword	__assertfail
	.align		8
        /*0008*/ 	.dword	__unnamed_1
	.align		8
        /*0010*/ 	.dword	__unnamed_2
	.align		8
        /*0018*/ 	.dword	_ZN39_INTERNAL_cc1d024e_4_k_cu_65eb1734_34644cuda3std3__45__cpo5beginE
	.align		8
        /*0020*/ 	.dword	_ZN39_INTERNAL_cc1d024e_4_k_cu_65eb1734_34644cuda3std3__45__cpo3endE
	.align		8
        /*0028*/ 	.dword	_ZN39_INTERNAL_cc1d024e_4_k_cu_65eb1734_34644cuda3std3__45__cpo6cbeginE
	.align		8
        /*0030*/ 	.dword	_ZN39_INTERNAL_cc1d024e_4_k_cu_65eb1734_34644cuda3std3__45__cpo4cendE
	.align		8
        /*0038*/ 	.dword	_ZN39_INTERNAL_cc1d024e_4_k_cu_65eb1734_34644cuda3std3__441_GLOBAL__N__cc1d024e_4_k_cu_65eb1734_34646ignoreE
	.align		8
        /*0040*/ 	.dword	_ZN39_INTERNAL_cc1d024e_4_k_cu_65eb1734_34644cuda3std3__419piecewise_constructE
	.align		8
        /*0048*/ 	.dword	_ZN39_INTERNAL_cc1d024e_4_k_cu_65eb1734_34644cuda3std3__48in_placeE
	.align		8
        /*0050*/ 	.dword	_ZN39_INTERNAL_cc1d024e_4_k_cu_65eb1734_34644cuda3std6ranges3__45__cpo4swapE
	.align		8
        /*0058*/ 	.dword	_ZN39_INTERNAL_cc1d024e_4_k_cu_65eb1734_34644cuda3std6ranges3__45__cpo9iter_moveE
	.align		8
        /*0060*/ 	.dword	_ZN39_INTERNAL_cc1d024e_4_k_cu_65eb1734_34644cute7productE
	.align		8
        /*0068*/ 	.dword	_ZN39_INTERNAL_cc1d024e_4_k_cu_65eb1734_34644cute1_E
	.align		8
        /*0070*/ 	.dword	$str$24
	.align		8
        /*0078*/ 	.dword	$str$25


//--------------------- .text._ZN7cutlass13device_kernelINS_4fmha6kernel28FmhaKernelTmaWarpSpecializedINS1_10collective30FmhaMainloopTmaWarpSpecializedINS_6half_tEffN4cute5tupleIJNS7_1CILi128EEESA_NS9_ILi256EEEEEENS8_IJiNS9_ILi1EEENS8_IJiiEEEEEESF_SF_NS4_12CausalFusionEJNS2_6OptionILNS2_3TagE0ENS9_ILb1EEEEENSH_ILSI_2ESJ_EEEEENS4_15FmhaFwdEpilogueIS6_fNS8_IJNS9_ILi64EEESB_SA_EEEEENS2_23PersistentTileSchedulerEJSK_SL_EEEEEvNT_6ParamsE --------------------------
	.section	.text._ZN7cutlass13device_kernelINS_4fmha6kernel28FmhaKernelTmaWarpSpecializedINS1_10collective30FmhaMainloopTmaWarpSpecializedINS_6half_tEffN4cute5tupleIJNS7_1CILi128EEESA_NS9_ILi256EEEEEENS8_IJiNS9_ILi1EEENS8_IJiiEEEEEESF_SF_NS4_12CausalFusionEJNS2_6OptionILNS2_3TagE0ENS9_ILb1EEEEENSH_ILSI_2ESJ_EEEEENS4_15FmhaFwdEpilogueIS6_fNS8_IJNS9_ILi64EEESB_SA_EEEEENS2_23PersistentTileSchedulerEJSK_SL_EEEEEvNT_6ParamsE,"ax",@progbits
	.align	128
.text._ZN7cutlass13device_kernelINS_4fmha6kernel28FmhaKernelTmaWarpSpecializedINS1_10collective30FmhaMainloopTmaWarpSpecializedINS_6half_tEffN4cute5tupleIJNS7_1CILi128EEESA_NS9_ILi256EEEEEENS8_IJiNS9_ILi1EEENS8_IJiiEEEEEESF_SF_NS4_12CausalFusionEJNS2_6OptionILNS2_3TagE0ENS9_ILb1EEEEENSH_ILSI_2ESJ_EEEEENS4_15FmhaFwdEpilogueIS6_fNS8_IJNS9_ILi64EEESB_SA_EEEEENS2_23PersistentTileSchedulerEJSK_SL_EEEEEvNT_6ParamsE:
        .type           _ZN7cutlass13device_kernelINS_4fmha6kernel28FmhaKernelTmaWarpSpecializedINS1_10collective30FmhaMainloopTmaWarpSpecializedINS_6half_tEffN4cute5tupleIJNS7_1CILi128EEESA_NS9_ILi256EEEEEENS8_IJiNS9_ILi1EEENS8_IJiiEEEEEESF_SF_NS4_12CausalFusionEJNS2_6OptionILNS2_3TagE0ENS9_ILb1EEEEENSH_ILSI_2ESJ_EEEEENS4_15FmhaFwdEpilogueIS6_fNS8_IJNS9_ILi64EEESB_SA_EEEEENS2_23PersistentTileSchedulerEJSK_SL_EEEEEvNT_6ParamsE,@function
        .size           _ZN7cutlass13device_kernelINS_4fmha6kernel28FmhaKernelTmaWarpSpecializedINS1_10collective30FmhaMainloopTmaWarpSpecializedINS_6half_tEffN4cute5tupleIJNS7_1CILi128EEESA_NS9_ILi256EEEEEENS8_IJiNS9_ILi1EEENS8_IJiiEEEEEESF_SF_NS4_12CausalFusionEJNS2_6OptionILNS2_3TagE0ENS9_ILb1EEEEENSH_ILSI_2ESJ_EEEEENS4_15FmhaFwdEpilogueIS6_fNS8_IJNS9_ILi64EEESB_SA_EEEEENS2_23PersistentTileSchedulerEJSK_SL_EEEEEvNT_6ParamsE,(.L_x_158 - _ZN7cutlass13device_kernelINS_4fmha6kernel28FmhaKernelTmaWarpSpecializedINS1_10collective30FmhaMainloopTmaWarpSpecializedINS_6half_tEffN4cute5tupleIJNS7_1CILi128EEESA_NS9_ILi256EEEEEENS8_IJiNS9_ILi1EEENS8_IJiiEEEEEESF_SF_NS4_12CausalFusionEJNS2_6OptionILNS2_3TagE0ENS9_ILb1EEEEENSH_ILSI_2ESJ_EEEEENS4_15FmhaFwdEpilogueIS6_fNS8_IJNS9_ILi64EEESB_SA_EEEEENS2_23PersistentTileSchedulerEJSK_SL_EEEEEvNT_6ParamsE)
        .other          _ZN7cutlass13device_kernelINS_4fmha6kernel28FmhaKernelTmaWarpSpecializedINS1_10collective30FmhaMainloopTmaWarpSpecializedINS_6half_tEffN4cute5tupleIJNS7_1CILi128EEESA_NS9_ILi256EEEEEENS8_IJiNS9_ILi1EEENS8_IJiiEEEEEESF_SF_NS4_12CausalFusionEJNS2_6OptionILNS2_3TagE0ENS9_ILb1EEEEENSH_ILSI_2ESJ_EEEEENS4_15FmhaFwdEpilogueIS6_fNS8_IJNS9_ILi64EEESB_SA_EEEEENS2_23PersistentTileSchedulerEJSK_SL_EEEEEvNT_6ParamsE,@"STO_CUDA_ENTRY STV_DEFAULT"
_ZN7cutlass13device_kernelINS_4fmha6kernel28FmhaKernelTmaWarpSpecializedINS1_10collective30FmhaMainloopTmaWarpSpecializedINS_6half_tEffN4cute5tupleIJNS7_1CILi128EEESA_NS9_ILi256EEEEEENS8_IJiNS9_ILi1EEENS8_IJiiEEEEEESF_SF_NS4_12CausalFusionEJNS2_6OptionILNS2_3TagE0ENS9_ILb1EEEEENSH_ILSI_2ESJ_EEEEENS4_15FmhaFwdEpilogueIS6_fNS8_IJNS9_ILi64EEESB_SA_EEEEENS2_23PersistentTileSchedulerEJSK_SL_EEEEEvNT_6ParamsE:
[----:B------:R-:W1:Y:S02]  /*0000*/  LDC R1, c[0x0][0x28] ;  /* 0x00000a00ff017b82 */ /* 0x000e640000000800 */
[----:B-1----:R-:W-:Y:S01]  /*0010*/  IADD3 R1, R1, -0x40, RZ ;  /* 0xffffffc001017810 */ /* 0x002fe20007ffe0ff */
[----:B------:R-:W1:Y:S05]  /*0020*/  S2R R3, SR_TID.X ;  /* 0x0000000000037919 */ /* 0x000e6a0000002100 */
[----:B------:R-:W2:Y:S01]  /*0030*/  S2UR UR6, SR_CTAID.X ;  /* 0x00000000000679c3 */ /* 0x000ea20000002500 */
[----:B------:R-:W-:Y:S01]  /*0040*/  ELECT P1, URZ, PT ;  /* 0x00000000003f782f */ /* 0x000fe20003820000 */
[----:B------:R-:W-:Y:S01]  /*0050*/  BSSY B0, `(.L_x_0) ;  /* 0x0000019000007945 */ /* 0x000fe20003800000 */
[----:B-1----:R-:W-:-:S05]  /*0060*/  SHF.R.U32.HI R0, RZ, 0x5, R3 ;  /* 0x00000005ff007819 */ /* 0x002fca0000011603 */
[----:B------:R-:W1:Y:S02]  /*0070*/  SHFL.IDX PT, R2, R0, RZ, 0x1f ;  /* 0x00001fff00027589 */ /* 0x000e6400000e0000 */
[----:B-1----:R-:W-:Y:S02]  /*0080*/  R2UR UR4, R2 ;  /* 0x00000000020472ca */ /* 0x002fe400000e0000 */
[----:B------:R-:W-:Y:S02]  /*0090*/  SHF.R.U32.HI R2, RZ, 0x7, R3 ;  /* 0x00000007ff027819 */ /* 0x000fe40000011603 */
[----:B--2---:R-:W-:-:S04]  /*00a0*/  MOV R3, UR6 ;  /* 0x0000000600037c02 */ /* 0x004fc80008000f00 */
[----:B------:R-:W1:Y:S04]  /*00b0*/  SHFL.IDX PT, R2, R2, RZ, 0x1f ;  /* 0x00001fff02027589 */ /* 0x000e6800000e0000 */
[----:B------:R2:W-:Y:S01]  /*00c0*/  STL [R1+0x10], R3 ;  /* 0x0000100301007387 */ /* 0x0005e20000100800 */
[----:B------:R-:W-:Y:S02]  /*00d0*/  USHF.R.S32.HI UR5, URZ, 0x1f, UR4 ;  /* 0x0000001f3f057899 */ /* 0x000fe40008011404 */
[----:B------:R-:W-:Y:S02]  /*00e0*/  ISETP.EQ.AND P2, PT, RZ, UR4, P1 ;  /* 0x00000004ff007c0c */ /* 0x000fe40008f42270 */
[----:B------:R-:W-:-:S04]  /*00f0*/  ULEA.HI UR5, UR5, UR4, URZ, 0x2 ;  /* 0x0000000405057291 */ /* 0x000fc8000f8f103f */
[----:B------:R-:W-:-:S04]  /*0100*/  ULOP3.LUT UR5, UR5, 0xfffffffc, URZ, 0xc0, !UPT ;  /* 0xfffffffc05057892 */ /* 0x000fc8000f8ec03f */
[----:B------:R-:W-:-:S03]  /*0110*/  UIADD3 UR5, UR4, -UR5, URZ ;  /* 0x8000000504057290 */ /* 0x000fc6000fffe03f */
[----:B--2---:R-:W-:Y:S09]  /*0120*/  @!P2 BRA `(.L_x_1) ;  /* 0x00000000002ca947 */ /* 0x004ff20003800000 */
[----:B------:R-:W-:Y:S02]  /*0130*/  ULDC.64 UR6, c[0x0][0x198] ;  /* 0x0000660000067ab9 */ /* 0x000fe40000000a00 */
[----:B------:R-:W-:Y:S02]  /*0140*/  UIADD3 UR8, UP0, UR6, 0xf0, URZ ;  /* 0x000000f006087890 */ /* 0x000fe4000ff1e03f */
[----:B------:R-:W-:Y:S02]  /*0150*/  UIADD3 UR10, UP1, UR6, 0x1f0, URZ ;  /* 0x000001f0060a7890 */ /* 0x000fe4000ff3e03f */
[----:B------:R-:W-:Y:S02]  /*0160*/  UIADD3 UR6, UP2, UR6, 0x2f0, URZ ;  /* 0x000002f006067890 */ /* 0x000fe4000ff5e03f */
[----:B------:R-:W-:Y:S02]  /*0170*/  UIADD3.X UR9, URZ, UR7, URZ, UP0, !UPT ;  /* 0x000000073f097290 */ /* 0x000fe400087fe43f */
[----:B------:R-:W-:-:S02]  /*0180*/  UIADD3.X UR11, URZ, UR7, URZ, UP1, !UPT ;  /* 0x000000073f0b7290 */ /* 0x000fc40008ffe43f */
[----:B------:R-:W-:-:S05]  /*0190*/  UIADD3.X UR7, URZ, UR7, URZ, UP2, !UPT ;  /* 0x000000073f077290 */ /* 0x000fca00097fe43f */
[----:B------:R2:W-:Y:S02]  /*01a0*/  UTMACCTL.PF [UR8] ;  /* 0x00000000080079b9 */ /* 0x0005e40008040000 */
[----:B------:R2:W-:Y:S02]  /*01b0*/  UTMACCTL.PF [UR10] ;  /* 0x000000000a0079b9 */ /* 0x0005e40008040000 */
[----:B------:R2:W-:Y:S02]  /*01c0*/  UTMACCTL.PF [UR6] ;  /* 0x00000000060079b9 */ /* 0x0005e40008040000 */
[----:B--2---:R-:W-:Y:S01]  /*01d0*/  NOP ;  /* 0x0000000000007918 */ /* 0x004fe20000000000 */
.L_x_1:
[----:B------:R-:W-:Y:S05]  /*01e0*/  BSYNC B0 ;  /* 0x0000000000007941 */ /* 0x000fea0003800000 */
.L_x_0:
[----:B-1----:R-:W-:Y:S01]  /*01f0*/  R2UR UR4, R2 ;  /* 0x00000000020472ca */ /* 0x002fe200000e0000 */
[----:B------:R-:W-:Y:S01]  /*0200*/  UISETP.NE.AND UP0, UPT, UR5, 0x1, UPT ;  /* 0x000000010500788c */ /* 0x000fe2000bf05270 */
[----:B------:R-:W1:Y:S01]  /*0210*/  SHFL.IDX PT, R3, R0, RZ, 0x1f ;  /* 0x00001fff00037589 */ /* 0x000e6200000e0000 */
[----:B------:R-:W-:-:S10]  /*0220*/  UISETP.NE.AND UP1, UPT, UR5, 0x2, UPT ;  /* 0x000000020500788c */ /* 0x000fd4000bf25270 */
[----:B------:R-:W-:Y:S02]  /*0230*/  UIADD3 UR10, UR4, -0x1, URZ ;  /* 0xffffffff040a7890 */ /* 0x000fe4000fffe03f */
[----:B------:R-:W-:Y:S01]  /*0240*/  MOV R4, UR4 ;  /* 0x0000000400047c02 */ /* 0x000fe20008000f00 */
[----:B------:R-:W-:Y:S02]  /*0250*/  UISETP.EQ.AND UP2, UPT, UR4, URZ, !UP0 ;  /* 0x0000003f0400728c */ /* 0x000fe4000c742270 */
[----:B------:R-:W-:Y:S02]  /*0260*/  UISETP.EQ.AND UP3, UPT, UR4, URZ, !UP1 ;  /* 0x0000003f0400728c */ /* 0x000fe4000cf62270 */
[----:B------:R-:W-:Y:S01]  /*0270*/  UISETP.GE.U32.AND UP4, UPT, UR10, 0x4, UPT ;  /* 0x000000040a00788c */ /* 0x000fe2000bf86070 */
[----:B------:R2:W-:Y:S01]  /*0280*/  STL [R1+0x24], R4 ;  /* 0x0000240401007387 */ /* 0x0005e20000100800 */
[----:B------:R-:W-:Y:S02]  /*0290*/  USEL UR4, URZ, 0x1, !UP2 ;  /* 0x000000013f047887 */ /* 0x000fe4000d000000 */
[----:B------:R-:W-:-:S02]  /*02a0*/  USEL UR6, URZ, 0x1, !UP3 ;  /* 0x000000013f067887 */ /* 0x000fc4000d800000 */
[----:B------:R-:W-:Y:S01]  /*02b0*/  USEL UR7, UR4, 0x2, UP4 ;  /* 0x0000000204077887 */ /* 0x000fe2000a000000 */
[----:B-1----:R-:W-:Y:S01]  /*02c0*/  ISETP.NE.AND P0, PT, R3, RZ, PT ;  /* 0x000000ff0300720c */ /* 0x002fe20003f05270 */
[----:B------:R-:W-:Y:S01]  /*02d0*/  USEL UR4, UR6, 0x2, UP4 ;  /* 0x0000000206047887 */ /* 0x000fe2000a000000 */
[----:B------:R-:W-:-:S03]  /*02e0*/  MOV R3, UR5 ;  /* 0x0000000500037c02 */ /* 0x000fc60008000f00 */
[----:B------:R-:W-:Y:S02]  /*02f0*/  MOV R5, UR7 ;  /* 0x0000000700057c02 */ /* 0x000fe40008000f00 */
[----:B------:R-:W-:-:S05]  /*0300*/  MOV R2, UR4 ;  /* 0x0000000400027c02 */ /* 0x000fca0008000f00 */
[----:B------:R2:W-:Y:S04]  /*0310*/  STL [R1+0x34], R2 ;  /* 0x0000340201007387 */ /* 0x0005e80000100800 */
[----:B------:R2:W-:Y:S01]  /*0320*/  STL [R1+0x38], R5 ;  /* 0x0000380501007387 */ /* 0x0005e20000100800 */
[----:B------:R-:W-:Y:S05]  /*0330*/  @P0 BRA `(.L_x_2) ;  /* 0x0000000000480947 */ /* 0x000fea0003800000 */
[----:B------:R-:W1:Y:S01]  /*0340*/  S2UR UR8, SR_CgaCtaId ;  /* 0x00000000000879c3 */ /* 0x000e620000008800 */
[----:B------:R-:W-:Y:S01]  /*0350*/  UMOV UR4, 0x400 ;  /* 0x0000040000047882 */ /* 0x000fe20000000000 */
[----:B------:R-:W-:Y:S01]  /*0360*/  UMOV UR5, 0x1 ;  /* 0x0000000100057882 */ /* 0x000fe20000000000 */
[----:B------:R-:W-:Y:S01]  /*0370*/  UMOV UR6, 0x80 ;  /* 0x0000008000067882 */ /* 0x000fe20000000000 */
[----:B------:R-:W-:Y:S01]  /*0380*/  ELECT P0, URZ, PT ;  /* 0x00000000003f782f */ /* 0x000fe20003800000 */
[----:B------:R-:W-:-:S04]  /*0390*/  UIADD3 UR6, -UR6, 0x100000, URZ ;  /* 0x0010000006067890 */ /* 0x000fc8000fffe13f */
[----:B------:R-:W-:Y:S02]  /*03a0*/  USHF.L.U32 UR7, UR6, 0xb, URZ ;  /* 0x0000000b06077899 */ /* 0x000fe4000800063f */
[----:B------:R-:W-:Y:S02]  /*03b0*/  USHF.L.U32 UR6, UR6, 0x1, URZ ;  /* 0x0000000106067899 */ /* 0x000fe4000800063f */
[----:B-1----:R-:W-:Y:S02]  /*03c0*/  ULEA UR8, UR8, UR4, 0x18 ;  /* 0x0000000408087291 */ /* 0x002fe4000f8ec03f */
[----:B------:R-:W-:-:S04]  /*03d0*/  UIADD3 UR4, -UR5, 0x100000, URZ ;  /* 0x0010000005047890 */ /* 0x000fc8000fffe13f */
[----:B------:R-:W-:Y:S02]  /*03e0*/  USHF.L.U32 UR5, UR4, 0xb, URZ ;  /* 0x0000000b04057899 */ /* 0x000fe4000800063f */
[----:B------:R-:W-:Y:S01]  /*03f0*/  USHF.L.U32 UR4, UR4, 0x1, URZ ;  /* 0x0000000104047899 */ /* 0x000fe2000800063f */
[----:B------:R-:W1:Y:S11]  /*0400*/  FENCE.VIEW.ASYNC.S ;  /* 0x00000000000073c6 */ /* 0x000e760000000000 */
[----:B-1----:R1:W3:Y:S01]  /*0410*/  SYNCS.EXCH.64 URZ, [UR8+0x64450], UR4 ;  /* 0x06445004083f75b2 */ /* 0x0022e20008000100 */
[----:B------:R1:W4:Y:S01]  /*0420*/  SYNCS.EXCH.64 URZ, [UR8+0x64460], UR6 ;  /* 0x06446006083f75b2 */ /* 0x0003220008000100 */
[----:B------:R1:W1:Y:S01]  /*0430*/  SYNCS.EXCH.64 URZ, [UR8+0x64458], UR4 ;  /* 0x06445804083f75b2 */ /* 0x0002620008000100 */
[----:B------:R1:W1:Y:S01]  /*0440*/  SYNCS.EXCH.64 URZ, [UR8+0x64468], UR6 ;  /* 0x06446806083f75b2 */ /* 0x0002620008000100 */
[----:B------:R-:W-:Y:S01]  /*0450*/  NOP ;  /* 0x0000000000007918 */ /* 0x000fe20000000000 */
.L_x_2:
[----:B--2---:R-:W2:Y:S01]  /*0460*/  SHFL.IDX PT, R2, R0, RZ, 0x1f ;  /* 0x00001fff00027589 */ /* 0x004ea200000e0000 */
[----:B------:R-:W-:Y:S01]  /*0470*/  NOP ;  /* 0x0000000000007918 */ /* 0x000fe20000000000 */
[----:B--2---:R-:W-:-:S13]  /*0480*/  ISETP.NE.AND P0, PT, R2, RZ, PT ;  /* 0x000000ff0200720c */ /* 0x004fda0003f05270 */
[----:B------:R-:W-:Y:S05]  /*0490*/  @P0 BRA `(.L_x_3) ;  /* 0x0000000000600947 */ /* 0x000fea0003800000 */
[----:B-1----:R-:W1:Y:S01]  /*04a0*/  S2UR UR5, SR_CgaCtaId ;  /* 0x00000000000579c3 */ /* 0x002e620000008800 */
[----:B------:R-:W-:Y:S01]  /*04b0*/  UMOV UR4, 0x400 ;  /* 0x0000040000047882 */ /* 0x000fe20000000000 */
[----:B------:R-:W-:Y:S01]  /*04c0*/  UMOV UR6, 0x1 ;  /* 0x0000000100067882 */ /* 0x000fe20000000000 */
[----:B------:R-:W-:Y:S01]  /*04d0*/  UMOV UR9, 0x100 ;  /* 0x0000010000097882 */ /* 0x000fe20000000000 */
[----:B------:R-:W-:-:S04]  /*04e0*/  UIADD3 UR6, -UR6, 0x100000, URZ ;  /* 0x0010000006067890 */ /* 0x000fc8000fffe13f */
[----:B------:R-:W-:Y:S02]  /*04f0*/  USHF.L.U32 UR7, UR6, 0xb, URZ ;  /* 0x0000000b06077899 */ /* 0x000fe4000800063f */
[----:B------:R-:W-:Y:S01]  /*0500*/  USHF.L.U32 UR6, UR6, 0x1, URZ ;  /* 0x0000000106067899 */ /* 0x000fe2000800063f */
[----:B------:R-:W-:Y:S01]  /*0510*/  ELECT P0, URZ, PT ;  /* 0x00000000003f782f */ /* 0x000fe20003800000 */
[----:B-1----:R-:W-:Y:S02]  /*0520*/  ULEA UR8, UR5, UR4, 0x18 ;  /* 0x0000000405087291 */ /* 0x002fe4000f8ec03f */
[----:B------:R-:W-:-:S04]  /*0530*/  UIADD3 UR4, -UR9, 0x100000, URZ ;  /* 0x0010000009047890 */ /* 0x000fc8000fffe13f */
[----:B------:R-:W-:Y:S02]  /*0540*/  USHF.L.U32 UR5, UR4, 0xb, URZ ;  /* 0x0000000b04057899 */ /* 0x000fe4000800063f */
[----:B------:R-:W-:Y:S01]  /*0550*/  USHF.L.U32 UR4, UR4, 0x1, URZ ;  /* 0x0000000104047899 */ /* 0x000fe2000800063f */
[----:B------:R-:W1:Y:S03]  /*0560*/  FENCE.VIEW.ASYNC.S ;  /* 0x00000000000073c6 */ /* 0x000e660000000000 */
[----:B-1----:R2:W1:Y:S08]  /*0570*/  SYNCS.EXCH.64 URZ, [UR8+0x64400], UR6 ;  /* 0x06440006083f75b2 */ /* 0x0024700008000100 */
[----:B------:R2:W1:Y:S01]  /*0580*/  SYNCS.EXCH.64 URZ, [UR8+0x64428], UR4 ;  /* 0x06442804083f75b2 */ /* 0x0004620008000100 */
[----:B------:R2:W1:Y:S01]  /*0590*/  SYNCS.EXCH.64 URZ, [UR8+0x64408], UR6 ;  /* 0x06440806083f75b2 */ /* 0x0004620008000100 */
[----:B------:R2:W1:Y:S01]  /*05a0*/  SYNCS.EXCH.64 URZ, [UR8+0x64430], UR4 ;  /* 0x06443004083f75b2 */ /* 0x0004620008000100 */
[----:B------:R2:W1:Y:S01]  /*05b0*/  SYNCS.EXCH.64 URZ, [UR8+0x64410], UR6 ;  /* 0x06441006083f75b2 */ /* 0x0004620008000100 */
[----:B------:R2:W1:Y:S01]  /*05c0*/  SYNCS.EXCH.64 URZ, [UR8+0x64438], UR4 ;  /* 0x06443804083f75b2 */ /* 0x0004620008000100 */
[----:B------:R2:W1:Y:S01]  /*05d0*/  SYNCS.EXCH.64 URZ, [UR8+0x64418], UR6 ;  /* 0x06441806083f75b2 */ /* 0x0004620008000100 */
[----:B------:R2:W1:Y:S01]  /*05e0*/  SYNCS.EXCH.64 URZ, [UR8+0x64440], UR4 ;  /* 0x06444004083f75b2 */ /* 0x0004620008000100 */
[----:B------:R2:W1:Y:S01]  /*05f0*/  SYNCS.EXCH.64 URZ, [UR8+0x64420], UR6 ;  /* 0x06442006083f75b2 */ /* 0x0004620008000100 */
[----:B------:R2:W1:Y:S02]  /*0600*/  SYNCS.EXCH.64 URZ, [UR8+0x64448], UR4 ;  /* 0x06444804083f75b2 */ /* 0x0004640008000100 */
[----:B--2---:R-:W-:Y:S01]  /*0610*/  NOP ;  /* 0x0000000000007918 */ /* 0x004fe20000000000 */
.L_x_3:
[----:B------:R-:W2:Y:S01]  /*0620*/  SHFL.IDX PT, R2, R0, RZ, 0x1f ;  /* 0x00001fff00027589 */ /* 0x000ea200000e0000 */
        /* <DEDUP_REMOVED lines=19> */
[----:B------:R2:W1:Y:S02]  /*0760*/  SYNCS.EXCH.64 URZ, [UR8+0x64488], UR4 ;  /* 0x06448804083f75b2 */ /* 0x0004640008000100 */
[----:B--2---:R-:W-:Y:S01]  /*0770*/  NOP ;  /* 0x0000000000007918 */ /* 0x004fe20000000000 */
.L_x_4:
[----:B------:R-:W2:Y:S01]  /*0780*/  SHFL.IDX PT, R2, R0, RZ, 0x1f ;  /* 0x00001fff00027589 */ /* 0x000ea200000e0000 */
[----:B------:R-:W-:Y:S01]  /*0790*/  ELECT P0, URZ, PT ;  /* 0x00000000003f782f */ /* 0x000fe20003800000 */
[----:B------:R-:W-:Y:S01]  /*07a0*/  NOP ;  /* 0x0000000000007918 */ /* 0x000fe20000000000 */
[----:B-1----:R-:W-:Y:S02]  /*07b0*/  UMOV UR4, 0x80 ;  /* 0x0000008000047882 */ /* 0x002fe40000000000 */
[C---:B--2---:R-:W-:Y:S02]  /*07c0*/  ISETP.NE.OR P0, PT, R2.reuse, RZ, !P0 ;  /* 0x000000ff0200720c */ /* 0x044fe40004705670 */
[----:B------:R-:W-:-:S11]  /*07d0*/  ISETP.NE.AND P3, PT, R2, RZ, PT ;  /* 0x000000ff0200720c */ /* 0x000fd60003f65270 */
[----:B------:R-:W-:Y:S01]  /*07e0*/  VOTEU.ALL UP2, P0 ;  /* 0x00000000003f7886 */ /* 0x000fe20000040000 */
[----:B------:R-:W-:Y:S01]  /*07f0*/  VOTEU.ALL UP3, P0 ;  /* 0x00000000003f7886 */ /* 0x000fe20000060000 */
[----:B------:R-:W-:Y:S01]  /*0800*/  VOTEU.ALL UP4, P0 ;  /* 0x00000000003f7886 */ /* 0x000fe20000080000 */
[----:B------:R-:W-:Y:S02]  /*0810*/  VOTEU.ALL UP5, P0 ;  /* 0x00000000003f7886 */ /* 0x000fe400000a0000 */
[----:B------:R-:W1:Y:S01]  /*0820*/  @!UP2 S2UR UR7, SR_CgaCtaId ;  /* 0x000000000007a9c3 */ /* 0x000e620000008800 */
[----:B------:R-:W-:Y:S01]  /*0830*/  @!UP2 UMOV UR6, 0x400 ;  /* 0x000004000006a882 */ /* 0x000fe20000000000 */
[----:B------:R-:W-:-:S04]  /*0840*/  @!UP2 UIADD3 UR4, -UR4, 0x100000, URZ ;  /* 0x001000000404a890 */ /* 0x000fc8000fffe13f */
[----:B------:R-:W-:Y:S02]  /*0850*/  @!UP2 USHF.L.U32 UR5, UR4, 0xb, URZ ;  /* 0x0000000b0405a899 */ /* 0x000fe4000800063f */
[----:B------:R-:W-:Y:S02]  /*0860*/  @!UP2 USHF.L.U32 UR4, UR4, 0x1, URZ ;  /* 0x000000010404a899 */ /* 0x000fe4000800063f */
[----:B-1----:R-:W-:Y:S01]  /*0870*/  @!UP2 ULEA UR6, UR7, UR6, 0x18 ;  /* 0x000000060706a291 */ /* 0x002fe2000f8ec03f */
[----:B------:R-:W-:Y:S01]  /*0880*/  VOTEU.ALL UP2, P0 ;  /* 0x00000000003f7886 */ /* 0x000fe20000040000 */
[----:B------:R-:W1:Y:S10]  /*0890*/  FENCE.VIEW.ASYNC.S ;  /* 0x00000000000073c6 */ /* 0x000e740000000000 */
[----:B-1----:R1:W2:Y:S01]  /*08a0*/  @!UP2 SYNCS.EXCH.64 URZ, [UR6+0x64490], UR4 ;  /* 0x06449004063fa5b2 */ /* 0x0022a20008000100 */
[----:B------:R1:W1:Y:S01]  /*08b0*/  @!UP3 SYNCS.EXCH.64 URZ, [UR6+0x64498], UR4 ;  /* 0x06449804063fb5b2 */ /* 0x0002620008000100 */
[----:B------:R1:W1:Y:S01]  /*08c0*/  @!UP4 SYNCS.EXCH.64 URZ, [UR6+0x644a0], UR4 ;  /* 0x0644a004063fc5b2 */ /* 0x0002620008000100 */
[----:B------:R1:W1:Y:S01]  /*08d0*/  @!UP5 SYNCS.EXCH.64 URZ, [UR6+0x644a8], UR4 ;  /* 0x0644a804063fd5b2 */ /* 0x0002620008000100 */
[----:B------:R-:W-:Y:S01]  /*08e0*/  NOP ;  /* 0x0000000000007918 */ /* 0x000fe20000000000 */
[----:B------:R-:W-:Y:S05]  /*08f0*/  @P3 BRA `(.L_x_5) ;  /* 0x0000000000583947 */ /* 0x000fea0003800000 */
[----:B-1----:R-:W1:Y:S01]  /*0900*/  S2UR UR5, SR_CgaCtaId ;  /* 0x00000000000579c3 */ /* 0x002e620000008800 */
[----:B------:R-:W-:Y:S01]  /*0910*/  UMOV UR4, 0x400 ;  /* 0x0000040000047882 */ /* 0x000fe20000000000 */
[----:B------:R-:W-:Y:S01]  /*0920*/  UMOV UR6, 0x20 ;  /* 0x0000002000067882 */ /* 0x000fe20000000000 */
[----:B------:R-:W-:Y:S01]  /*0930*/  UMOV UR7, 0x80 ;  /* 0x0000008000077882 */ /* 0x000fe20000000000 */
[----:B------:R-:W-:Y:S01]  /*0940*/  ELECT P0, URZ, PT ;  /* 0x00000000003f782f */ /* 0x000fe20003800000 */
[----:B-1----:R-:W-:Y:S02]  /*0950*/  ULEA UR8, UR5, UR4, 0x18 ;  /* 0x0000000405087291 */ /* 0x002fe4000f8ec03f */
[----:B------:R-:W-:-:S04]  /*0960*/  UIADD3 UR4, -UR6, 0x100000, URZ ;  /* 0x0010000006047890 */ /* 0x000fc8000fffe13f */
[----:B------:R-:W-:Y:S02]  /*0970*/  USHF.L.U32 UR5, UR4, 0xb, URZ ;  /* 0x0000000b04057899 */ /* 0x000fe4000800063f */
[----:B------:R-:W-:Y:S02]  /*0980*/  USHF.L.U32 UR4, UR4, 0x1, URZ ;  /* 0x0000000104047899 */ /* 0x000fe4000800063f */
        /* <DEDUP_REMOVED lines=12> */
[----:B------:R-:W-:Y:S01]  /*0a50*/  NOP ;  /* 0x0000000000007918 */ /* 0x000fe20000000000 */
.L_x_5:
[----:B------:R-:W-:Y:S01]  /*0a60*/  VOTEU.ANY UP2, P2 ;  /* 0x00000000003f7886 */ /* 0x000fe20001040100 */
[----:B-1----:R-:W-:Y:S01]  /*0a70*/  R2UR UR8, R4 ;  /* 0x00000000040872ca */ /* 0x002fe200000e0000 */
[----:B------:R-:W-:Y:S01]  /*0a80*/  UMOV UR4, 0x40 ;  /* 0x0000004000047882 */ /* 0x000fe20000000000 */
[----:B------:R-:W-:Y:S01]  /*0a90*/  NOP ;  /* 0x0000000000007918 */ /* 0x000fe20000000000 */
[----:B------:R-:W-:Y:S01]  /*0aa0*/  ISETP.EQ.AND P0, PT, R3, 0x2, P1 ;  /* 0x000000020300780c */ /* 0x000fe20000f02270 */
[----:B------:R-:W1:Y:S01]  /*0ab0*/  @UP2 S2UR UR7, SR_CgaCtaId ;  /* 0x00000000000729c3 */ /* 0x000e620000008800 */
[----:B------:R-:W-:Y:S01]  /*0ac0*/  @UP2 UMOV UR6, 0x400 ;  /* 0x0000040000062882 */ /* 0x000fe20000000000 */
[----:B------:R-:W-:-:S04]  /*0ad0*/  @UP2 UIADD3 UR4, -UR4, 0x100000, URZ ;  /* 0x0010000004042890 */ /* 0x000fc8000fffe13f */
[----:B------:R-:W-:Y:S02]  /*0ae0*/  @UP2 USHF.L.U32 UR5, UR4, 0xb, URZ ;  /* 0x0000000b04052899 */ /* 0x000fe4000800063f */
[----:B------:R-:W-:Y:S01]  /*0af0*/  @UP2 USHF.L.U32 UR4, UR4, 0x1, URZ ;  /* 0x0000000104042899 */ /* 0x000fe2000800063f */
[----:B------:R-:W-:Y:S01]  /*0b00*/  ISETP.NE.AND P3, PT, RZ, UR8, PT ;  /* 0x00000008ff007c0c */ /* 0x000fe2000bf65270 */
[----:B-1----:R-:W-:Y:S01]  /*0b10*/  @UP2 ULEA UR6, UR7, UR6, 0x18 ;  /* 0x0000000607062291 */ /* 0x002fe2000f8ec03f */
[----:B------:R-:W-:Y:S01]  /*0b20*/  VOTEU.ANY UP2, P2 ;  /* 0x00000000003f7886 */ /* 0x000fe20001040100 */
[----:B------:R-:W-:Y:S01]  /*0b30*/  ISETP.EQ.AND P2, PT, R3, 0x1, P1 ;  /* 0x000000010300780c */ /* 0x000fe20000f42270 */
[----:B------:R-:W1:Y:S09]  /*0b40*/  FENCE.VIEW.ASYNC.S ;  /* 0x00000000000073c6 */ /* 0x000e720000000000 */
[----:B-1----:R1:W2:Y:S01]  /*0b50*/  @UP2 SYNCS.EXCH.64 URZ, [UR6+0x644b0], UR4 ;  /* 0x0644b004063f25b2 */ /* 0x0022a20008000100 */
[----:B------:R-:W-:Y:S01]  /*0b60*/  NOP ;  /* 0x0000000000007918 */ /* 0x000fe20000000000 */
[----:B--234-:R-:W-:Y:S06]  /*0b70*/  BAR.SYNC.DEFER_BLOCKING 0x0 ;  /* 0x0000000000007b1d */ /* 0x01cfec0000010000 */
[----:B------:R-:W-:Y:S05]  /*0b80*/  @!P3 BRA `(.L_x_6) ;  /* 0x000000e80078b947 */ /* 0x000fea0003800000 */
[----:B------:R-:W-:-:S06]  /*0b90*/  UISETP.GT.U32.AND UP0, UPT, UR10, 0x3, UPT ;  /* 0x000000030a00788c */ /* 0x000fcc000bf04070 */
[----:B------:R-:W-:-:S13]  /*0ba0*/  PLOP3.LUT P0, PT, PT, PT, UP0, 0x80, 0x0 ;  /* 0x000000000000781c */ /* 0x000fda0003f0f008 */
[----:B-1----:R-:W-:Y:S05]  /*0bb0*/  @P0 EXIT ;  /* 0x000000000000094d */ /* 0x002fea0003800000 */
.L_x_7:
[----:B------:R-:W-:-:S08]  /*0bc0*/  NOP ;  /* 0x0000000000007918 */ /* 0x000fd00000000000 */
[----:B------:R-:W1:Y:S02]  /*0bd0*/  USETMAXREG.TRY_ALLOC.CTAPOOL UP0, 0xf0 ;  /* 0x000000f0000079c8 */ /* 0x000e640008000600 */
[----:B-1----:R-:W-:-:S13]  /*0be0*/  PLOP3.LUT P0, PT, PT, PT, UP0, 0x80, 0x0 ;  /* 0x000000000000781c */ /* 0x002fda0003f0f008 */
[----:B------:R-:W-:Y:S05]  /*0bf0*/  @!P0 BRA `(.L_x_7) ;  /* 0xfffffffc00f08947 */ /* 0x000fea000383ffff */
[----:B------:R-:W2:Y:S01]  /*0c00*/  LDL R0, [R1+0x10] ;  /* 0x0000100001007983 */ /* 0x000ea20000100800 */
[----:B------:R-:W-:Y:S02]  /*0c10*/  ULDC UR4, c[0x0][0xa00] ;  /* 0x0002800000047ab9 */ /* 0x000fe40000000800 */
[----:B--2---:R-:W-:-:S13]  /*0c20*/  ISETP.GE.AND P0, PT, R0, UR4, PT ;  /* 0x0000000400007c0c */ /* 0x004fda000bf06270 */
[----:B------:R-:W-:Y:S05]  /*0c30*/  @P0 EXIT ;  /* 0x000000000000094d */ /* 0x000fea0003800000 */
[----:B------:R-:W2:Y:S01]  /*0c40*/  LDL R0, [R1+0x24] ;  /* 0x0000240001007983 */ /* 0x000ea20000100800 */
[----:B------:R-:W-:Y:S01]  /*0c50*/  UMOV UR5, URZ ;  /* 0x0000003f00057c82 */ /* 0x000fe20008000000 */
[----:B------:R-:W-:Y:S01]  /*0c60*/  UMOV UR37, URZ ;  /* 0x0000003f00257c82 */ /* 0x000fe20008000000 */
[----:B------:R-:W-:Y:S01]  /*0c70*/  UMOV UR39, URZ ;  /* 0x0000003f00277c82 */ /* 0x000fe20008000000 */
[----:B------:R-:W1:Y:S01]  /*0c80*/  S2R R2, SR_TID.X ;  /* 0x0000000000027919 */ /* 0x000e620000002100 */
[----:B--2---:R-:W-:Y:S02]  /*0c90*/  R2UR UR4, R0 ;  /* 0x00000000000472ca */ /* 0x004fe400000e0000 */
[----:B-1----:R-:W-:-:S04]  /*0ca0*/  SHF.R.S32.HI R0, RZ, 0x1f, R2 ;  /* 0x0000001fff007819 */ /* 0x002fc80000011402 */
[----:B------:R-:W-:-:S04]  /*0cb0*/  LEA.HI R0, R0, R2, RZ, 0x7 ;  /* 0x0000000200007211 */ /* 0x000fc800078f38ff */
[----:B------:R-:W-:-:S03]  /*0cc0*/  LOP3.LUT R0, R0, 0xffffff80, RZ, 0xc0, !PT ;  /* 0xffffff8000007812 */ /* 0x000fc600078ec0ff */
[----:B------:R-:W-:Y:S01]  /*0cd0*/  UISETP.NE.AND UP0, UPT, UR4, 0x1, UPT ;  /* 0x000000010400788c */ /* 0x000fe2000bf05270 */
[----:B------:R-:W-:-:S03]  /*0ce0*/  IADD3 R0, -R0, R2, RZ ;  /* 0x0000000200007210 */ /* 0x000fc60007ffe1ff */
[----:B------:R-:W-:Y:S01]  /*0cf0*/  USEL UR4, URZ, 0x1, UP0 ;  /* 0x000000013f047887 */ /* 0x000fe20008000000 */
[----:B------:R-:W-:-:S04]  /*0d00*/  SHF.R.S32.HI R3, RZ, 0x1f, R0 ;  /* 0x0000001fff037819 */ /* 0x000fc80000011400 */
[----:B------:R-:W-:-:S04]  /*0d10*/  LEA.HI R2, R3, R0, RZ, 0x2 ;  /* 0x0000000003027211 */ /* 0x000fc800078f10ff */
[--C-:B------:R-:W-:Y:S02]  /*0d20*/  SHF.R.S32.HI R4, RZ, 0x2, R2.reuse ;  /* 0x00000002ff047819 */ /* 0x100fe40000011402 */
[----:B------:R-:W-:-:S04]  /*0d30*/  SHF.R.S32.HI R5, RZ, 0x1f, R2 ;  /* 0x0000001fff057819 */ /* 0x000fc80000011402 */
[----:B------:R-:W-:-:S04]  /*0d40*/  LEA.HI R5, R5, R4, RZ, 0x3 ;  /* 0x0000000405057211 */ /* 0x000fc800078f18ff */
[----:B------:R-:W-:Y:S02]  /*0d50*/  LOP3.LUT R7, R5, 0xfffffff8, RZ, 0xc0, !PT ;  /* 0xfffffff805077812 */ /* 0x000fe400078ec0ff */
[----:B------:R-:W-:Y:S02]  /*0d60*/  LEA.HI R5, R3, R0, RZ, 0x5 ;  /* 0x0000000003057211 */ /* 0x000fe400078f28ff */
[----:B------:R-:W-:Y:S02]  /*0d70*/  IADD3 R4, R4, -R7, RZ ;  /* 0x8000000704047210 */ /* 0x000fe40007ffe0ff */
[----:B------:R-:W-:Y:S02]  /*0d80*/  SHF.R.S32.HI R5, RZ, 0x5, R5 ;  /* 0x00000005ff057819 */ /* 0x000fe40000011405 */
[----:B------:R-:W-:-:S03]  /*0d90*/  LOP3.LUT R3, R2, 0x7ffffffc, RZ, 0xc0, !PT ;  /* 0x7ffffffc02037812 */ /* 0x000fc600078ec0ff */
[----:B------:R-:W-:Y:S01]  /*0da0*/  IMAD R2, R5, 0x10, R4 ;  /* 0x0000001005027824 */ /* 0x000fe200078e0204 */
[----:B------:R-:W-:Y:S02]  /*0db0*/  IADD3 R3, R0, -R3, RZ ;  /* 0x8000000300037210 */ /* 0x000fe40007ffe0ff */
[----:B------:R-:W-:Y:S01]  /*0dc0*/  MOV R0, UR4 ;  /* 0x0000000400007c02 */ /* 0x000fe20008000f00 */
[----:B------:R-:W-:Y:S01]  /*0dd0*/  UMOV UR4, URZ ;  /* 0x0000003f00047c82 */ /* 0x000fe20008000000 */
[----:B------:R1:W-:Y:S01]  /*0de0*/  STL [R1+0xc], R2 ;  /* 0x00000c0201007387 */ /* 0x0003e20000100800 */
[----:B------:R-:W-:-:S03]  /*0df0*/  MOV R4, UR5 ;  /* 0x0000000500047c02 */ /* 0x000fc60008000f00 */
[----:B------:R2:W-:Y:S04]  /*0e00*/  STL [R1+0x28], R0 ;  /* 0x0000280001007387 */ /* 0x0005e80000100800 */
[----:B------:R3:W-:Y:S01]  /*0e10*/  STL [R1+0x14], R4 ;  /* 0x0000140401007387 */ /* 0x0007e20000100800 */
[----:B-1----:R-:W-:Y:S02]  /*0e20*/  SHF.L.U32 R2, R3, 0x1, RZ ;  /* 0x0000000103027819 */ /* 0x002fe400000006ff */
[----:B--2---:R-:W-:-:S03]  /*0e30*/  MOV R0, UR4 ;  /* 0x0000000400007c02 */ /* 0x004fc60008000f00 */
[----:B------:R3:W-:Y:S04]  /*0e40*/  STL [R1+0x8], R2 ;  /* 0x0000080201007387 */ /* 0x0007e80000100800 */
[----:B------:R3:W-:Y:S02]  /*0e50*/  STL [R1+0x18], R0 ;  /* 0x0000180001007387 */ /* 0x0007e40000100800 */
.L_x_87:
[----:B--23--:R-:W2:Y:S01]  /*0e60*/  LDL R2, [R1+0x10] ;  /* 0x0000100001027983 */ /* 0x00cea20000100800 */
[----:B------:R-:W-:Y:S01]  /*0e70*/  ULDC UR7, c[0x0][0xa04] ;  /* 0x0002810000077ab9 */ /* 0x000fe20000000800 */
[----:B------:R-:W-:Y:S02]  /*0e80*/  ULDC UR4, c[0x0][0xa10] ;  /* 0x0002840000047ab9 */ /* 0x000fe40000000800 */
[----:B------:R-:W3:Y:S01]  /*0e90*/  LDL R0, [R1+0x24] ;  /* 0x0000240001007983 */ /* 0x000ee20000100800 */
[----:B------:R-:W-:Y:S02]  /*0ea0*/  UISETP.NE.AND UP0, UPT, UR7, 0x1, UPT ;  /* 0x000000010700788c */ /* 0x000fe4000bf05270 */
[----:B------:R-:W-:Y:S01]  /*0eb0*/  UISETP.NE.AND UP1, UPT, UR4, 0x1, UPT ;  /* 0x000000010400788c */ /* 0x000fe2000bf25270 */
[----:B------:R-:W-:-:S08]  /*0ec0*/  ULDC UR36, c[0x0][0xa1c] ;  /* 0x0002870000247ab9 */ /* 0x000fd00000000800 */
[----:B------:R-:W-:Y:S01]  /*0ed0*/  @UP0 ULDC.64 UR8, c[0x0][0xa08] ;  /* 0x0002820000080ab9 */ /* 0x000fe20000000a00 */
[C---:B--2---:R-:W-:Y:S02]  /*0ee0*/  R2UR UR6, R2.reuse ;  /* 0x00000000020672ca */ /* 0x044fe400000e0000 */
[----:B------:R-:W-:Y:S02]  /*0ef0*/  R2UR UR10, R2 ;  /* 0x00000000020a72ca */ /* 0x000fe400000e0000 */
[----:B---3--:R-:W-:-:S09]  /*0f00*/  R2UR UR13, R0 ;  /* 0x00000000000d72ca */ /* 0x008fd200000e0000 */
[----:B------:R-:W-:Y:S02]  /*0f10*/  UIMAD.WIDE.U32 UR4, UR6, UR8, URZ ;  /* 0x00000008060472a5 */ /* 0x000fe4000f8e003f */
[----:B------:R-:W-:Y:S01]  /*0f20*/  UMOV UR12, UR6 ;  /* 0x00000006000c7c82 */ /* 0x000fe20008000000 */
[----:B------:R-:W-:Y:S01]  /*0f30*/  @UP1 ULDC UR6, c[0x0][0xa18] ;  /* 0x0002860000061ab9 */ /* 0x000fe20000000800 */
[----:B------:R-:W-:Y:S02]  /*0f40*/  @UP0 USHF.R.U32.HI UR12, URZ, UR9, UR5 ;  /* 0x000000093f0c0299 */ /* 0x000fe40008011605 */
[----:B------:R-:W-:Y:S01]  /*0f50*/  UISETP.NE.AND UP0, UPT, UR36, 0x1, UPT ;  /* 0x000000012400788c */ /* 0x000fe2000bf05270 */
[----:B------:R-:W-:Y:S01]  /*0f60*/  @UP1 ULDC UR4, c[0x0][0xa14] ;  /* 0x0002850000041ab9 */ /* 0x000fe20000000800 */
[----:B------:R-:W-:Y:S02]  /*0f70*/  UISETP.NE.AND UP2, UPT, UR13, 0x1, UPT ;  /* 0x000000010d00788c */ /* 0x000fe4000bf45270 */
[----:B------:R-:W-:Y:S01]  /*0f80*/  MOV R3, UR12 ;  /* 0x0000000c00037c02 */ /* 0x000fe20008000f00 */
[----:B------:R-:W-:-:S02]  /*0f90*/  UIMAD.WIDE.U32 UR4, UR12, UR4, URZ ;  /* 0x000000040c0472a5 */ /* 0x000fc4000f8e003f */
[----:B------:R-:W-:Y:S02]  /*0fa0*/  UMOV UR11, UR12 ;  /* 0x0000000c000b7c82 */ /* 0x000fe40008000000 */
[----:B------:R-:W-:Y:S01]  /*0fb0*/  @UP1 USHF.R.U32.HI UR11, URZ, UR6, UR5 ;  /* 0x000000063f0b1299 */ /* 0x000fe20008011605 */
[----:B------:R1:W-:Y:S01]  /*0fc0*/  STL [R1+0x20], R3 ;  /* 0x0000200301007387 */ /* 0x0003e20000100800 */
[----:B------:R-:W-:Y:S01]  /*0fd0*/  @UP0 ULDC.64 UR8, c[0x0][0xa20] ;  /* 0x0002880000080ab9 */ /* 0x000fe20000000a00 */
[----:B------:R-:W-:Y:S01]  /*0fe0*/  PLOP3.LUT P0, PT, PT, PT, UP2, 0x80, 0x0 ;  /* 0x000000000000781c */ /* 0x000fe20003f0f028 */
[----:B------:R-:W-:Y:S02]  /*0ff0*/  UIMAD.WIDE.U32 UR4, UR11, UR8, URZ ;  /* 0x000000080b0472a5 */ /* 0x000fe4000f8e003f */
[----:B------:R-:W-:Y:S01]  /*1000*/  MOV R2, UR11 ;  /* 0x0000000b00027c02 */ /* 0x000fe20008000f00 */
[----:B------:R-:W-:Y:S01]  /*1010*/  UMOV UR6, UR11 ;  /* 0x0000000b00067c82 */ /* 0x000fe20008000000 */
[----:B------:R-:W-:-:S02]  /*1020*/  @UP0 USHF.R.U32.HI UR6, URZ, UR9, UR5 ;  /* 0x000000093f060299 */ /* 0x000fc40008011605 */
[----:B------:R-:W-:Y:S01]  /*1030*/  UIADD3 UR4, -UR12, URZ, URZ ;  /* 0x0000003f0c047290 */ /* 0x000fe2000fffe13f */
[----:B------:R1:W-:Y:S01]  /*1040*/  STL [R1+0x1c], R2 ;  /* 0x00001c0201007387 */ /* 0x0003e20000100800 */
[----:B------:R-:W-:Y:S02]  /*1050*/  UIADD3 UR5, -UR6, URZ, URZ ;  /* 0x0000003f06057290 */ /* 0x000fe4000fffe13f */
[----:B------:R-:W-:Y:S02]  /*1060*/  UIMAD UR7, UR7, UR4, UR10 ;  /* 0x00000004070772a4 */ /* 0x000fe4000f8e020a */
[----:B------:R-:W-:Y:S01]  /*1070*/  UIMAD UR36, UR36, UR5, UR11 ;  /* 0x00000005242472a4 */ /* 0x000fe2000f8e020b */
[----:B-----5:R-:W-:Y:S11]  /*1080*/  @!P0 BRA `(.L_x_8) ;  /* 0x0000000000d48947 */ /* 0x020ff60003800000 */
[----:B------:R-:W-:-:S13]  /*1090*/  R2UR UR4, R0 ;  /* 0x00000000000472ca */ /* 0x000fda00000e0000 */
[----:B------:R-:W-:-:S06]  /*10a0*/  UISETP.NE.AND UP0, UPT, UR4, 0x2, UPT ;  /* 0x000000020400788c */ /* 0x000fcc000bf05270 */
[----:B------:R-:W-:-:S13]  /*10b0*/  PLOP3.LUT P1, PT, PT, PT, UP0, 0x80, 0x0 ;  /* 0x000000000000781c */ /* 0x000fda0003f2f008 */
[----:B------:R-:W-:Y:S05]  /*10c0*/  @!P1 BRA `(.L_x_9) ;  /* 0x00000000008c9947 */ /* 0x000fea0003800000 */
[----:B------:R-:W-:-:S13]  /*10d0*/  R2UR UR4, R0 ;  /* 0x00000000000472ca */ /* 0x000fda00000e0000 */
[----:B------:R-:W-:-:S06]  /*10e0*/  UISETP.NE.AND UP0, UPT, UR4, 0x3, UPT ;  /* 0x000000030400788c */ /* 0x000fcc000bf05270 */
[----:B------:R-:W-:-:S13]  /*10f0*/  PLOP3.LUT P1, PT, PT, PT, UP0, 0x80, 0x0 ;  /* 0x000000000000781c */ /* 0x000fda0003f2f008 */
[----:B------:R-:W-:Y:S05]  /*1100*/  @!P1 BRA `(.L_x_10) ;  /* 0x0000000000489947 */ /* 0x000fea0003800000 */
[----:B------:R-:W-:-:S13]  /*1110*/  R2UR UR4, R0 ;  /* 0x00000000000472ca */ /* 0x000fda00000e0000 */
[----:B------:R-:W-:-:S06]  /*1120*/  UISETP.NE.AND UP0, UPT, UR4, 0x4, UPT ;  /* 0x000000040400788c */ /* 0x000fcc000bf05270 */
[----:B------:R-:W-:-:S13]  /*1130*/  PLOP3.LUT P1, PT, PT, PT, UP0, 0x80, 0x0 ;  /* 0x000000000000781c */ /* 0x000fda0003f2f008 */
[----:B------:R-:W-:Y:S05]  /*1140*/  @P1 BRA `(.L_x_11) ;  /* 0x0000000000d41947 */ /* 0x000fea0003800000 */
[----:B-1----:R-:W2:Y:S04]  /*1150*/  LDL.LU R3, [R1+0x14] ;  /* 0x0000140001037983 */ /* 0x002ea80000300800 */
[----:B------:R-:W3:Y:S01]  /*1160*/  LDL.LU R2, [R1+0x18] ;  /* 0x0000180001027983 */ /* 0x000ee20000300800 */
[----:B--2---:R-:W-:Y:S02]  /*1170*/  R2UR UR6, R3 ;  /* 0x00000000030672ca */ /* 0x004fe400000e0000 */
[----:B---3--:R-:W-:-:S11]  /*1180*/  R2UR UR5, R2 ;  /* 0x00000000020572ca */ /* 0x008fd600000e0000 */
[----:B------:R-:W-:Y:S02]  /*1190*/  UIADD3 UR4, UR6, -0x1, URZ ;  /* 0xffffffff06047890 */ /* 0x000fe4000fffe03f */
[----:B------:R-:W-:Y:S02]  /*11a0*/  ULOP3.LUT UR6, UR6, 0x1, URZ, 0xc, !UPT ;  /* 0x0000000106067892 */ /* 0x000fe4000f8e0c3f */
[----:B------:R-:W-:-:S04]  /*11b0*/  ULOP3.LUT UR4, UR4, 0x2, URZ, 0xc0, !UPT ;  /* 0x0000000204047892 */ /* 0x000fc8000f8ec03f */
[----:B------:R-:W-:Y:S01]  /*11c0*/  USHF.R.U32.HI UR4, URZ, 0x1, UR4 ;  /* 0x000000013f047899 */ /* 0x000fe20008011604 */
[----:B------:R-:W-:-:S03]  /*11d0*/  MOV R2, UR6 ;  /* 0x0000000600027c02 */ /* 0x000fc60008000f00 */
[----:B------:R-:W-:Y:S02]  /*11e0*/  ULOP3.LUT UR5, UR5, UR4, URZ, 0x3c, !UPT ;  /* 0x0000000405057292 */ /* 0x000fe4000f8e3c3f */
[----:B------:R2:W-:Y:S04]  /*11f0*/  STL [R1+0x14], R2 ;  /* 0x0000140201007387 */ /* 0x0005e80000100800 */
[----:B------:R-:W-:-:S05]  /*1200*/  MOV R3, UR5 ;  /* 0x0000000500037c02 */ /* 0x000fca0008000f00 */
[----:B------:R2:W-:Y:S01]  /*1210*/  STL [R1+0x18], R3 ;  /* 0x0000180301007387 */ /* 0x0005e20000100800 */
[----:B------:R-:W-:Y:S05]  /*1220*/  BRA `(.L_x_11) ;  /* 0x00000000009c7947 */ /* 0x000fea0003800000 */
.L_x_10:
[----:B-1----:R-:W2:Y:S04]  /*1230*/  LDL.LU R2, [R1+0x18] ;  /* 0x0000180001027983 */ /* 0x002ea80000300800 */
[----:B------:R-:W3:Y:S01]  /*1240*/  LDL.LU R3, [R1+0x14] ;  /* 0x0000140001037983 */ /* 0x000ee20000300800 */
[----:B--2---:R-:W-:Y:S02]  /*1250*/  R2UR UR5, R2 ;  /* 0x00000000020572ca */ /* 0x004fe400000e0000 */
[----:B---3--:R-:W-:-:S13]  /*1260*/  R2UR UR6, R3 ;  /* 0x00000000030672ca */ /* 0x008fda00000e0000 */
[----:B------:R-:W-:Y:S02]  /*1270*/  ULOP3.LUT UP0, URZ, UR6, 0x2, URZ, 0xc0, !UPT ;  /* 0x00000002063f7892 */ /* 0x000fe4000f80c03f */
[----:B------:R-:W-:Y:S02]  /*1280*/  ULOP3.LUT UR6, UR6, 0x1, URZ, 0xc0, !UPT ;  /* 0x0000000106067892 */ /* 0x000fe4000f8ec03f */
[----:B------:R-:W-:-:S04]  /*1290*/  USEL UR4, URZ, 0x1, UP0 ;  /* 0x000000013f047887 */ /* 0x000fc80008000000 */
[----:B------:R-:W-:Y:S01]  /*12a0*/  ULOP3.LUT UR5, UR5, UR4, URZ, 0x3c, !UPT ;  /* 0x0000000405057292 */ /* 0x000fe2000f8e3c3f */
[----:B------:R-:W-:-:S05]  /*12b0*/  IMAD.U32 R2, RZ, RZ, UR6 ;  /* 0x00000006ff027e24 */ /* 0x000fca000f8e00ff */
[----:B------:R-:W-:Y:S01]  /*12c0*/  MOV R3, UR5 ;  /* 0x0000000500037c02 */ /* 0x000fe20008000f00 */
[----:B------:R3:W-:Y:S04]  /*12d0*/  STL [R1+0x14], R2 ;  /* 0x0000140201007387 */ /* 0x0007e80000100800 */
[----:B------:R3:W-:Y:S01]  /*12e0*/  STL [R1+0x18], R3 ;  /* 0x0000180301007387 */ /* 0x0007e20000100800 */
[----:B------:R-:W-:Y:S05]  /*12f0*/  BRA `(.L_x_11) ;  /* 0x0000000000687947 */ /* 0x000fea0003800000 */
.L_x_9:
[----:B-1----:R-:W2:Y:S04]  /*1300*/  LDL.LU R2, [R1+0x18] ;  /* 0x0000180001027983 */ /* 0x002ea80000300800 */
[----:B------:R-:W3:Y:S01]  /*1310*/  LDL.LU R3, [R1+0x14] ;  /* 0x0000140001037983 */ /* 0x000ee20000300800 */
[----:B--2---:R-:W-:Y:S02]  /*1320*/  R2UR UR5, R2 ;  /* 0x00000000020572ca */ /* 0x004fe400000e0000 */
[----:B---3--:R-:W-:-:S13]  /*1330*/  R2UR UR6, R3 ;  /* 0x00000000030672ca */ /* 0x008fda00000e0000 */
[----:B------:R-:W-:Y:S02]  /*1340*/  UIADD3 UR4, UR6, 0x1, URZ ;  /* 0x0000000106047890 */ /* 0x000fe4000fffe03f */
[----:B------:R-:W-:Y:S02]  /*1350*/  ULOP3.LUT UR6, UR6, 0x1, URZ, 0xc, !UPT ;  /* 0x0000000106067892 */ /* 0x000fe4000f8e0c3f */
[----:B------:R-:W-:-:S04]  /*1360*/  UISETP.GT.U32.AND UP0, UPT, UR4, 0x1, UPT ;  /* 0x000000010400788c */ /* 0x000fc8000bf04070 */
[----:B------:R-:W-:Y:S01]  /*1370*/  USEL UR4, URZ, 0x1, !UP0 ;  /* 0x000000013f047887 */ /* 0x000fe2000c000000 */
[----:B------:R-:W-:-:S03]  /*1380*/  MOV R2, UR6 ;  /* 0x0000000600027c02 */ /* 0x000fc60008000f00 */
[----:B------:R-:W-:Y:S02]  /*1390*/  ULOP3.LUT UR5, UR5, UR4, URZ, 0x3c, !UPT ;  /* 0x0000000405057292 */ /* 0x000fe4000f8e3c3f */
[----:B------:R4:W-:Y:S04]  /*13a0*/  STL [R1+0x14], R2 ;  /* 0x0000140201007387 */ /* 0x0009e80000100800 */
[----:B------:R-:W-:-:S05]  /*13b0*/  MOV R3, UR5 ;  /* 0x0000000500037c02 */ /* 0x000fca0008000f00 */
[----:B------:R4:W-:Y:S01]  /*13c0*/  STL [R1+0x18], R3 ;  /* 0x0000180301007387 */ /* 0x0009e20000100800 */
[----:B------:R-:W-:Y:S05]  /*13d0*/  BRA `(.L_x_11) ;  /* 0x0000000000307947 */ /* 0x000fea0003800000 */
.L_x_8:
[----:B-1----:R-:W2:Y:S04]  /*13e0*/  LDL.LU R2, [R1+0x18] ;  /* 0x0000180001027983 */ /* 0x002ea80000300800 */
[----:B------:R-:W3:Y:S01]  /*13f0*/  LDL.LU R3, [R1+0x14] ;  /* 0x0000140001037983 */ /* 0x000ee20000300800 */
[----:B--2---:R-:W-:Y:S02]  /*1400*/  R2UR UR5, R2 ;  /* 0x00000000020572ca */ /* 0x004fe400000e0000 */
[----:B---3--:R-:W-:-:S13]  /*1410*/  R2UR UR6, R3 ;  /* 0x00000000030672ca */ /* 0x008fda00000e0000 */
[----:B------:R-:W-:Y:S02]  /*1420*/  UISETP.GT.U32.AND UP0, UPT, UR6, 0x1, UPT ;  /* 0x000000010600788c */ /* 0x000fe4000bf04070 */
[----:B------:R-:W-:Y:S02]  /*1430*/  ULOP3.LUT UR6, UR6, 0x1, URZ, 0xc0, !UPT ;  /* 0x0000000106067892 */ /* 0x000fe4000f8ec03f */
[----:B------:R-:W-:-:S04]  /*1440*/  USEL UR4, URZ, 0x1, !UP0 ;  /* 0x000000013f047887 */ /* 0x000fc8000c000000 */
[----:B------:R-:W-:Y:S01]  /*1450*/  ULOP3.LUT UR5, UR5, UR4, URZ, 0x3c, !UPT ;  /* 0x0000000405057292 */ /* 0x000fe2000f8e3c3f */
[----:B------:R-:W-:-:S05]  /*1460*/  MOV R2, UR6 ;  /* 0x0000000600027c02 */ /* 0x000fca0008000f00 */
[----:B------:R-:W-:Y:S01]  /*1470*/  MOV R3, UR5 ;  /* 0x0000000500037c02 */ /* 0x000fe20008000f00 */
[----:B------:R1:W-:Y:S04]  /*1480*/  STL [R1+0x14], R2 ;  /* 0x0000140201007387 */ /* 0x0003e80000100800 */
[----:B------:R1:W-:Y:S02]  /*1490*/  STL [R1+0x18], R3 ;  /* 0x0000180301007387 */ /* 0x0003e40000100800 */
.L_x_11:
        /* <DEDUP_REMOVED lines=9> */
[----:B------:R-:W-:Y:S01]  /*1530*/  R2UR UR4, R0 ;  /* 0x00000000000472ca */ /* 0x000fe200000e0000 */
[----:B------:R-:W-:-:S12]  /*1540*/  UMOV UR61, UR7 ;  /* 0x00000007003d7c82 */ /* 0x000fd80008000000 */
[----:B------:R-:W-:-:S06]  /*1550*/  UISETP.NE.AND UP0, UPT, UR4, 0x4, UPT ;  /* 0x000000040400788c */ /* 0x000fcc000bf05270 */
[----:B------:R-:W-:-:S13]  /*1560*/  PLOP3.LUT P0, PT, PT, PT, UP0, 0x80, 0x0 ;  /* 0x000000000000781c */ /* 0x000fda0003f0f008 */
[----:B------:R-:W-:Y:S05]  /*1570*/  @P0 BRA `(.L_x_15) ;  /* 0x00000000001c0947 */ /* 0x000fea0003800000 */
[----:B------:R-:W-:Y:S01]  /*1580*/  ULEA UR61, UR7, 0x3, 0x1 ;  /* 0x00000003073d7891 */ /* 0x000fe2000f8e083f */
[----:B------:R-:W-:Y:S11]  /*1590*/  BRA `(.L_x_15) ;  /* 0x0000000000147947 */ /* 0x000ff60003800000 */
.L_x_14:
[----:B------:R-:W-:Y:S01]  /*15a0*/  ULEA UR61, UR7, 0x2, 0x1 ;  /* 0x00000002073d7891 */ /* 0x000fe2000f8e083f */
[----:B------:R-:W-:Y:S11]  /*15b0*/  BRA `(.L_x_15) ;  /* 0x00000000000c7947 */ /* 0x000ff60003800000 */
.L_x_13:
[----:B------:R-:W-:Y:S01]  /*15c0*/  ULEA UR61, UR7, 0x1, 0x1 ;  /* 0x00000001073d7891 */ /* 0x000fe2000f8e083f */
[----:B------:R-:W-:Y:S11]  /*15d0*/  BRA `(.L_x_15) ;  /* 0x0000000000047947 */ /* 0x000ff60003800000 */
.L_x_12:
[----:B------:R-:W-:-:S12]  /*15e0*/  USHF.L.U32 UR61, UR7, 0x1, URZ ;  /* 0x00000001073d7899 */ /* 0x000fd8000800063f */
.L_x_15:
[----:B------:R-:W5:Y:S01]  /*15f0*/  LDL R0, [R1+0x34] ;  /* 0x0000340001007983 */ /* 0x000f620000100800 */
[----:B------:R-:W-:Y:S01]  /*1600*/  ULDC UR4, c[0x0][0x28c] ;  /* 0x0000a30000047ab9 */ /* 0x000fe20000000800 */
[----:B------:R-:W-:Y:S02]  /*1610*/  ULEA UR6, UR7, 0xff, 0x7 ;  /* 0x000000ff07067891 */ /* 0x000fe4000f8e383f */
[----:B------:R-:W-:Y:S02]  /*1620*/  UIADD3 UR4, UR4, 0x7f, URZ ;  /* 0x0000007f04047890 */ /* 0x000fe4000fffe03f */
[----:B------:R-:W-:Y:S02]  /*1630*/  USHF.R.S32.HI UR7, URZ, 0x1f, UR6 ;  /* 0x0000001f3f077899 */ /* 0x000fe40008011406 */
[----:B------:R-:W-:Y:S02]  /*1640*/  USHF.R.S32.HI UR5, URZ, 0x1f, UR4 ;  /* 0x0000001f3f057899 */ /* 0x000fe40008011404 */
[----:B------:R-:W-:-:S02]  /*1650*/  ULEA.HI UR7, UR7, UR6, URZ, 0x7 ;  /* 0x0000000607077291 */ /* 0x000fc4000f8f383f */
[----:B------:R-:W-:Y:S02]  /*1660*/  ULEA.HI UR5, UR5, UR4, URZ, 0x7 ;  /* 0x0000000405057291 */ /* 0x000fe4000f8f383f */
[----:B------:R-:W-:Y:S02]  /*1670*/  USHF.R.S32.HI UR7, URZ, 0x7, UR7 ;  /* 0x000000073f077899 */ /* 0x000fe40008011407 */
[----:B------:R-:W-:-:S04]  /*1680*/  USHF.R.S32.HI UR5, URZ, 0x7, UR5 ;  /* 0x000000073f057899 */ /* 0x000fc80008011405 */
[----:B------:R-:W-:-:S04]  /*1690*/  UISETP.LT.AND UP1, UPT, UR5, UR7, UPT ;  /* 0x000000070500728c */ /* 0x000fc8000bf21270 */
[----:B------:R-:W-:Y:S01]  /*16a0*/  USEL UR53, UR5, UR7, UP1 ;  /* 0x0000000705357287 */ /* 0x000fe20008800000 */
[----:B-----5:R-:W-:-:S13]  /*16b0*/  R2UR UR8, R0 ;  /* 0x00000000000872ca */ /* 0x020fda00000e0000 */
[----:B------:R-:W-:-:S04]  /*16c0*/  ULOP3.LUT UR4, UR8, 0x1, URZ, 0xfc, !UPT ;  /* 0x0000000108047892 */ /* 0x000fc8000f8efc3f */
[----:B------:R-:W-:-:S06]  /*16d0*/  UISETP.NE.AND UP0, UPT, UR4, 0x3, UPT ;  /* 0x000000030400788c */ /* 0x000fcc000bf05270 */
[----:B------:R-:W-:-:S13]  /*16e0*/  PLOP3.LUT P0, PT, PT, PT, UP0, 0x80, 0x0 ;  /* 0x000000000000781c */ /* 0x000fda0003f0f008 */
[----:B------:R-:W-:Y:S05]  /*16f0*/  @!P0 BRA `(.L_x_16) ;  /* 0x0000000000048947 */ /* 0x000fea0003800000 */
[----:B------:R-:W-:Y:S01]  /*1700*/  BPT.TRAP 0x1 ;  /* 0x000000040000795c */ /* 0x000fe20000300000 */
.L_x_16:
[----:B-1234-:R-:W2:Y:S04]  /*1710*/  LDL R3, [R1+0x14] ;  /* 0x0000140001037983 */ /* 0x01eea80000100800 */
[----:B------:R-:W3:Y:S04]  /*1720*/  LDL R2, [R1+0x18] ;  /* 0x0000180001027983 */ /* 0x000ee80000100800 */
[----:B------:R-:W4:Y:S01]  /*1730*/  LDL R0, [R1+0x38] ;  /* 0x0000380001007983 */ /* 0x000f220000100800 */
[----:B------:R-:W1:Y:S01]  /*1740*/  S2UR UR4, SR_CgaCtaId ;  /* 0x00000000000479c3 */ /* 0x000e620000008800 */
[----:B------:R-:W-:-:S02]  /*1750*/  UMOV UR38, 0x400 ;  /* 0x0000040000267882 */ /* 0x000fc40000000000 */
[----:B-1----:R-:W-:Y:S01]  /*1760*/  ULEA UR38, UR4, UR38, 0x18 ;  /* 0x0000002604267291 */ /* 0x002fe2000f8ec03f */
[----:B--2---:R-:W-:Y:S02]  /*1770*/  R2UR UR7, R3 ;  /* 0x00000000030772ca */ /* 0x004fe400000e0000 */
[----:B---3--:R-:W-:Y:S02]  /*1780*/  R2UR UR6, R2 ;  /* 0x00000000020672ca */ /* 0x008fe400000e0000 */
[----:B----4-:R-:W-:-:S09]  /*1790*/  R2UR UR5, R0 ;  /* 0x00000000000572ca */ /* 0x010fd200000e0000 */
[----:B------:R-:W-:Y:S02]  /*17a0*/  ULEA UR4, UR7, UR38, 0x3 ;  /* 0x0000002607047291 */ /* 0x000fe4000f8e183f */
[----:B------:R-:W-:-:S04]  /*17b0*/  MOV R0, UR6 ;  /* 0x0000000600007c02 */ /* 0x000fc80008000f00 */
[----:B------:R-:W-:Y:S01]  /*17c0*/  SHF.L.U32 R0, R0, 0x1f, RZ ;  /* 0x0000001f00007819 */ /* 0x000fe200000006ff */
[----:B------:R-:W-:-:S03]  /*17d0*/  ULOP3.LUT UR5, UR5, 0x1, URZ, 0xfc, !UPT ;  /* 0x0000000105057892 */ /* 0x000fc6000f8efc3f */
[----:B------:R-:W1:Y:S01]  /*17e0*/  SYNCS.PHASECHK.TRANS64.TRYWAIT P1, [UR4+0x64450], R0 ;  /* 0x06445000ff0075a7 */ /* 0x000e620008020144 */
[----:B------:R-:W-:-:S06]  /*17f0*/  UISETP.NE.AND UP0, UPT, UR5, 0x3, UPT ;  /* 0x000000030500788c */ /* 0x000fcc000bf05270 */
[----:B------:R-:W-:Y:S01]  /*1800*/  PLOP3.LUT P0, PT, PT, PT, UP0, 0x80, 0x0 ;  /* 0x000000000000781c */ /* 0x000fe20003f0f008 */
[----:B-1----:R-:W-:-:S12]  /*1810*/  @!P1 BRA `(.L_x_17) ;  /* 0x000000f800fc9947 */ /* 0x002fd80003800000 */
.L_x_134:
[----:B------:R-:W-:Y:S05]  /*1820*/  @!P0 BRA `(.L_x_18) ;  /* 0x0000000000048947 */ /* 0x000fea0003800000 */
[----:B------:R-:W-:Y:S01]  /*1830*/  BPT.TRAP 0x1 ;  /* 0x000000040000795c */ /* 0x000fe20000300000 */
.L_x_18:
[----:B-1----:R-:W2:Y:S04]  /*1840*/  LDL R0, [R1+0x24] ;  /* 0x0000240001007983 */ /* 0x002ea80000100800 */
[----:B------:R-:W3:Y:S01]  /*1850*/  LDL R2, [R1+0x28] ;  /* 0x0000280001027983 */ /* 0x000ee20000100800 */
[----:B------:R-:W-:Y:S02]  /*1860*/  ULEA UR52, UR37, UR38, 0x3 ;  /* 0x0000002625347291 */ /* 0x000fe4000f8e183f */
[----:B------:R-:W-:Y:S01]  /*1870*/  UIADD3 UR6, UR38, 0x64490, URZ ;  /* 0x0006449026067890 */ /* 0x000fe2000fffe03f */
[----:B--2---:R-:W-:Y:S02]  /*1880*/  R2UR UR4, R0 ;  /* 0x00000000000472ca */ /* 0x004fe400000e0000 */
[----:B------:R-:W-:-:S04]  /*1890*/  MOV R0, UR39 ;  /* 0x0000002700007c02 */ /* 0x000fc80008000f00 */
[----:B------:R-:W-:-:S04]  /*18a0*/  SHF.L.U32 R0, R0, 0x1f, RZ ;  /* 0x0000001f00007819 */ /* 0x000fc800000006ff */
[----:B------:R-:W1:Y:S03]  /*18b0*/  SYNCS.PHASECHK.TRANS64.TRYWAIT P1, [UR52+0x64400], R0 ;  /* 0x06440000ff0075a7 */ /* 0x000e660008020174 */
[----:B------:R-:W-:Y:S02]  /*18c0*/  ULEA UR54, UR4, 0xfffffff8, 0x3 ;  /* 0xfffffff804367891 */ /* 0x000fe4000f8e183f */
[----:B------:R-:W-:-:S06]  /*18d0*/  ULEA UR4, UR4, UR6, 0x3 ;  /* 0x0000000604047291 */ /* 0x000fcc000f8e183f */
[----:B------:R-:W-:Y:S02]  /*18e0*/  MOV R3, UR4 ;  /* 0x0000000400037c02 */ /* 0x000fe40008000f00 */
[----:B---3--:R-:W-:-:S03]  /*18f0*/  R2UR UR5, R2 ;  /* 0x00000000020572ca */ /* 0x008fc600000e0000 */
[----:B------:R2:W-:Y:S01]  /*1900*/  STL [R1+0x2c], R3 ;  /* 0x00002c0301007387 */ /* 0x0005e20000100800 */
[----:B------:R-:W-:-:S09]  /*1910*/  ULOP3.LUT UR54, UR54, 0x8, URZ, 0xc, !UPT ;  /* 0x0000000836367892 */ /* 0x000fd2000f8e0c3f */
[----:B------:R-:W-:-:S04]  /*1920*/  MOV R2, UR5 ;  /* 0x0000000500027c02 */ /* 0x000fc80008000f00 */
[----:B------:R-:W-:Y:S01]  /*1930*/  SHF.L.U32 R2, R2, 0x1f, RZ ;  /* 0x0000001f02027819 */ /* 0x000fe200000006ff */
[----:B-12---:R-:W-:Y:S06]  /*1940*/  @!P1 BRA `(.L_x_19) ;  /* 0x000000f800c89947 */ /* 0x006fec0003800000 */
.L_x_135:
[----:B-1----:R-:W2:Y:S02]  /*1950*/  LDL R3, [R1+0x2c] ;  /* 0x00002c0001037983 */ /* 0x002ea40000100800 */
[----:B--2---:R-:W-:-:S13]  /*1960*/  R2UR UR4, R3 ;  /* 0x00000000030472ca */ /* 0x004fda00000e0000 */
[----:B------:R-:W1:Y:S02]  /*1970*/  SYNCS.PHASECHK.TRANS64.TRYWAIT P1, [UR4+-0x8], R2 ;  /* 0xfffff802ff0075a7 */ /* 0x000e640008020144 */
[----:B-1----:R-:W-:Y:S05]  /*1980*/  @!P1 BRA `(.L_x_20) ;  /* 0x000000f800d09947 */ /* 0x002fea0003800000 */
.L_x_136:
[----:B------:R-:W2:Y:S01]  /*1990*/  LDL R0, [R1+0x14] ;  /* 0x0000140001007983 */ /* 0x000ea20000100800 */
[----:B------:R-:W-:Y:S01]  /*19a0*/  UIADD3 UR5, UR38, 0x10000, URZ ;  /* 0x0001000026057890 */ /* 0x000fe2000fffe03f */
[----:B------:R-:W-:Y:S01]  /*19b0*/  P2R R15, PR, RZ, 0x1 ;  /* 0x00000001ff0f7803 */ /* 0x000fe20000000000 */
[----:B------:R-:W-:Y:S01]  /*19c0*/  USHF.R.U32.HI UR4, URZ, 0x4, UR38 ;  /* 0x000000043f047899 */ /* 0x000fe20008011626 */
[----:B-1----:R-:W3:Y:S01]  /*19d0*/  LDL R2, [R1+0xc] ;  /* 0x00000c0001027983 */ /* 0x002ee20000100800 */
[----:B------:R-:W-:Y:S02]  /*19e0*/  USHF.R.U32.HI UR5, URZ, 0x4, UR5 ;  /* 0x000000043f057899 */ /* 0x000fe40008011605 */
[----:B------:R-:W-:Y:S01]  /*19f0*/  ULOP3.LUT UR4, UR4, 0x3fff, URZ, 0xc0, !UPT ;  /* 0x00003fff04047892 */ /* 0x000fe2000f8ec03f */
[----:B------:R-:W4:Y:S01]  /*1a00*/  LDL R16, [R1+0x8] ;  /* 0x0000080001107983 */ /* 0x000f220000100800 */
[----:B------:R-:W-:Y:S02]  /*1a10*/  ULOP3.LUT UR7, UR5, 0x3fff, URZ, 0xc0, !UPT ;  /* 0x00003fff05077892 */ /* 0x000fe4000f8ec03f */
[----:B------:R-:W-:-:S02]  /*1a20*/  ULOP3.LUT UR4, UR4, 0x10000, URZ, 0xfc, !UPT ;  /* 0x0001000004047892 */ /* 0x000fc4000f8efc3f */
[----:B------:R-:W-:Y:S01]  /*1a30*/  ULOP3.LUT UR60, UR7, 0x10000, URZ, 0xfc, !UPT ;  /* 0x00010000073c7892 */ /* 0x000fe2000f8efc3f */
[----:B------:R-:W-:Y:S01]  /*1a40*/  WARPGROUP.ARRIVE ;  /* 0x00000000000079c5 */ /* 0x000fe20000000000 */
[----:B------:R-:W-:Y:S01]  /*1a50*/  UMOV UR9, 0x40000040 ;  /* 0x4000004000097882 */ /* 0x000fe20000000000 */
[----:B------:R-:W-:Y:S01]  /*1a60*/  UMOV UR11, 0x40000040 ;  /* 0x40000040000b7882 */ /* 0x000fe20000000000 */
[----:B------:R-:W-:Y:S01]  /*1a70*/  IMAD.U32 R5, RZ, RZ, UR9 ;  /* 0x00000009ff057e24 */ /* 0x000fe2000f8e00ff */
[----:B------:R-:W-:Y:S01]  /*1a80*/  UMOV UR13, 0x40000040 ;  /* 0x40000040000d7882 */ /* 0x000fe20000000000 */
[----:B------:R-:W-:Y:S01]  /*1a90*/  UMOV UR15, 0x40000040 ;  /* 0x40000040000f7882 */ /* 0x000fe20000000000 */
[----:B------:R-:W-:Y:S02]  /*1aa0*/  MOV R237, UR13 ;  /* 0x0000000d00ed7c02 */ /* 0x000fe40008000f00 */
[----:B--2---:R-:W-:-:S13]  /*1ab0*/  R2UR UR8, R0 ;  /* 0x00000000000872ca */ /* 0x004fda00000e0000 */
[----:B------:R-:W-:Y:S02]  /*1ac0*/  ULEA UR5, UR8, UR4, 0xb ;  /* 0x0000000408057291 */ /* 0x000fe4000f8e583f */
[----:B------:R-:W-:-:S05]  /*1ad0*/  ULEA UR4, UR37, UR60, 0xc ;  /* 0x0000003c25047291 */ /* 0x000fca000f8e603f */
[----:B------:R-:W-:Y:S02]  /*1ae0*/  UMOV UR8, UR5 ;  /* 0x0000000500087c82 */ /* 0x000fe40008000000 */
[----:B------:R-:W-:Y:S01]  /*1af0*/  UMOV UR10, UR4 ;  /* 0x00000004000a7c82 */ /* 0x000fe20008000000 */
[----:B------:R-:W-:Y:S01]  /*1b00*/  MOV R4, UR8 ;  /* 0x0000000800047c02 */ /* 0x000fe20008000f00 */
[----:B------:R-:W-:Y:S01]  /*1b10*/  HGMMA.64x128x16.F32 R24, gdesc[UR8], RZ, !UPT, gsb0 ;  /* 0x01e00000081879f0 */ /* 0x000fe2000c0008ff */
[----:B------:R-:W-:Y:S02]  /*1b20*/  UIADD3 UR8, UR5, 0x2, URZ ;  /* 0x0000000205087890 */ /* 0x000fe4000fffe03f */
[----:B------:R-:W-:-:S05]  /*1b30*/  UIADD3 UR9, UR4, 0x2, URZ ;  /* 0x0000000204097890 */ /* 0x000fca000fffe03f */
[----:B------:R-:W-:Y:S02]  /*1b40*/  UMOV UR12, UR8 ;  /* 0x00000008000c7c82 */ /* 0x000fe40008000000 */
[----:B------:R-:W-:Y:S01]  /*1b50*/  UMOV UR14, UR9 ;  /* 0x00000009000e7c82 */ /* 0x000fe20008000000 */
[----:B------:R-:W-:Y:S02]  /*1b60*/  UIADD3 UR8, UR5, 0x4, URZ ;  /* 0x0000000405087890 */ /* 0x000fe4000fffe03f */
[----:B------:R-:W-:Y:S01]  /*1b70*/  UIADD3 UR9, UR4, 0x4, URZ ;  /* 0x0000000404097890 */ /* 0x000fe2000fffe03f */
[----:B------:R-:W-:Y:S01]  /*1b80*/  MOV R236, UR12 ;  /* 0x0000000c00ec7c02 */ /* 0x000fe20008000f00 */
[----:B------:R-:W-:Y:S02]  /*1b90*/  WARPGROUP.DEPBAR.LE gsb0, 0x0 ;  /* 0x00008000000079c5 */ /* 0x000fe40000010000 */
[----:B------:R-:W-:-:S06]  /*1ba0*/  WARPGROUP.ARRIVE ;  /* 0x00000000000079c5 */ /* 0x000fcc0000000000 */
[----:B------:R-:W-:Y:S01]  /*1bb0*/  HGMMA.64x128x16.F32 R24, gdesc[UR12], R24, gsb0 ;  /* 0x01e000000c1879f0 */ /* 0x000fe20008000818 */
[----:B------:R-:W-:Y:S01]  /*1bc0*/  UMOV UR12, UR8 ;  /* 0x00000008000c7c82 */ /* 0x000fe20008000000 */
[----:B------:R-:W-:Y:S01]  /*1bd0*/  UMOV UR13, 0x40000040 ;  /* 0x40000040000d7882 */ /* 0x000fe20000000000 */
[----:B------:R-:W-:Y:S01]  /*1be0*/  UMOV UR14, UR9 ;  /* 0x00000009000e7c82 */ /* 0x000fe20008000000 */
[----:B------:R-:W-:Y:S01]  /*1bf0*/  UMOV UR15, 0x40000040 ;  /* 0x40000040000f7882 */ /* 0x000fe20000000000 */
[----:B------:R-:W-:Y:S02]  /*1c00*/  UIADD3 UR8, UR5, 0x6, URZ ;  /* 0x0000000605087890 */ /* 0x000fe4000fffe03f */
[----:B------:R-:W-:Y:S01]  /*1c10*/  UIADD3 UR9, UR4, 0x6, URZ ;  /* 0x0000000604097890 */ /* 0x000fe2000fffe03f */
[----:B------:R-:W-:Y:S02]  /*1c20*/  MOV R8, UR12 ;  /* 0x0000000c00087c02 */ /* 0x000fe40008000f00 */
[----:B------:R-:W-:Y:S01]  /*1c30*/  MOV R9, UR13 ;  /* 0x0000000d00097c02 */ /* 0x000fe20008000f00 */
[----:B------:R-:W-:-:S02]  /*1c40*/  WARPGROUP.DEPBAR.LE gsb0, 0x0 ;  /* 0x00008000000079c5 */ /* 0x000fc40000010000 */
        /* <DEDUP_REMOVED lines=19> */
[----:B------:R-:W-:Y:S01]  /*1d80*/  UMOV UR9, 0x40000040 ;  /* 0x4000004000097882 */ /* 0x000fe20000000000 */
[----:B------:R-:W-:Y:S01]  /*1d90*/  UMOV UR11, 0x40000040 ;  /* 0x40000040000b7882 */ /* 0x000fe20000000000 */
[----:B------:R-:W-:-:S02]  /*1da0*/  WARPGROUP.DEPBAR.LE gsb0, 0x0 ;  /* 0x00008000000079c5 */ /* 0x000fc40000010000 */
[----:B------:R-:W-:-:S06]  /*1db0*/  WARPGROUP.ARRIVE ;  /* 0x00000000000079c5 */ /* 0x000fcc0000000000 */
[----:B------:R-:W-:Y:S01]  /*1dc0*/  HGMMA.64x128x16.F32 R24, gdesc[UR12], R24, gsb0 ;  /* 0x01e000000c1879f0 */ /* 0x000fe20008000818 */
[----:B------:R1:W-:Y:S01]  /*1dd0*/  STL.64 [R1], R4 ;  /* 0x0000000401007387 */ /* 0x0003e20000100a00 */
[----:B------:R-:W-:Y:S01]  /*1de0*/  UIADD3 UR14, UR4, 0x404, URZ ;  /* 0x00000404040e7890 */ /* 0x000fe2000fffe03f */
[----:B------:R-:W-:Y:S01]  /*1df0*/  UMOV UR15, 0x40000040 ;  /* 0x40000040000f7882 */ /* 0x000fe20000000000 */
[----:B-1----:R-:W-:Y:S01]  /*1e00*/  MOV R4, UR12 ;  /* 0x0000000c00047c02 */ /* 0x002fe20008000f00 */
[----:B------:R-:W-:Y:S01]  /*1e10*/  UIADD3 UR12, UR5, 0x204, URZ ;  /* 0x00000204050c7890 */ /* 0x000fe2000fffe03f */
[----:B------:R-:W-:Y:S01]  /*1e20*/  MOV R5, UR13 ;  /* 0x0000000d00057c02 */ /* 0x000fe20008000f00 */
[----:B------:R-:W-:Y:S02]  /*1e30*/  WARPGROUP.DEPBAR.LE gsb0, 0x0 ;  /* 0x00008000000079c5 */ /* 0x000fe40000010000 */
[----:B------:R-:W-:-:S06]  /*1e40*/  WARPGROUP.ARRIVE ;  /* 0x00000000000079c5 */ /* 0x000fcc0000000000 */
[----:B------:R-:W-:Y:S01]  /*1e50*/  HGMMA.64x128x16.F32 R24, gdesc[UR8], R24, gsb0 ;  /* 0x01e00000081879f0 */ /* 0x000fe20008000818 */
[----:B------:R-:W-:Y:S01]  /*1e60*/  UMOV UR13, 0x40000040 ;  /* 0x40000040000d7882 */ /* 0x000fe20000000000 */
[----:B------:R-:W-:Y:S02]  /*1e70*/  UIADD3 UR16, UR5, 0x206, URZ ;  /* 0x0000020605107890 */ /* 0x000fe4000fffe03f */
[----:B------:R-:W-:Y:S01]  /*1e80*/  UIADD3 UR18, UR4, 0x406, URZ ;  /* 0x0000040604127890 */ /* 0x000fe2000fffe03f */
[----:B------:R-:W-:Y:S01]  /*1e90*/  UMOV UR17, 0x40000040 ;  /* 0x4000004000117882 */ /* 0x000fe20000000000 */
[----:B------:R-:W-:Y:S01]  /*1ea0*/  UMOV UR19, 0x40000040 ;  /* 0x4000004000137882 */ /* 0x000fe20000000000 */
[----:B------:R-:W-:Y:S02]  /*1eb0*/  WARPGROUP.DEPBAR.LE gsb0, 0x0 ;  /* 0x00008000000079c5 */ /* 0x000fe40000010000 */
[----:B------:R-:W-:-:S06]  /*1ec0*/  WARPGROUP.ARRIVE ;  /* 0x00000000000079c5 */ /* 0x000fcc0000000000 */
[----:B------:R-:W-:Y:S01]  /*1ed0*/  HGMMA.64x128x16.F32 R24, gdesc[UR12], R24, gsb0 ;  /* 0x01e000000c1879f0 */ /* 0x000fe20008000818 */
        /* <DEDUP_REMOVED lines=53> */
[----:B------:R-:W-:Y:S01]  /*2230*/  MOV R0, UR61 ;  /* 0x0000003d00007c02 */ /* 0x000fe20008000f00 */
[C---:B----4-:R-:W-:Y:S01]  /*2240*/  VIADD R3, R16.reuse, 0x8 ;  /* 0x0000000810037836 */ /* 0x050fe20000000000 */
[----:B------:R-:W-:Y:S01]  /*2250*/  IADD3 R11, R16, 0x9, RZ ;  /* 0x00000009100b7810 */ /* 0x000fe20007ffe0ff */
[----:B------:R-:W-:Y:S01]  /*2260*/  ULDC UR4, c[0x0][0x604] ;  /* 0x0001810000047ab9 */ /* 0x000fe20000000800 */
[----:B------:R-:W-:-:S02]  /*2270*/  WARPGROUP.DEPBAR.LE gsb0, 0x0 ;  /* 0x00008000000079c5 */ /* 0x000fc40000010000 */
[----:B------:R-:W-:-:S06]  /*2280*/  WARPGROUP.ARRIVE ;  /* 0x00000000000079c5 */ /* 0x000fcc0000000000 */
[----:B------:R-:W-:Y:S01]  /*2290*/  HGMMA.64x128x16.F32 R24, gdesc[UR48], R24, gsb0 ;  /* 0x01e00000301879f0 */ /* 0x000fe20008000818 */
[----:B---3--:R-:W-:-:S04]  /*22a0*/  LEA R0, R0, R2, 0x6 ;  /* 0x0000000200007211 */ /* 0x008fc800078e30ff */
[----:B------:R-:W-:-:S04]  /*22b0*/  IADD3 R2, R0, 0x8, RZ ;  /* 0x0000000800027810 */ /* 0x000fc80007ffe0ff */
[-C--:B------:R-:W-:Y:S02]  /*22c0*/  ISETP.GT.AND P2, PT, R2, R16.reuse, PT ;  /* 0x000000100200720c */ /* 0x080fe40003f44270 */
[----:B------:R-:W-:Y:S02]  /*22d0*/  ISETP.GE.AND P3, PT, R0, R3, PT ;  /* 0x000000030000720c */ /* 0x000fe40003f66270 */
[----:B------:R-:W-:Y:S02]  /*22e0*/  ISETP.GE.AND P1, PT, R2, R16, PT ;  /* 0x000000100200720c */ /* 0x000fe40003f26270 */
[----:B------:R-:W-:Y:S02]  /*22f0*/  IADD3 R3, R16, 0x10, RZ ;  /* 0x0000001010037810 */ /* 0x000fe40007ffe0ff */
[----:B------:R-:W-:Y:S01]  /*2300*/  ISETP.GE.AND P4, PT, R0, R11, PT ;  /* 0x0000000b0000720c */ /* 0x000fe20003f86270 */
[----:B------:R-:W-:Y:S02]  /*2310*/  WARPGROUP.DEPBAR.LE gsb0, 0x0 ;  /* 0x00008000000079c5 */ /* 0x000fe40000010000 */
[----:B------:R-:W-:-:S06]  /*2320*/  WARPGROUP.ARRIVE ;  /* 0x00000000000079c5 */ /* 0x000fcc0000000000 */
[----:B------:R-:W-:Y:S01]  /*2330*/  HGMMA.64x128x16.F32 R24, gdesc[UR56], R24, gsb0 ;  /* 0x01e00000381879f0 */ /* 0x000fe20008000818 */
[----:B------:R-:W-:Y:S02]  /*2340*/  IADD3 R11, R16, 0x19, RZ ;  /* 0x00000019100b7810 */ /* 0x000fe40007ffe0ff */
[----:B------:R-:W-:Y:S02]  /*2350*/  ISETP.GE.AND P6, PT, R0, R3, PT ;  /* 0x000000030000720c */ /* 0x000fe40003fc6270 */
[C---:B------:R-:W-:Y:S02]  /*2360*/  IADD3 R3, R16.reuse, 0x18, RZ ;  /* 0x0000001810037810 */ /* 0x040fe40007ffe0ff */
[----:B------:R-:W-:-:S04]  /*2370*/  IADD3 R13, R16, 0x11, RZ ;  /* 0x00000011100d7810 */ /* 0x000fc80007ffe0ff */
[C---:B------:R-:W-:Y:S01]  /*2380*/  ISETP.GE.AND P5, PT, R0.reuse, R13, PT ;  /* 0x0000000d0000720c */ /* 0x040fe20003fa6270 */
[----:B------:R-:W-:Y:S02]  /*2390*/  WARPGROUP.DEPBAR.LE gsb0, 0x0 ;  /* 0x00008000000079c5 */ /* 0x000fe40000010000 */
[----:B------:R-:W-:Y:S02]  /*23a0*/  FSEL R27, R27, -INF , P2 ;  /* 0xff8000001b1b7808 */ /* 0x000fe40001000000 */
[-C--:B------:R-:W-:Y:S02]  /*23b0*/  ISETP.GT.AND P2, PT, R0, R16.reuse, PT ;  /* 0x000000100000720c */ /* 0x080fe40003f44270 */
[----:B------:R-:W-:Y:S02]  /*23c0*/  FSEL R26, R26, -INF , P1 ;  /* 0xff8000001a1a7808 */ /* 0x000fe40000800000 */
[----:B------:R-:W-:Y:S02]  /*23d0*/  ISETP.GE.AND P1, PT, R0, R16, PT ;  /* 0x000000100000720c */ /* 0x000fe40003f26270 */
[----:B------:R-:W-:-:S02]  /*23e0*/  FSEL R25, R25, -INF , P2 ;  /* 0xff80000019197808 */ /* 0x000fc40001000000 */
[----:B------:R-:W-:Y:S02]  /*23f0*/  FSEL R31, R31, -INF , P2 ;  /* 0xff8000001f1f7808 */ /* 0x000fe40001000000 */
[----:B------:R-:W-:Y:S02]  /*2400*/  ISETP.GE.AND P2, PT, R0, R11, PT ;  /* 0x0000000b0000720c */ /* 0x000fe40003f46270 */
[----:B------:R-:W-:Y:S02]  /*2410*/  IADD3 R11, R16, 0x21, RZ ;  /* 0x00000021100b7810 */ /* 0x000fe40007ffe0ff */
[----:B------:R-:W-:Y:S02]  /*2420*/  FSEL R24, R24, -INF , P1 ;  /* 0xff80000018187808 */ /* 0x000fe40000800000 */
[----:B------:R-:W-:Y:S02]  /*2430*/  FSEL R30, R30, -INF , P1 ;  /* 0xff8000001e1e7808 */ /* 0x000fe40000800000 */
[----:B------:R-:W-:-:S02]  /*2440*/  ISETP.GE.AND P1, PT, R0, R3, PT ;  /* 0x000000030000720c */ /* 0x000fc40003f26270 */
[----:B------:R-:W-:Y:S02]  /*2450*/  IADD3 R3, R16, 0x20, RZ ;  /* 0x0000002010037810 */ /* 0x000fe40007ffe0ff */
[----:B------:R-:W-:Y:S02]  /*2460*/  FSEL R29, R29, -INF , P4 ;  /* 0xff8000001d1d7808 */ /* 0x000fe40002000000 */
[----:B------:R-:W-:Y:S02]  /*2470*/  FSEL R35, R35, -INF , P4 ;  /* 0xff80000023237808 */ /* 0x000fe40002000000 */
[----:B------:R-:W-:Y:S02]  /*2480*/  ISETP.GE.AND P4, PT, R0, R11, PT ;  /* 0x0000000b0000720c */ /* 0x000fe40003f86270 */
[----:B------:R-:W-:Y:S02]  /*2490*/  IADD3 R11, R16, 0x29, RZ ;  /* 0x00000029100b7810 */ /* 0x000fe40007ffe0ff */
[----:B------:R-:W-:-:S02]  /*24a0*/  FSEL R28, R28, -INF , P3 ;  /* 0xff8000001c1c7808 */ /* 0x000fc40001800000 */
[----:B------:R-:W-:Y:S02]  /*24b0*/  FSEL R34, R34, -INF , P3 ;  /* 0xff80000022227808 */ /* 0x000fe40001800000 */
[----:B------:R-:W-:Y:S01]  /*24c0*/  ISETP.GE.AND P3, PT, R0, R3, PT ;  /* 0x000000030000720c */ /* 0x000fe20003f66270 */
[----:B------:R-:W-:Y:S01]  /*24d0*/  VIADD R3, R16, 0x28 ;  /* 0x0000002810037836 */ /* 0x000fe20000000000 */
[----:B------:R-:W-:Y:S02]  /*24e0*/  FSEL R33, R33, -INF , P5 ;  /* 0xff80000021217808 */ /* 0x000fe40002800000 */
[----:B------:R-:W-:Y:S02]  /*24f0*/  FSEL R39, R39, -INF , P5 ;  /* 0xff80000027277808 */ /* 0x000fe40002800000 */
[----:B------:R-:W-:Y:S02]  /*2500*/  ISETP.GE.AND P5, PT, R0, R11, PT ;  /* 0x0000000b0000720c */ /* 0x000fe40003fa6270 */
[----:B------:R-:W-:-:S02]  /*2510*/  FMNMX R11, R24, R25, !PT ;  /* 0x00000019180b7209 */ /* 0x000fc40007800000 */
[----:B------:R-:W-:Y:S02]  /*2520*/  FSEL R32, R32, -INF , P6 ;  /* 0xff80000020207808 */ /* 0x000fe40003000000 */
[----:B------:R-:W-:Y:S02]  /*2530*/  FSEL R38, R38, -INF , P6 ;  /* 0xff80000026267808 */ /* 0x000fe40003000000 */
[----:B------:R-:W-:Y:S02]  /*2540*/  ISETP.GE.AND P6, PT, R0, R3, PT ;  /* 0x000000030000720c */ /* 0x000fe40003fc6270 */
[----:B------:R-:W-:Y:S02]  /*2550*/  IADD3 R3, R16, 0x30, RZ ;  /* 0x0000003010037810 */ /* 0x000fe40007ffe0ff */
[----:B------:R-:W-:Y:S02]  /*2560*/  FMNMX R2, R28, R11, !PT ;  /* 0x0000000b1c027209 */ /* 0x000fe40007800000 */
[----:B------:R-:W-:-:S02]  /*2570*/  FSEL R36, R36, -INF , P1 ;  /* 0xff80000024247808 */ /* 0x000fc40000800000 */
[----:B------:R-:W-:Y:S02]  /*2580*/  FSEL R42, R42, -INF , P1 ;  /* 0xff8000002a2a7808 */ /* 0x000fe40000800000 */
[----:B------:R-:W-:Y:S02]  /*2590*/  ISETP.GE.AND P1, PT, R0, R3, PT ;  /* 0x000000030000720c */ /* 0x000fe40003f26270 */
[----:B------:R-:W-:Y:S02]  /*25a0*/  FMNMX R11, R29, R2, !PT ;  /* 0x000000021d0b7209 */ /* 0x000fe40007800000 */
[----:B------:R-:W-:Y:S02]  /*25b0*/  IADD3 R3, R16, 0x31, RZ ;  /* 0x0000003110037810 */ /* 0x000fe40007ffe0ff */
[----:B------:R-:W-:Y:S02]  /*25c0*/  FSEL R37, R37, -INF , P2 ;  /* 0xff80000025257808 */ /* 0x000fe40001000000 */
[----:B------:R-:W-:-:S02]  /*25d0*/  FSEL R43, R43, -INF , P2 ;  /* 0xff8000002b2b7808 */ /* 0x000fc40001000000 */
[----:B------:R-:W-:Y:S02]  /*25e0*/  FMNMX R2, R32, R11, !PT ;  /* 0x0000000b20027209 */ /* 0x000fe40007800000 */
[----:B------:R-:W-:Y:S02]  /*25f0*/  ISETP.GE.AND P2, PT, R0, R3, PT ;  /* 0x000000030000720c */ /* 0x000fe40003f46270 */
[----:B------:R-:W-:Y:S02]  /*2600*/  IADD3 R3, R16, 0x38, RZ ;  /* 0x0000003810037810 */ /* 0x000fe40007ffe0ff */
[----:B------:R-:W-:Y:S02]  /*2610*/  FMNMX R11, R33, R2, !PT ;  /* 0x00000002210b7209 */ /* 0x000fe40007800000 */
[----:B------:R-:W-:Y:S02]  /*2620*/  FSEL R40, R40, -INF , P3 ;  /* 0xff80000028287808 */ /* 0x000fe40001800000 */
[----:B------:R-:W-:-:S02]  /*2630*/  FSEL R46, R46, -INF , P3 ;  /* 0xff8000002e2e7808 */ /* 0x000fc40001800000 */
[----:B------:R-:W-:Y:S02]  /*2640*/  ISETP.GE.AND P3, PT, R0, R3, PT ;  /* 0x000000030000720c */ /* 0x000fe40003f66270 */
[----:B------:R-:W-:Y:S02]  /*2650*/  IADD3 R3, R16, 0x39, RZ ;  /* 0x0000003910037810 */ /* 0x000fe40007ffe0ff */
[----:B------:R-:W-:Y:S02]  /*2660*/  FMNMX R2, R36, R11, !PT ;  /* 0x0000000b24027209 */ /* 0x000fe40007800000 */
[----:B------:R-:W-:Y:S02]  /*2670*/  FSEL R41, R41, -INF , P4 ;  /* 0xff80000029297808 */ /* 0x000fe40002000000 */
[----:B------:R-:W-:Y:S02]  /*2680*/  FSEL R47, R47, -INF , P4 ;  /* 0xff8000002f2f7808 */ /* 0x000fe40002000000 */
[----:B------:R-:W-:-:S02]  /*2690*/  ISETP.GE.AND P4, PT, R0, R3, PT ;  /* 0x000000030000720c */ /* 0x000fc40003f86270 */
[----:B------:R-:W-:Y:S02]  /*26a0*/  IADD3 R3, R16, 0x40, RZ ;  /* 0x0000004010037810 */ /* 0x000fe40007ffe0ff */
[----:B------:R-:W-:Y:S02]  /*26b0*/  FMNMX R11, R37, R2, !PT ;  /* 0x00000002250b7209 */ /* 0x000fe40007800000 */
[----:B------:R-:W-:Y:S02]  /*26c0*/  FSEL R44, R44, -INF , P6 ;  /* 0xff8000002c2c7808 */ /* 0x000fe40003000000 */
[----:B------:R-:W-:Y:S02]  /*26d0*/  FSEL R50, R50, -INF , P6 ;  /* 0xff80000032327808 */ /* 0x000fe40003000000 */
[----:B------:R-:W-:Y:S02]  /*26e0*/  ISETP.GE.AND P6, PT, R0, R3, PT ;  /* 0x000000030000720c */ /* 0x000fe40003fc6270 */
[----:B------:R-:W-:-:S02]  /*26f0*/  FMNMX R2, R40, R11, !PT ;  /* 0x0000000b28027209 */ /* 0x000fc40007800000 */
[----:B------:R-:W-:Y:S02]  /*2700*/  IADD3 R3, R16, 0x41, RZ ;  /* 0x0000004110037810 */ /* 0x000fe40007ffe0ff */
[----:B------:R-:W-:Y:S02]  /*2710*/  FSEL R45, R45, -INF , P5 ;  /* 0xff8000002d2d7808 */ /* 0x000fe40002800000 */
[----:B------:R-:W-:Y:S02]  /*2720*/  FSEL R51, R51, -INF , P5 ;  /* 0xff80000033337808 */ /* 0x000fe40002800000 */
[----:B------:R-:W-:Y:S02]  /*2730*/  FMNMX R11, R41, R2, !PT ;  /* 0x00000002290b7209 */ /* 0x000fe40007800000 */
[----:B------:R-:W-:Y:S02]  /*2740*/  ISETP.GE.AND P5, PT, R0, R3, PT ;  /* 0x000000030000720c */ /* 0x000fe40003fa6270 */
[----:B------:R-:W-:-:S02]  /*2750*/  IADD3 R3, R16, 0x48, RZ ;  /* 0x0000004810037810 */ /* 0x000fc40007ffe0ff */
[----:B------:R-:W-:Y:S02]  /*2760*/  FMNMX R2, R44, R11, !PT ;  /* 0x0000000b2c027209 */ /* 0x000fe40007800000 */
[----:B------:R-:W-:Y:S02]  /*2770*/  FSEL R48, R48, -INF , P1 ;  /* 0xff80000030307808 */ /* 0x000fe40000800000 */
[----:B------:R-:W-:Y:S02]  /*2780*/  FSEL R54, R54, -INF , P1 ;  /* 0xff80000036367808 */ /* 0x000fe40000800000 */
[----:B------:R-:W-:Y:S02]  /*2790*/  ISETP.GE.AND P1, PT, R0, R3, PT ;  /* 0x000000030000720c */ /* 0x000fe40003f26270 */
[----:B------:R-:W-:Y:S02]  /*27a0*/  IADD3 R3, R16, 0x49, RZ ;  /* 0x0000004910037810 */ /* 0x000fe40007ffe0ff */
[----:B------:R-:W-:-:S02]  /*27b0*/  FMNMX R11, R45, R2, !PT ;  /* 0x000000022d0b7209 */ /* 0x000fc40007800000 */
[----:B------:R-:W-:Y:S02]  /*27c0*/  FSEL R49, R49, -INF , P2 ;  /* 0xff80000031317808 */ /* 0x000fe40001000000 */
[----:B------:R-:W-:Y:S02]  /*27d0*/  FSEL R55, R55, -INF , P2 ;  /* 0xff80000037377808 */ /* 0x000fe40001000000 */
[----:B------:R-:W-:Y:S01]  /*27e0*/  ISETP.GE.AND P2, PT, R0, R3, PT ;  /* 0x000000030000720c */ /* 0x000fe20003f46270 */
[----:B------:R-:W-:Y:S01]  /*27f0*/  VIADD R3, R16, 0x50 ;  /* 0x0000005010037836 */ /* 0x000fe20000000000 */
[----:B------:R-:W-:Y:S02]  /*2800*/  FMNMX R2, R48, R11, !PT ;  /* 0x0000000b30027209 */ /* 0x000fe40007800000 */
[----:B------:R-:W-:Y:S02]  /*2810*/  FSEL R52, R52, -INF , P3 ;  /* 0xff80000034347808 */ /* 0x000fe40001800000 */
[----:B------:R-:W-:-:S02]  /*2820*/  FSEL R58, R58, -INF , P3 ;  /* 0xff8000003a3a7808 */ /* 0x000fc40001800000 */
[----:B------:R-:W-:Y:S02]  /*2830*/  FMNMX R11, R49, R2, !PT ;  /* 0x00000002310b7209 */ /* 0x000fe40007800000 */
[----:B------:R-:W-:Y:S02]  /*2840*/  ISETP.GE.AND P3, PT, R0, R3, PT ;  /* 0x000000030000720c */ /* 0x000fe40003f66270 */
[----:B------:R-:W-:Y:S02]  /*2850*/  IADD3 R3, R16, 0x51, RZ ;  /* 0x0000005110037810 */ /* 0x000fe40007ffe0ff */
[----:B------:R-:W-:Y:S02]  /*2860*/  FSEL R53, R53, -INF , P4 ;  /* 0xff80000035357808 */ /* 0x000fe40002000000 */
[----:B------:R-:W-:Y:S02]  /*2870*/  FMNMX R2, R52, R11, !PT ;  /* 0x0000000b34027209 */ /* 0x000fe40007800000 */
[----:B------:R-:W-:-:S02]  /*2880*/  FSEL R59, R59, -INF , P4 ;  /* 0xff8000003b3b7808 */ /* 0x000fc40002000000 */
[----:B------:R-:W-:Y:S02]  /*2890*/  ISETP.GE.AND P4, PT, R0, R3, PT ;  /* 0x000000030000720c */ /* 0x000fe40003f86270 */
[----:B------:R-:W-:Y:S02]  /*28a0*/  IADD3 R3, R16, 0x58, RZ ;  /* 0x0000005810037810 */ /* 0x000fe40007ffe0ff */
[----:B------:R-:W-:Y:S02]  /*28b0*/  FSEL R56, R56, -INF , P6 ;  /* 0xff80000038387808 */ /* 0x000fe40003000000 */
[----:B------:R-:W-:Y:S02]  /*28c0*/  FMNMX R11, R53, R2, !PT ;  /* 0x00000002350b7209 */ /* 0x000fe40007800000 */
[----:B------:R-:W-:Y:S02]  /*28d0*/  FSEL R62, R62, -INF , P6 ;  /* 0xff8000003e3e7808 */ /* 0x000fe40003000000 */
[----:B------:R-:W-:-:S02]  /*28e0*/  ISETP.GE.AND P6, PT, R0, R3, PT ;  /* 0x000000030000720c */ /* 0x000fc40003fc6270 */
[----:B------:R-:W-:Y:S02]  /*28f0*/  IADD3 R3, R16, 0x59, RZ ;  /* 0x0000005910037810 */ /* 0x000fe40007ffe0ff */
[----:B------:R-:W-:Y:S02]  /*2900*/  FSEL R57, R57, -INF , P5 ;  /* 0xff80000039397808 */ /* 0x000fe40002800000 */
[----:B------:R-:W-:Y:S02]  /*2910*/  FMNMX R2, R56, R11, !PT ;  /* 0x0000000b38027209 */ /* 0x000fe40007800000 */
[----:B------:R-:W-:Y:S02]  /*2920*/  ISETP.GE.AND P0, PT, R0, R3, PT ;  /* 0x000000030000720c */ /* 0x000fe40003f06270 */
[----:B------:R-:W-:Y:S02]  /*2930*/  FSEL R60, R60, -INF , P1 ;  /* 0xff8000003c3c7808 */ /* 0x000fe40000800000 */
[----:B------:R-:W-:-:S02]  /*2940*/  FMNMX R11, R57, R2, !PT ;  /* 0x00000002390b7209 */ /* 0x000fc40007800000 */
[----:B------:R-:W-:Y:S02]  /*2950*/  IADD3 R3, R16, 0x60, RZ ;  /* 0x0000006010037810 */ /* 0x000fe40007ffe0ff */
[----:B------:R-:W-:Y:S02]  /*2960*/  FSEL R66, R66, -INF , P1 ;  /* 0xff80000042427808 */ /* 0x000fe40000800000 */
[----:B------:R-:W-:Y:S02]  /*2970*/  FSEL R61, R61, -INF , P2 ;  /* 0xff8000003d3d7808 */ /* 0x000fe40001000000 */
[----:B------:R-:W-:Y:S02]  /*2980*/  FMNMX R2, R60, R11, !PT ;  /* 0x0000000b3c027209 */ /* 0x000fe40007800000 */
[----:B------:R-:W-:Y:S02]  /*2990*/  ISETP.GE.AND P1, PT, R0, R3, PT ;  /* 0x000000030000720c */ /* 0x000fe40003f26270 */
[----:B------:R-:W-:-:S02]  /*29a0*/  IADD3 R3, R16, 0x61, RZ ;  /* 0x0000006110037810 */ /* 0x000fc40007ffe0ff */
[----:B------:R-:W-:Y:S02]  /*29b0*/  FSEL R64, R64, -INF , P3 ;  /* 0xff80000040407808 */ /* 0x000fe40001800000 */
[----:B------:R-:W-:Y:S02]  /*29c0*/  FMNMX R11, R61, R2, !PT ;  /* 0x000000023d0b7209 */ /* 0x000fe40007800000 */
[----:B------:R-:W-:Y:S02]  /*29d0*/  FSEL R67, R67, -INF , P2 ;  /* 0xff80000043437808 */ /* 0x000fe40001000000 */
[----:B------:R-:W-:Y:S02]  /*29e0*/  ISETP.GE.AND P2, PT, R0, R3, PT ;  /* 0x000000030000720c */ /* 0x000fe40003f46270 */
[----:B------:R-:W-:Y:S02]  /*29f0*/  IADD3 R3, R16, 0x68, RZ ;  /* 0x0000006810037810 */ /* 0x000fe40007ffe0ff */
[----:B------:R-:W-:-:S02]  /*2a00*/  FSEL R65, R65, -INF , P4 ;  /* 0xff80000041417808 */ /* 0x000fc40002000000 */
[----:B------:R-:W-:Y:S02]  /*2a10*/  FMNMX R2, R64, R11, !PT ;  /* 0x0000000b40027209 */ /* 0x000fe40007800000 */
[----:B------:R-:W-:Y:S02]  /*2a20*/  FSEL R70, R70, -INF , P3 ;  /* 0xff80000046467808 */ /* 0x000fe40001800000 */
[----:B------:R-:W-:Y:S02]  /*2a30*/  ISETP.GE.AND P3, PT, R0, R3, PT ;  /* 0x000000030000720c */ /* 0x000fe40003f66270 */
[----:B------:R-:W-:Y:S02]  /*2a40*/  IADD3 R3, R16, 0x78, RZ ;  /* 0x0000007810037810 */ /* 0x000fe40007ffe0ff */
[----:B------:R-:W-:Y:S02]  /*2a50*/  FSEL R68, R68, -INF , P6 ;  /* 0xff80000044447808 */ /* 0x000fe40003000000 */
[----:B------:R-:W-:-:S02]  /*2a60*/  FMNMX R11, R65, R2, !PT ;  /* 0x00000002410b7209 */ /* 0x000fc40007800000 */
[----:B------:R-:W-:Y:S02]  /*2a70*/  FSEL R71, R71, -INF , P4 ;  /* 0xff80000047477808 */ /* 0x000fe40002000000 */
[----:B------:R-:W-:Y:S02]  /*2a80*/  ISETP.GE.AND P4, PT, R0, R3, PT ;  /* 0x000000030000720c */ /* 0x000fe40003f86270 */
[----:B------:R-:W-:Y:S02]  /*2a90*/  FSEL R69, R69, -INF , P0 ;  /* 0xff80000045457808 */ /* 0x000fe40000000000 */
[----:B------:R-:W-:Y:S02]  /*2aa0*/  FMNMX R2, R68, R11, !PT ;  /* 0x0000000b44027209 */ /* 0x000fe40007800000 */
[----:B------:R-:W-:Y:S02]  /*2ab0*/  IADD3 R3, R16, 0x79, RZ ;  /* 0x0000007910037810 */ /* 0x000fe40007ffe0ff */
[----:B------:R-:W-:-:S02]  /*2ac0*/  FSEL R72, R72, -INF , P1 ;  /* 0xff80000048487808 */ /* 0x000fc40000800000 */
[----:B------:R-:W-:Y:S02]  /*2ad0*/  FSEL R84, R84, -INF , P4 ;  /* 0xff80000054547808 */ /* 0x000fe40002000000 */
[----:B------:R-:W-:Y:S02]  /*2ae0*/  FMNMX R11, R69, R2, !PT ;  /* 0x00000002450b7209 */ /* 0x000fe40007800000 */
[----:B------:R-:W-:Y:S02]  /*2af0*/  ISETP.GE.AND P4, PT, R0, R3, PT ;  /* 0x000000030000720c */ /* 0x000fe40003f86270 */
[----:B------:R-:W-:Y:S02]  /*2b00*/  IADD3 R3, R16, 0x69, RZ ;  /* 0x0000006910037810 */ /* 0x000fe40007ffe0ff */
[----:B------:R-:W-:Y:S02]  /*2b10*/  FSEL R73, R73, -INF , P2 ;  /* 0xff80000049497808 */ /* 0x000fe40001000000 */
[----:B------:R-:W-:-:S02]  /*2b20*/  FMNMX R2, R72, R11, !PT ;  /* 0x0000000b48027209 */ /* 0x000fc40007800000 */
[----:B------:R-:W-:Y:S02]  /*2b30*/  FSEL R85, R85, -INF , P4 ;  /* 0xff80000055557808 */ /* 0x000fe40002000000 */
[----:B------:R-:W-:Y:S01]  /*2b40*/  ISETP.GE.AND P4, PT, R0, R3, PT ;  /* 0x000000030000720c */ /* 0x000fe20003f86270 */
[----:B------:R-:W-:Y:S01]  /*2b50*/  VIADD R3, R16, 0x70 ;  /* 0x0000007010037836 */ /* 0x000fe20000000000 */
[----:B------:R-:W-:Y:S02]  /*2b60*/  FSEL R76, R76, -INF , P3 ;  /* 0xff8000004c4c7808 */ /* 0x000fe40001800000 */
[----:B------:R-:W-:Y:S02]  /*2b70*/  FMNMX R13, R73, R2, !PT ;  /* 0x00000002490d7209 */ /* 0x000fe40007800000 */
[----:B------:R-:W-:Y:S02]  /*2b80*/  FSEL R63, R63, -INF , P5 ;  /* 0xff8000003f3f7808 */ /* 0x000fe40002800000 */
[----:B------:R-:W-:-:S02]  /*2b90*/  IADD3 R11, R16, 0x71, RZ ;  /* 0x00000071100b7810 */ /* 0x000fc40007ffe0ff */
[----:B------:R-:W-:Y:S02]  /*2ba0*/  FSEL R77, R77, -INF , P4 ;  /* 0xff8000004d4d7808 */ /* 0x000fe40002000000 */
[----:B------:R-:W-:Y:S02]  /*2bb0*/  FMNMX R2, R76, R13, !PT ;  /* 0x0000000d4c027209 */ /* 0x000fe40007800000 */
[----:B------:R-:W-:Y:S02]  /*2bc0*/  ISETP.GE.AND P5, PT, R0, R3, PT ;  /* 0x000000030000720c */ /* 0x000fe40003fa6270 */
[----:B------:R-:W-:Y:S02]  /*2bd0*/  P2R R10, PR, RZ, 0x40 ;  /* 0x00000040ff0a7803 */ /* 0x000fe40000000000 */
[----:B------:R-:W-:Y:S02]  /*2be0*/  FSEL R80, R80, -INF , P5 ;  /* 0xff80000050507808 */ /* 0x000fe40002800000 */
[----:B------:R-:W-:-:S02]  /*2bf0*/  FMNMX R3, R77, R2, !PT ;  /* 0x000000024d037209 */ /* 0x000fc40007800000 */
[----:B------:R-:W-:Y:S02]  /*2c00*/  ISETP.GE.AND P6, PT, R0, R11, PT ;  /* 0x0000000b0000720c */ /* 0x000fe40003fc6270 */
[----:B------:R-:W-:Y:S02]  /*2c10*/  FMNMX R0, R80, R3, !PT ;  /* 0x0000000350007209 */ /* 0x000fe40007800000 */
[----:B------:R-:W-:-:S04]  /*2c20*/  FSEL R81, R81, -INF , P6 ;  /* 0xff80000051517808 */ /* 0x000fc80003000000 */
[----:B------:R-:W-:-:S04]  /*2c30*/  FMNMX R3, R81, R0, !PT ;  /* 0x0000000051037209 */ /* 0x000fc80007800000 */
[----:B------:R-:W-:-:S04]  /*2c40*/  FMNMX R0, R84, R3, !PT ;  /* 0x0000000354007209 */ /* 0x000fc80007800000 */
[----:B------:R-:W-:-:S05]  /*2c50*/  FMNMX R0, R85, R0, !PT ;  /* 0x0000000055007209 */ /* 0x000fca0007800000 */
[----:B------:R-:W1:Y:S01]  /*2c60*/  SHFL.BFLY PT, R3, R0, 0x1, 0x1f ;  /* 0x0c201f0000037f89 */ /* 0x000e6200000e0000 */
[----:B------:R-:W-:Y:S02]  /*2c70*/  P2R R14, PR, RZ, 0x1 ;  /* 0x00000001ff0e7803 */ /* 0x000fe40000000000 */
[----:B------:R-:W-:Y:S02]  /*2c80*/  ISETP.NE.AND P0, PT, R10, RZ, PT ;  /* 0x000000ff0a00720c */ /* 0x000fe40003f05270 */
[----:B-1----:R-:W-:-:S05]  /*2c90*/  FMNMX R3, R0, R3, !PT ;  /* 0x0000000300037209 */ /* 0x002fca0007800000 */
[----:B------:R-:W1:Y:S01]  /*2ca0*/  SHFL.BFLY PT, R10, R3, 0x2, 0x1f ;  /* 0x0c401f00030a7f89 */ /* 0x000e6200000e0000 */
[----:B------:R-:W-:Y:S02]  /*2cb0*/  P2R R12, PR, RZ, 0x1 ;  /* 0x00000001ff0c7803 */ /* 0x000fe40000000000 */
[----:B------:R-:W-:Y:S02]  /*2cc0*/  FSEL R78, R78, -INF , P1 ;  /* 0xff8000004e4e7808 */ /* 0x000fe40000800000 */
[----:B-1----:R-:W-:-:S04]  /*2cd0*/  FMNMX R10, R3, R10, !PT ;  /* 0x0000000a030a7209 */ /* 0x002fc80007800000 */
[----:B------:R-:W-:-:S04]  /*2ce0*/  FSETP.NEU.AND P0, PT, R10, -INF , PT ;  /* 0xff8000000a00780b */ /* 0x000fc80003f0d000 */
[----:B------:R-:W-:-:S05]  /*2cf0*/  FSEL R2, R10, RZ, P0 ;  /* 0x000000ff0a027208 */ /* 0x000fca0000000000 */
[----:B------:R-:W-:-:S04]  /*2d00*/  FMUL R2, R2, UR4 ;  /* 0x0000000402027c20 */ /* 0x000fc80008400000 */
[----:B------:R-:W-:-:S05]  /*2d10*/  FFMA R24, R24, UR4, -R2 ;  /* 0x0000000418187c23 */ /* 0x000fca0008000802 */
[----:B------:R-:W-:Y:S02]  /*2d20*/  FSETP.GEU.AND P1, PT, R24, -126, PT ;  /* 0xc2fc00001800780b */ /* 0x000fe40003f2e000 */
[----:B------:R-:W-:-:S04]  /*2d30*/  FMNMX R3, R26, R27, !PT ;  /* 0x0000001b1a037209 */ /* 0x000fc80007800000 */
[----:B------:R-:W-:-:S07]  /*2d40*/  FMNMX R0, R30, R3, !PT ;  /* 0x000000031e007209 */ /* 0x000fce0007800000 */
[----:B------:R-:W-:Y:S01]  /*2d50*/  @!P1 FMUL R24, R24, 0.5 ;  /* 0x3f00000018189820 */ /* 0x000fe20000400000 */
[----:B------:R-:W-:-:S03]  /*2d60*/  FMNMX R3, R31, R0, !PT ;  /* 0x000000001f037209 */ /* 0x000fc60007800000 */
[----:B------:R-:W1:Y:S01]  /*2d70*/  MUFU.EX2 R160, R24 ;  /* 0x0000001800a07308 */ /* 0x000e620000000800 */
[----:B------:R-:W-:Y:S01]  /*2d80*/  FMNMX R0, R34, R3, !PT ;  /* 0x0000000322007209 */ /* 0x000fe20007800000 */
[--C-:B------:R-:W-:Y:S01]  /*2d90*/  FFMA R13, R29, UR4, -R2.reuse ;  /* 0x000000041d0d7c23 */ /* 0x100fe20008000802 */
[--C-:B------:R-:W-:Y:S02]  /*2da0*/  FFMA R28, R28, UR4, -R2.reuse ;  /* 0x000000041c1c7c23 */ /* 0x100fe40008000802 */
[----:B------:R-:W-:Y:S01]  /*2db0*/  FMNMX R3, R35, R0, !PT ;  /* 0x0000000023037209 */ /* 0x000fe20007800000 */
[----:B------:R-:W-:Y:S01]  /*2dc0*/  FFMA R36, R36, UR4, -R2 ;  /* 0x0000000424247c23 */ /* 0x000fe20008000802 */
[----:B------:R-:W-:Y:S02]  /*2dd0*/  FSEL R83, R83, -INF , P4 ;  /* 0xff80000053537808 */ /* 0x000fe40002000000 */
[----:B------:R-:W-:Y:S02]  /*2de0*/  FSETP.GEU.AND P4, PT, R13, -126, PT ;  /* 0xc2fc00000d00780b */ /* 0x000fe40003f8e000 */
[----:B------:R-:W-:-:S02]  /*2df0*/  FSEL R82, R82, -INF , P3 ;  /* 0xff80000052527808 */ /* 0x000fc40001800000 */
[----:B------:R-:W-:Y:S02]  /*2e00*/  FMNMX R0, R38, R3, !PT ;  /* 0x0000000326007209 */ /* 0x000fe40007800000 */
[----:B------:R-:W-:Y:S02]  /*2e10*/  FSETP.GEU.AND P3, PT, R28, -126, PT ;  /* 0xc2fc00001c00780b */ /* 0x000fe40003f6e000 */
[----:B------:R-:W-:Y:S01]  /*2e20*/  ISETP.NE.AND P0, PT, R12, RZ, PT ;  /* 0x000000ff0c00720c */ /* 0x000fe20003f05270 */
[----:B-1----:R-:W-:Y:S01]  /*2e30*/  @!P1 FMUL R160, R160, R160 ;  /* 0x000000a0a0a09220 */ /* 0x002fe20000400000 */
[----:B------:R-:W-:Y:S02]  /*2e40*/  FSETP.GEU.AND P1, PT, R36, -126, PT ;  /* 0xc2fc00002400780b */ /* 0x000fe40003f2e000 */
[----:B------:R-:W-:Y:S02]  /*2e50*/  FMNMX R3, R39, R0, !PT ;  /* 0x0000000027037209 */ /* 0x000fe40007800000 */
[----:B------:R-:W-:-:S02]  /*2e60*/  FSEL R74, R74, -INF , P0 ;  /* 0xff8000004a4a7808 */ /* 0x000fc40000000000 */
[----:B------:R-:W-:Y:S02]  /*2e70*/  ISETP.NE.AND P0, PT, R14, RZ, PT ;  /* 0x000000ff0e00720c */ /* 0x000fe40003f05270 */
[----:B------:R-:W-:Y:S01]  /*2e80*/  FMNMX R0, R42, R3, !PT ;  /* 0x000000032a007209 */ /* 0x000fe20007800000 */
[----:B------:R-:W-:Y:S01]  /*2e90*/  @!P4 FMUL R13, R13, 0.5 ;  /* 0x3f0000000d0dc820 */ /* 0x000fe20000400000 */
[----:B------:R-:W-:Y:S02]  /*2ea0*/  FSEL R75, R75, -INF , P0 ;  /* 0xff8000004b4b7808 */ /* 0x000fe40000000000 */
[----:B------:R-:W-:Y:S01]  /*2eb0*/  ISETP.NE.AND P0, PT, R15, RZ, PT ;  /* 0x000000ff0f00720c */ /* 0x000fe20003f05270 */
[----:B------:R-:W-:Y:S01]  /*2ec0*/  FFMA R15, R33, UR4, -R2 ;  /* 0x00000004210f7c23 */ /* 0x000fe20008000802 */
[----:B------:R-:W-:Y:S01]  /*2ed0*/  FMNMX R3, R43, R0, !PT ;  /* 0x000000002b037209 */ /* 0x000fe20007800000 */
[----:B------:R-:W-:Y:S01]  /*2ee0*/  @!P3 FMUL R28, R28, 0.5 ;  /* 0x3f0000001c1cb820 */ /* 0x000fe20000400000 */
[----:B------:R-:W-:Y:S01]  /*2ef0*/  @!P1 FMUL R36, R36, 0.5 ;  /* 0x3f00000024249820 */ /* 0x000fe20000400000 */
[----:B------:R-:W-:-:S02]  /*2f00*/  FSEL R87, R87, -INF , P6 ;  /* 0xff80000057577808 */ /* 0x000fc40003000000 */
[----:B------:R-:W-:Y:S01]  /*2f10*/  FMNMX R0, R46, R3, !PT ;  /* 0x000000032e007209 */ /* 0x000fe20007800000 */
[----:B------:R-:W1:Y:S01]  /*2f20*/  MUFU.EX2 R162, R28 ;  /* 0x0000001c00a27308 */ /* 0x000e620000000800 */
[----:B------:R-:W-:Y:S02]  /*2f30*/  FSETP.GEU.AND P6, PT, R15, -126, PT ;  /* 0xc2fc00000f00780b */ /* 0x000fe40003fce000 */
[----:B------:R-:W-:-:S05]  /*2f40*/  FMNMX R3, R47, R0, !PT ;  /* 0x000000002f037209 */ /* 0x000fca0007800000 */
[----:B------:R-:W2:Y:S01]  /*2f50*/  MUFU.EX2 R13, R13 ;  /* 0x0000000d000d7308 */ /* 0x000ea20000000800 */
[----:B------:R-:W-:-:S07]  /*2f60*/  FMNMX R0, R50, R3, !PT ;  /* 0x0000000332007209 */ /* 0x000fce0007800000 */
[----:B------:R-:W3:Y:S01]  /*2f70*/  MUFU.EX2 R170, R36 ;  /* 0x0000002400aa7308 */ /* 0x000ee20000000800 */
[----:B------:R-:W-:Y:S01]  /*2f80*/  FMNMX R3, R51, R0, !PT ;  /* 0x0000000033037209 */ /* 0x000fe20007800000 */
[--C-:B------:R-:W-:Y:S01]  /*2f90*/  FFMA R11, R25, UR4, -R2.reuse ;  /* 0x00000004190b7c23 */ /* 0x100fe20008000802 */
[--C-:B------:R-:W-:Y:S01]  /*2fa0*/  FFMA R32, R32, UR4, -R2.reuse ;  /* 0x0000000420207c23 */ /* 0x100fe20008000802 */
[----:B------:R-:W-:Y:S01]  /*2fb0*/  @!P6 FMUL R15, R15, 0.5 ;  /* 0x3f0000000f0fe820 */ /* 0x000fe20000400000 */
[--C-:B------:R-:W-:Y:S01]  /*2fc0*/  FFMA R40, R40, UR4, -R2.reuse ;  /* 0x0000000428287c23 */ /* 0x100fe20008000802 */
[--C-:B------:R-:W-:Y:S01]  /*2fd0*/  FFMA R19, R41, UR4, -R2.reuse ;  /* 0x0000000429137c23 */ /* 0x100fe20008000802 */
[----:B------:R-:W-:Y:S01]  /*2fe0*/  FMNMX R0, R54, R3, !PT ;  /* 0x0000000336007209 */ /* 0x000fe20007800000 */
[----:B------:R-:W-:Y:S01]  /*2ff0*/  FFMA R48, R48, UR4, -R2 ;  /* 0x0000000430307c23 */ /* 0x000fe20008000802 */
[----:B------:R-:W-:Y:S01]  /*3000*/  FSEL R79, R79, -INF , P2 ;  /* 0xff8000004f4f7808 */ /* 0x000fe20001000000 */
[----:B-1----:R-:W-:Y:S01]  /*3010*/  @!P3 FMUL R162, R162, R162 ;  /* 0x000000a2a2a2b220 */ /* 0x002fe20000400000 */
[----:B------:R-:W-:Y:S01]  /*3020*/  FSETP.GEU.AND P2, PT, R11, -126, PT ;  /* 0xc2fc00000b00780b */ /* 0x000fe20003f4e000 */
[----:B--2---:R-:W-:Y:S01]  /*3030*/  @!P4 FMUL R13, R13, R13 ;  /* 0x0000000d0d0dc220 */ /* 0x004fe20000400000 */
[----:B------:R-:W-:Y:S01]  /*3040*/  FSEL R86, R86, -INF , P5 ;  /* 0xff80000056567808 */ /* 0x000fe20002800000 */
[----:B------:R-:W1:Y:S01]  /*3050*/  MUFU.EX2 R15, R15 ;  /* 0x0000000f000f7308 */ /* 0x000e620000000800 */
[----:B------:R-:W-:-:S02]  /*3060*/  FSETP.GEU.AND P5, PT, R32, -126, PT ;  /* 0xc2fc00002000780b */ /* 0x000fc40003fae000 */
[----:B------:R-:W-:Y:S01]  /*3070*/  FSETP.GEU.AND P3, PT, R40, -126, PT ;  /* 0xc2fc00002800780b */ /* 0x000fe20003f6e000 */
[----:B---3--:R-:W-:Y:S01]  /*3080*/  @!P1 FMUL R170, R170, R170 ;  /* 0x000000aaaaaa9220 */ /* 0x008fe20000400000 */
[----:B------:R-:W-:Y:S02]  /*3090*/  FSETP.GEU.AND P4, PT, R19, -126, PT ;  /* 0xc2fc00001300780b */ /* 0x000fe40003f8e000 */
[----:B------:R-:W-:Y:S02]  /*30a0*/  FMNMX R3, R55, R0, !PT ;  /* 0x0000000037037209 */ /* 0x000fe40007800000 */
[----:B------:R-:W-:Y:S02]  /*30b0*/  FSETP.GEU.AND P1, PT, R48, -126, PT ;  /* 0xc2fc00003000780b */ /* 0x000fe40003f2e000 */
[----:B------:R-:W-:Y:S01]  /*30c0*/  FMNMX R0, R58, R3, !PT ;  /* 0x000000033a007209 */ /* 0x000fe20007800000 */
[----:B------:R-:W-:-:S03]  /*30d0*/  @!P2 FMUL R11, R11, 0.5 ;  /* 0x3f0000000b0ba820 */ /* 0x000fc60000400000 */
[----:B------:R-:W-:Y:S01]  /*30e0*/  FMNMX R3, R59, R0, !PT ;  /* 0x000000003b037209 */ /* 0x000fe20007800000 */
[----:B------:R-:W-:Y:S01]  /*30f0*/  @!P5 FMUL R32, R32, 0.5 ;  /* 0x3f0000002020d820 */ /* 0x000fe20000400000 */
[----:B------:R-:W-:Y:S01]  /*3100*/  @!P3 FMUL R40, R40, 0.5 ;  /* 0x3f0000002828b820 */ /* 0x000fe20000400000 */
[----:B------:R-:W-:Y:S01]  /*3110*/  @!P4 FMUL R19, R19, 0.5 ;  /* 0x3f0000001313c820 */ /* 0x000fe20000400000 */
[----:B------:R-:W-:Y:S01]  /*3120*/  FMNMX R0, R62, R3, !PT ;  /* 0x000000033e007209 */ /* 0x000fe20007800000 */
[----:B------:R-:W-:Y:S02]  /*3130*/  FFMA R21, R45, UR4, -R2 ;  /* 0x000000042d157c23 */ /* 0x000fe40008000802 */
[----:B------:R-:W-:Y:S01]  /*3140*/  @!P1 FMUL R48, R48, 0.5 ;  /* 0x3f00000030309820 */ /* 0x000fe20000400000 */
[----:B------:R-:W-:Y:S01]  /*3150*/  FMNMX R3, R63, R0, !PT ;  /* 0x000000003f037209 */ /* 0x000fe20007800000 */
[----:B------:R-:W2:Y:S01]  /*3160*/  MUFU.EX2 R11, R11 ;  /* 0x0000000b000b7308 */ /* 0x000ea20000000800 */
[----:B-1----:R-:W-:Y:S01]  /*3170*/  @!P6 FMUL R15, R15, R15 ;  /* 0x0000000f0f0fe220 */ /* 0x002fe20000400000 */
[----:B------:R-:W-:-:S02]  /*3180*/  FSETP.GEU.AND P6, PT, R21, -126, PT ;  /* 0xc2fc00001500780b */ /* 0x000fc40003fce000 */
[----:B------:R-:W-:-:S04]  /*3190*/  FMNMX R0, R66, R3, !PT ;  /* 0x0000000342007209 */ /* 0x000fc80007800000 */
[----:B------:R-:W1:Y:S01]  /*31a0*/  MUFU.EX2 R168, R32 ;  /* 0x0000002000a87308 */ /* 0x000e620000000800 */
[----:B------:R-:W-:-:S07]  /*31b0*/  FMNMX R3, R67, R0, !PT ;  /* 0x0000000043037209 */ /* 0x000fce0007800000 */
[----:B------:R-:W3:Y:S08]  /*31c0*/  MUFU.EX2 R176, R40 ;  /* 0x0000002800b07308 */ /* 0x000ef00000000800 */
[----:B------:R-:W4:Y:S08]  /*31d0*/  MUFU.EX2 R19, R19 ;  /* 0x0000001300137308 */ /* 0x000f300000000800 */
[----:B------:R-:W5:Y:S01]  /*31e0*/  MUFU.EX2 R156, R48 ;  /* 0x00000030009c7308 */ /* 0x000f620000000800 */
[----:B------:R-:W-:Y:S01]  /*31f0*/  FMNMX R0, R70, R3, !PT ;  /* 0x0000000346007209 */ /* 0x000fe20007800000 */
[--C-:B------:R-:W-:Y:S01]  /*3200*/  FFMA R17, R37, UR4, -R2.reuse ;  /* 0x0000000425117c23 */ /* 0x100fe20008000802 */
[--C-:B------:R-:W-:Y:S01]  /*3210*/  FFMA R44, R44, UR4, -R2.reuse ;  /* 0x000000042c2c7c23 */ /* 0x100fe20008000802 */
[--C-:B------:R-:W-:Y:S01]  /*3220*/  FFMA R52, R52, UR4, -R2.reuse ;  /* 0x0000000434347c23 */ /* 0x100fe20008000802 */
[----:B------:R-:W-:Y:S01]  /*3230*/  @!P6 FMUL R21, R21, 0.5 ;  /* 0x3f0000001515e820 */ /* 0x000fe20000400000 */
[--C-:B------:R-:W-:Y:S01]  /*3240*/  FFMA R25, R53, UR4, -R2.reuse ;  /* 0x0000000435197c23 */ /* 0x100fe20008000802 */
[----:B------:R-:W-:Y:S01]  /*3250*/  FMNMX R3, R71, R0, !PT ;  /* 0x0000000047037209 */ /* 0x000fe20007800000 */
[----:B------:R-:W-:Y:S01]  /*3260*/  FFMA R33, R60, UR4, -R2 ;  /* 0x000000043c217c23 */ /* 0x000fe20008000802 */
[----:B--2---:R-:W-:Y:S01]  /*3270*/  @!P2 FMUL R11, R11, R11 ;  /* 0x0000000b0b0ba220 */ /* 0x004fe20000400000 */
[----:B-1----:R-:W-:Y:S01]  /*3280*/  @!P5 FMUL R168, R168, R168 ;  /* 0x000000a8a8a8d220 */ /* 0x002fe20000400000 */
[----:B---3--:R-:W-:Y:S01]  /*3290*/  @!P3 FMUL R176, R176, R176 ;  /* 0x000000b0b0b0b220 */ /* 0x008fe20000400000 */
[----:B------:R-:W-:Y:S01]  /*32a0*/  FSETP.GEU.AND P2, PT, R17, -126, PT ;  /* 0xc2fc00001100780b */ /* 0x000fe20003f4e000 */
[----:B----4-:R-:W-:Y:S01]  /*32b0*/  @!P4 FMUL R19, R19, R19 ;  /* 0x000000131313c220 */ /* 0x010fe20000400000 */
[----:B------:R-:W-:-:S02]  /*32c0*/  FSETP.GEU.AND P5, PT, R44, -126, PT ;  /* 0xc2fc00002c00780b */ /* 0x000fc40003fae000 */
[----:B------:R-:W-:Y:S01]  /*32d0*/  FSETP.GEU.AND P3, PT, R52, -126, PT ;  /* 0xc2fc00003400780b */ /* 0x000fe20003f6e000 */
[----:B-----5:R-:W-:Y:S01]  /*32e0*/  @!P1 FMUL R156, R156, R156 ;  /* 0x0000009c9c9c9220 */ /* 0x020fe20000400000 */
[----:B------:R-:W-:Y:S01]  /*32f0*/  FMNMX R0, R74, R3, !PT ;  /* 0x000000034a007209 */ /* 0x000fe20007800000 */
[----:B------:R-:W1:Y:S01]  /*3300*/  MUFU.EX2 R21, R21 ;  /* 0x0000001500157308 */ /* 0x000e620000000800 */
[----:B------:R-:W-:Y:S02]  /*3310*/  FSETP.GEU.AND P4, PT, R25, -126, PT ;  /* 0xc2fc00001900780b */ /* 0x000fe40003f8e000 */
[----:B------:R-:W-:Y:S02]  /*3320*/  FSETP.GEU.AND P1, PT, R33, -126, PT ;  /* 0xc2fc00002100780b */ /* 0x000fe40003f2e000 */
[----:B------:R-:W-:-:S04]  /*3330*/  FMNMX R3, R75, R0, !PT ;  /* 0x000000004b037209 */ /* 0x000fc80007800000 */
[----:B------:R-:W-:Y:S01]  /*3340*/  FMNMX R0, R78, R3, !PT ;  /* 0x000000034e007209 */ /* 0x000fe20007800000 */
[----:B------:R-:W-:Y:S01]  /*3350*/  @!P2 FMUL R17, R17, 0.5 ;  /* 0x3f0000001111a820 */ /* 0x000fe20000400000 */
[----:B------:R-:W-:Y:S01]  /*3360*/  @!P5 FMUL R44, R44, 0.5 ;  /* 0x3f0000002c2cd820 */ /* 0x000fe20000400000 */
[----:B------:R-:W-:Y:S01]  /*3370*/  @!P3 FMUL R52, R52, 0.5 ;  /* 0x3f0000003434b820 */ /* 0x000fe20000400000 */
[----:B------:R-:W-:Y:S01]  /*3380*/  FMNMX R3, R79, R0, !PT ;  /* 0x000000004f037209 */ /* 0x000fe20007800000 */
[----:B------:R-:W-:Y:S01]  /*3390*/  @!P4 FMUL R25, R25, 0.5 ;  /* 0x3f0000001919c820 */ /* 0x000fe20000400000 */
[----:B------:R-:W-:Y:S01]  /*33a0*/  FFMA R57, R57, UR4, -R2 ;  /* 0x0000000439397c23 */ /* 0x000fe20008000802 */
[----:B------:R-:W-:Y:S01]  /*33b0*/  @!P1 FMUL R33, R33, 0.5 ;  /* 0x3f00000021219820 */ /* 0x000fe20000400000 */
[----:B------:R-:W2:Y:S01]  /*33c0*/  MUFU.EX2 R178, R44 ;  /* 0x0000002c00b27308 */ /* 0x000ea20000000800 */
[----:B------:R-:W-:Y:S01]  /*33d0*/  FMNMX R0, R82, R3, !PT ;  /* 0x0000000352007209 */ /* 0x000fe20007800000 */
[----:B-1----:R-:W-:Y:S01]  /*33e0*/  @!P6 FMUL R21, R21, R21 ;  /* 0x000000151515e220 */ /* 0x002fe20000400000 */
[----:B------:R-:W-:-:S05]  /*33f0*/  FSETP.GEU.AND P6, PT, R57, -126, PT ;  /* 0xc2fc00003900780b */ /* 0x000fca0003fce000 */
[----:B------:R-:W1:Y:S01]  /*3400*/  MUFU.EX2 R158, R52 ;  /* 0x00000034009e7308 */ /* 0x000e620000000800 */
[----:B------:R-:W-:-:S07]  /*3410*/  FMNMX R3, R83, R0, !PT ;  /* 0x0000000053037209 */ /* 0x000fce0007800000 */
[----:B------:R-:W3:Y:S01]  /*3420*/  MUFU.EX2 R17, R17 ;  /* 0x0000001100117308 */ /* 0x000ee20000000800 */
[----:B------:R-:W-:-:S07]  /*3430*/  FMNMX R0, R86, R3, !PT ;  /* 0x0000000356007209 */ /* 0x000fce0007800000 */
[----:B------:R-:W4:Y:S08]  /*3440*/  MUFU.EX2 R25, R25 ;  /* 0x0000001900197308 */ /* 0x000f300000000800 */
[----:B------:R-:W5:Y:S01]  /*3450*/  MUFU.EX2 R33, R33 ;  /* 0x0000002100217308 */ /* 0x000f620000000800 */
[----:B------:R-:W-:Y:S01]  /*3460*/  FMNMX R0, R87, R0, !PT ;  /* 0x0000000057007209 */ /* 0x000fe20007800000 */
[--C-:B------:R-:W-:Y:S01]  /*3470*/  FFMA R29, R56, UR4, -R2.reuse ;  /* 0x00000004381d7c23 */ /* 0x100fe20008000802 */
[--C-:B------:R-:W-:Y:S01]  /*3480*/  FFMA R37, R64, UR4, -R2.reuse ;  /* 0x0000000440257c23 */ /* 0x100fe20008000802 */
[--C-:B------:R-:W-:Y:S01]  /*3490*/  FFMA R23, R49, UR4, -R2.reuse ;  /* 0x0000000431177c23 */ /* 0x100fe20008000802 */
[----:B--2---:R-:W-:Y:S01]  /*34a0*/  @!P5 FMUL R178, R178, R178 ;  /* 0x000000b2b2b2d220 */ /* 0x004fe20000400000 */
[----:B------:R-:W-:Y:S01]  /*34b0*/  @!P6 FMUL R57, R57, 0.5 ;  /* 0x3f0000003939e820 */ /* 0x000fe20000400000 */
[----:B------:R-:W2:Y:S01]  /*34c0*/  SHFL.BFLY PT, R3, R0, 0x1, 0x1f ;  /* 0x0c201f0000037f89 */ /* 0x000ea200000e0000 */
[----:B-1----:R-:W-:Y:S01]  /*34d0*/  @!P3 FMUL R158, R158, R158 ;  /* 0x0000009e9e9eb220 */ /* 0x002fe20000400000 */
[--C-:B------:R-:W-:Y:S01]  /*34e0*/  FFMA R65, R65, UR4, -R2.reuse ;  /* 0x0000000441417c23 */ /* 0x100fe20008000802 */
[----:B------:R-:W-:Y:S01]  /*34f0*/  FFMA R45, R72, UR4, -R2 ;  /* 0x00000004482d7c23 */ /* 0x000fe20008000802 */
[----:B------:R-:W-:Y:S01]  /*3500*/  FSETP.GEU.AND P5, PT, R29, -126, PT ;  /* 0xc2fc00001d00780b */ /* 0x000fe20003fae000 */
[----:B---3--:R-:W-:Y:S01]  /*3510*/  @!P2 FMUL R17, R17, R17 ;  /* 0x000000111111a220 */ /* 0x008fe20000400000 */
[----:B------:R-:W-:Y:S01]  /*3520*/  FSETP.GEU.AND P3, PT, R37, -126, PT ;  /* 0xc2fc00002500780b */ /* 0x000fe20003f6e000 */
[----:B------:R-:W1:Y:S01]  /*3530*/  MUFU.EX2 R172, R57 ;  /* 0x0000003900ac7308 */ /* 0x000e620000000800 */
[----:B------:R-:W-:Y:S01]  /*3540*/  FSETP.GEU.AND P2, PT, R23, -126, PT ;  /* 0xc2fc00001700780b */ /* 0x000fe20003f4e000 */
[----:B----4-:R-:W-:Y:S01]  /*3550*/  @!P4 FMUL R25, R25, R25 ;  /* 0x000000191919c220 */ /* 0x010fe20000400000 */
[----:B-----5:R-:W-:Y:S01]  /*3560*/  @!P1 FMUL R33, R33, R33 ;  /* 0x0000002121219220 */ /* 0x020fe20000400000 */
[----:B------:R-:W-:-:S02]  /*3570*/  FSETP.GEU.AND P4, PT, R65, -126, PT ;  /* 0xc2fc00004100780b */ /* 0x000fc40003f8e000 */
[----:B------:R-:W-:Y:S01]  /*3580*/  FSETP.GEU.AND P1, PT, R45, -126, PT ;  /* 0xc2fc00002d00780b */ /* 0x000fe20003f2e000 */
[----:B------:R-:W-:-:S03]  /*3590*/  FFMA R69, R69, UR4, -R2 ;  /* 0x0000000445457c23 */ /* 0x000fc60008000802 */
[----:B------:R-:W-:Y:S02]  /*35a0*/  @!P5 FMUL R29, R29, 0.5 ;  /* 0x3f0000001d1dd820 */ /* 0x000fe40000400000 */
[----:B------:R-:W-:Y:S02]  /*35b0*/  @!P3 FMUL R37, R37, 0.5 ;  /* 0x3f0000002525b820 */ /* 0x000fe40000400000 */
[----:B------:R-:W-:-:S03]  /*35c0*/  @!P2 FMUL R23, R23, 0.5 ;  /* 0x3f0000001717a820 */ /* 0x000fc60000400000 */
[----:B------:R-:W-:Y:S02]  /*35d0*/  @!P4 FMUL R65, R65, 0.5 ;  /* 0x3f0000004141c820 */ /* 0x000fe40000400000 */
[----:B------:R-:W-:Y:S01]  /*35e0*/  @!P1 FMUL R45, R45, 0.5 ;  /* 0x3f0000002d2d9820 */ /* 0x000fe20000400000 */
[----:B------:R-:W3:Y:S01]  /*35f0*/  MUFU.EX2 R29, R29 ;  /* 0x0000001d001d7308 */ /* 0x000ee20000000800 */
[----:B-1----:R-:W-:Y:S01]  /*3600*/  @!P6 FMUL R172, R172, R172 ;  /* 0x000000acacace220 */ /* 0x002fe20000400000 */
[----:B------:R-:W-:Y:S02]  /*3610*/  FSETP.GEU.AND P6, PT, R69, -126, PT ;  /* 0xc2fc00004500780b */ /* 0x000fe40003fce000 */
[----:B--2---:R-:W-:-:S04]  /*3620*/  FMNMX R3, R0, R3, !PT ;  /* 0x0000000300037209 */ /* 0x004fc80007800000 */
[----:B------:R-:W1:Y:S01]  /*3630*/  MUFU.EX2 R37, R37 ;  /* 0x0000002500257308 */ /* 0x000e620000000800 */
[----:B------:R-:W2:Y:S07]  /*3640*/  SHFL.BFLY PT, R0, R3, 0x2, 0x1f ;  /* 0x0c401f0003007f89 */ /* 0x000eae00000e0000 */
[----:B------:R-:W4:Y:S08]  /*3650*/  MUFU.EX2 R23, R23 ;  /* 0x0000001700177308 */ /* 0x000f300000000800 */
[----:B------:R-:W5:Y:S08]  /*3660*/  MUFU.EX2 R152, R65 ;  /* 0x0000004100987308 */ /* 0x000f700000000800 */
[----:B------:R-:W2:Y:S01]  /*3670*/  MUFU.EX2 R45, R45 ;  /* 0x0000002d002d7308 */ /* 0x000ea20000000800 */
[--C-:B------:R-:W-:Y:S01]  /*3680*/  FFMA R41, R68, UR4, -R2.reuse ;  /* 0x0000000444297c23 */ /* 0x100fe20008000802 */
[--C-:B------:R-:W-:Y:S01]  /*3690*/  FFMA R49, R76, UR4, -R2.reuse ;  /* 0x000000044c317c23 */ /* 0x100fe20008000802 */
[--C-:B------:R-:W-:Y:S01]  /*36a0*/  FFMA R61, R61, UR4, -R2.reuse ;  /* 0x000000043d3d7c23 */ /* 0x100fe20008000802 */
[----:B------:R-:W-:Y:S01]  /*36b0*/  @!P6 FMUL R69, R69, 0.5 ;  /* 0x3f0000004545e820 */ /* 0x000fe20000400000 */
[--C-:B------:R-:W-:Y:S01]  /*36c0*/  FFMA R77, R77, UR4, -R2.reuse ;  /* 0x000000044d4d7c23 */ /* 0x100fe20008000802 */
[----:B---3--:R-:W-:Y:S01]  /*36d0*/  @!P5 FMUL R29, R29, R29 ;  /* 0x0000001d1d1dd220 */ /* 0x008fe20000400000 */
[----:B-1----:R-:W-:Y:S01]  /*36e0*/  @!P3 FMUL R37, R37, R37 ;  /* 0x000000252525b220 */ /* 0x002fe20000400000 */
[----:B------:R-:W-:Y:S01]  /*36f0*/  FFMA R81, R81, UR4, -R2 ;  /* 0x0000000451517c23 */ /* 0x000fe20008000802 */
[----:B------:R-:W-:Y:S01]  /*3700*/  FSETP.GEU.AND P5, PT, R41, -126, PT ;  /* 0xc2fc00002900780b */ /* 0x000fe20003fae000 */
[----:B----4-:R-:W-:Y:S01]  /*3710*/  @!P2 FMUL R23, R23, R23 ;  /* 0x000000171717a220 */ /* 0x010fe20000400000 */
[----:B------:R-:W-:Y:S01]  /*3720*/  FSETP.GEU.AND P3, PT, R49, -126, PT ;  /* 0xc2fc00003100780b */ /* 0x000fe20003f6e000 */
[----:B------:R-:W1:Y:S01]  /*3730*/  MUFU.EX2 R154, R69 ;  /* 0x00000045009a7308 */ /* 0x000e620000000800 */
[----:B-----5:R-:W-:Y:S01]  /*3740*/  @!P4 FMUL R152, R152, R152 ;  /* 0x000000989898c220 */ /* 0x020fe20000400000 */
[----:B------:R-:W-:-:S02]  /*3750*/  FSETP.GEU.AND P2, PT, R61, -126, PT ;  /* 0xc2fc00003d00780b */ /* 0x000fc40003f4e000 */
[----:B------:R-:W-:Y:S01]  /*3760*/  FSETP.GEU.AND P4, PT, R77, -126, PT ;  /* 0xc2fc00004d00780b */ /* 0x000fe20003f8e000 */
[----:B--2---:R-:W-:Y:S01]  /*3770*/  @!P1 FMUL R45, R45, R45 ;  /* 0x0000002d2d2d9220 */ /* 0x004fe20000400000 */
[----:B------:R-:W-:Y:S02]  /*3780*/  FSETP.GEU.AND P1, PT, R81, -126, PT ;  /* 0xc2fc00005100780b */ /* 0x000fe40003f2e000 */
[----:B------:R-:W-:Y:S02]  /*3790*/  FMNMX R185, R3, R0, !PT ;  /* 0x0000000003b97209 */ /* 0x000fe40007800000 */
[----:B------:R-:W-:Y:S02]  /*37a0*/  @!P5 FMUL R41, R41, 0.5 ;  /* 0x3f0000002929d820 */ /* 0x000fe40000400000 */
[----:B------:R-:W-:-:S03]  /*37b0*/  @!P3 FMUL R49, R49, 0.5 ;  /* 0x3f0000003131b820 */ /* 0x000fc60000400000 */
[----:B------:R-:W-:Y:S02]  /*37c0*/  @!P2 FMUL R61, R61, 0.5 ;  /* 0x3f0000003d3da820 */ /* 0x000fe40000400000 */
[----:B------:R-:W-:Y:S01]  /*37d0*/  @!P4 FMUL R77, R77, 0.5 ;  /* 0x3f0000004d4dc820 */ /* 0x000fe20000400000 */
[----:B-1----:R-:W-:Y:S01]  /*37e0*/  @!P6 FMUL R154, R154, R154 ;  /* 0x0000009a9a9ae220 */ /* 0x002fe20000400000 */
[----:B------:R-:W-:Y:S01]  /*37f0*/  @!P1 FMUL R81, R81, 0.5 ;  /* 0x3f00000051519820 */ /* 0x000fe20000400000 */
[----:B------:R-:W1:Y:S01]  /*3800*/  MUFU.EX2 R174, R61 ;  /* 0x0000003d00ae7308 */ /* 0x000e620000000800 */
[----:B------:R-:W-:-:S07]  /*3810*/  FSETP.NEU.AND P6, PT, R185, -INF , PT ;  /* 0xff800000b900780b */ /* 0x000fce0003fcd000 */
[----:B------:R-:W2:Y:S01]  /*3820*/  MUFU.EX2 R41, R41 ;  /* 0x0000002900297308 */ /* 0x000ea20000000800 */
[----:B------:R-:W-:-:S07]  /*3830*/  FSEL R0, R185, RZ, P6 ;  /* 0x000000ffb9007208 */ /* 0x000fce0003000000 */
[----:B------:R-:W3:Y:S08]  /*3840*/  MUFU.EX2 R49, R49 ;  /* 0x0000003100317308 */ /* 0x000ef00000000800 */
[----:B------:R-:W4:Y:S01]  /*3850*/  MUFU.EX2 R166, R77 ;  /* 0x0000004d00a67308 */ /* 0x000f220000000800 */
[----:B------:R-:W-:-:S07]  /*3860*/  FFMA R84, R84, UR4, -R2 ;  /* 0x0000000454547c23 */ /* 0x000fce0008000802 */
[----:B------:R-:W5:Y:S01]  /*3870*/  MUFU.EX2 R180, R81 ;  /* 0x0000005100b47308 */ /* 0x000f620000000800 */
[----:B------:R-:W-:Y:S01]  /*3880*/  FMUL R0, R0, UR4 ;  /* 0x0000000400007c20 */ /* 0x000fe20008400000 */
[--C-:B------:R-:W-:Y:S01]  /*3890*/  FFMA R73, R73, UR4, -R2.reuse ;  /* 0x0000000449497c23 */ /* 0x100fe20008000802 */
[----:B------:R-:W-:Y:S01]  /*38a0*/  FFMA R80, R80, UR4, -R2 ;  /* 0x0000000450507c23 */ /* 0x000fe20008000802 */
[----:B------:R-:W-:Y:S01]  /*38b0*/  FSETP.GEU.AND P6, PT, R84, -126, PT ;  /* 0xc2fc00005400780b */ /* 0x000fe20003fce000 */
[--C-:B------:R-:W-:Y:S01]  /*38c0*/  FFMA R26, R26, UR4, -R0.reuse ;  /* 0x000000041a1a7c23 */ /* 0x100fe20008000800 */
[--C-:B------:R-:W-:Y:S01]  /*38d0*/  FFMA R3, R27, UR4, -R0.reuse ;  /* 0x000000041b037c23 */ /* 0x100fe20008000800 */
[----:B------:R-:W-:Y:S01]  /*38e0*/  FFMA R31, R31, UR4, -R0 ;  /* 0x000000041f1f7c23 */ /* 0x000fe20008000800 */
[----:B-1----:R-:W-:Y:S01]  /*38f0*/  @!P2 FMUL R174, R174, R174 ;  /* 0x000000aeaeaea220 */ /* 0x002fe20000400000 */
[----:B--2---:R-:W-:Y:S01]  /*3900*/  @!P5 FMUL R41, R41, R41 ;  /* 0x000000292929d220 */ /* 0x004fe20000400000 */
[----:B---3--:R-:W-:Y:S01]  /*3910*/  @!P3 FMUL R49, R49, R49 ;  /* 0x000000313131b220 */ /* 0x008fe20000400000 */
[----:B----4-:R-:W-:Y:S01]  /*3920*/  @!P4 FMUL R166, R166, R166 ;  /* 0x000000a6a6a6c220 */ /* 0x010fe20000400000 */
[----:B------:R-:W-:-:S02]  /*3930*/  FSETP.GEU.AND P2, PT, R73, -126, PT ;  /* 0xc2fc00004900780b */ /* 0x000fc40003f4e000 */
[----:B------:R-:W-:Y:S02]  /*3940*/  FSETP.GEU.AND P5, PT, R80, -126, PT ;  /* 0xc2fc00005000780b */ /* 0x000fe40003fae000 */
[----:B------:R-:W-:Y:S01]  /*3950*/  FSETP.GEU.AND P3, PT, R26, -126, PT ;  /* 0xc2fc00001a00780b */ /* 0x000fe20003f6e000 */
[----:B-----5:R-:W-:Y:S01]  /*3960*/  @!P1 FMUL R180, R180, R180 ;  /* 0x000000b4b4b49220 */ /* 0x020fe20000400000 */
[----:B------:R-:W-:Y:S02]  /*3970*/  FSETP.GEU.AND P4, PT, R3, -126, PT ;  /* 0xc2fc00000300780b */ /* 0x000fe40003f8e000 */
[----:B------:R-:W-:Y:S01]  /*3980*/  FSETP.GEU.AND P1, PT, R31, -126, PT ;  /* 0xc2fc00001f00780b */ /* 0x000fe20003f2e000 */
[----:B------:R-:W-:-:S04]  /*3990*/  @!P6 FMUL R84, R84, 0.5 ;  /* 0x3f0000005454e820 */ /* 0x000fc80000400000 */
[----:B------:R-:W-:Y:S01]  /*39a0*/  @!P2 FMUL R73, R73, 0.5 ;  /* 0x3f0000004949a820 */ /* 0x000fe20000400000 */
[----:B------:R-:W1:Y:S01]  /*39b0*/  MUFU.EX2 R27, R84 ;  /* 0x00000054001b7308 */ /* 0x000e620000000800 */
[----:B------:R-:W-:Y:S02]  /*39c0*/  @!P5 FMUL R80, R80, 0.5 ;  /* 0x3f0000005050d820 */ /* 0x000fe40000400000 */
[----:B------:R-:W-:Y:S02]  /*39d0*/  @!P3 FMUL R26, R26, 0.5 ;  /* 0x3f0000001a1ab820 */ /* 0x000fe40000400000 */
[----:B------:R-:W-:Y:S02]  /*39e0*/  @!P4 FMUL R3, R3, 0.5 ;  /* 0x3f0000000303c820 */ /* 0x000fe40000400000 */
[----:B------:R-:W-:Y:S01]  /*39f0*/  @!P1 FMUL R31, R31, 0.5 ;  /* 0x3f0000001f1f9820 */ /* 0x000fe20000400000 */
[----:B------:R-:W2:Y:S08]  /*3a00*/  MUFU.EX2 R164, R73 ;  /* 0x0000004900a47308 */ /* 0x000eb00000000800 */
[----:B------:R-:W3:Y:S08]  /*3a10*/  MUFU.EX2 R53, R80 ;  /* 0x0000005000357308 */ /* 0x000ef00000000800 */
[----:B------:R-:W4:Y:S08]  /*3a20*/  MUFU.EX2 R161, R26 ;  /* 0x0000001a00a17308 */ /* 0x000f300000000800 */
[----:B------:R-:W5:Y:S01]  /*3a30*/  MUFU.EX2 R12, R3 ;  /* 0x00000003000c7308 */ /* 0x000f620000000800 */
[----:B------:R-:W-:-:S07]  /*3a40*/  FFMA R34, R34, UR4, -R0 ;  /* 0x0000000422227c23 */ /* 0x000fce0008000800 */
[----:B------:R-:W5:Y:S01]  /*3a50*/  MUFU.EX2 R14, R31 ;  /* 0x0000001f000e7308 */ /* 0x000f620000000800 */
[----:B------:R-:W-:Y:S01]  /*3a60*/  FFMA R2, R85, UR4, -R2 ;  /* 0x0000000455027c23 */ /* 0x000fe20008000802 */
[--C-:B------:R-:W-:Y:S01]  /*3a70*/  FFMA R30, R30, UR4, -R0.reuse ;  /* 0x000000041e1e7c23 */ /* 0x100fe20008000800 */
[----:B-1----:R-:W-:Y:S01]  /*3a80*/  @!P6 FMUL R27, R27, R27 ;  /* 0x0000001b1b1be220 */ /* 0x002fe20000400000 */
[--C-:B------:R-:W-:Y:S01]  /*3a90*/  FFMA R38, R38, UR4, -R0.reuse ;  /* 0x0000000426267c23 */ /* 0x100fe20008000800 */
[--C-:B------:R-:W-:Y:S01]  /*3aa0*/  FFMA R39, R39, UR4, -R0.reuse ;  /* 0x0000000427277c23 */ /* 0x100fe20008000800 */
[----:B------:R-:W-:Y:S01]  /*3ab0*/  FSETP.GEU.AND P6, PT, R34, -126, PT ;  /* 0xc2fc00002200780b */ /* 0x000fe20003fce000 */
[----:B------:R-:W-:Y:S01]  /*3ac0*/  FFMA R43, R43, UR4, -R0 ;  /* 0x000000042b2b7c23 */ /* 0x000fe20008000800 */
[----:B--2---:R-:W-:Y:S01]  /*3ad0*/  @!P2 FMUL R164, R164, R164 ;  /* 0x000000a4a4a4a220 */ /* 0x004fe20000400000 */
[----:B---3--:R-:W-:Y:S01]  /*3ae0*/  @!P5 FMUL R53, R53, R53 ;  /* 0x000000353535d220 */ /* 0x008fe20000400000 */
[----:B----4-:R-:W-:Y:S01]  /*3af0*/  @!P3 FMUL R161, R161, R161 ;  /* 0x000000a1a1a1b220 */ /* 0x010fe20000400000 */
[----:B-----5:R-:W-:Y:S01]  /*3b00*/  @!P4 FMUL R12, R12, R12 ;  /* 0x0000000c0c0cc220 */ /* 0x020fe20000400000 */
[----:B------:R-:W-:-:S02]  /*3b10*/  FSETP.GEU.AND P2, PT, R2, -126, PT ;  /* 0xc2fc00000200780b */ /* 0x000fc40003f4e000 */
[----:B------:R-:W-:Y:S02]  /*3b20*/  FSETP.GEU.AND P5, PT, R30, -126, PT ;  /* 0xc2fc00001e00780b */ /* 0x000fe40003fae000 */
[----:B------:R-:W-:Y:S01]  /*3b30*/  FSETP.GEU.AND P3, PT, R38, -126, PT ;  /* 0xc2fc00002600780b */ /* 0x000fe20003f6e000 */
[----:B------:R-:W-:Y:S01]  /*3b40*/  @!P1 FMUL R14, R14, R14 ;  /* 0x0000000e0e0e9220 */ /* 0x000fe20000400000 */
        /* <DEDUP_REMOVED lines=15> */
[--C-:B------:R-:W-:Y:S01]  /*3c40*/  FFMA R35, R35, UR4, -R0.reuse ;  /* 0x0000000423237c23 */ /* 0x100fe20008000800 */
        /* <DEDUP_REMOVED lines=47> */
[----:B------:R-:W-:Y:S02]  /*3f40*/  @!P2 FMUL R47, R47, 0.5 ;  /* 0x3f0000002f2fa820 */ /* 0x000fe40000400000 */
[----:B------:R-:W-:Y:S02]  /*3f50*/  @!P5 FMUL R54, R54, 0.5 ;  /* 0x3f0000003636d820 */ /* 0x000fe40000400000 */
[----:B------:R-:W-:Y:S02]  /*3f60*/  @!P3 FMUL R62, R62, 0.5 ;  /* 0x3f0000003e3eb820 */ /* 0x000fe40000400000 */
[----:B------:R-:W-:Y:S01]  /*3f70*/  @!P4 FMUL R63, R63, 0.5 ;  /* 0x3f0000003f3fc820 */ /* 0x000fe20000400000 */
[----:B------:R-:W1:Y:S01]  /*3f80*/  MUFU.EX2 R58, R58 ;  /* 0x0000003a003a7308 */ /* 0x000e620000000800 */
[----:B------:R-:W-:-:S07]  /*3f90*/  @!P1 FMUL R67, R67, 0.5 ;  /* 0x3f00000043439820 */ /* 0x000fce0000400000 */
[----:B------:R-:W2:Y:S08]  /*3fa0*/  MUFU.EX2 R22, R47 ;  /* 0x0000002f00167308 */ /* 0x000eb00000000800 */
[----:B------:R-:W3:Y:S08]  /*3fb0*/  MUFU.EX2 R159, R54 ;  /* 0x00000036009f7308 */ /* 0x000ef00000000800 */
[----:B------:R-:W4:Y:S08]  /*3fc0*/  MUFU.EX2 R175, R63 ;  /* 0x0000003f00af7308 */ /* 0x000f300000000800 */
[----:B------:R-:W5:Y:S08]  /*3fd0*/  MUFU.EX2 R62, R62 ;  /* 0x0000003e003e7308 */ /* 0x000f700000000800 */
[----:B------:R-:W5:Y:S01]  /*3fe0*/  MUFU.EX2 R153, R67 ;  /* 0x0000004300997308 */ /* 0x000f620000000800 */
[--C-:B------:R-:W-:Y:S01]  /*3ff0*/  FFMA R74, R74, UR4, -R0.reuse ;  /* 0x000000044a4a7c23 */ /* 0x100fe20008000800 */
[--C-:B------:R-:W-:Y:S01]  /*4000*/  FFMA R59, R59, UR4, -R0.reuse ;  /* 0x000000043b3b7c23 */ /* 0x100fe20008000800 */
[--C-:B------:R-:W-:Y:S01]  /*4010*/  FFMA R66, R66, UR4, -R0.reuse ;  /* 0x0000000442427c23 */ /* 0x100fe20008000800 */
[--C-:B------:R-:W-:Y:S01]  /*4020*/  FFMA R82, R82, UR4, -R0.reuse ;  /* 0x0000000452527c23 */ /* 0x100fe20008000800 */
[----:B-1----:R-:W-:Y:S01]  /*4030*/  @!P6 FMUL R58, R58, R58 ;  /* 0x0000003a3a3ae220 */ /* 0x002fe20000400000 */
[--C-:B------:R-:W-:Y:S01]  /*4040*/  FFMA R75, R75, UR4, -R0.reuse ;  /* 0x000000044b4b7c23 */ /* 0x100fe20008000800 */
[----:B------:R-:W-:Y:S01]  /*4050*/  FFMA R83, R83, UR4, -R0 ;  /* 0x0000000453537c23 */ /* 0x000fe20008000800 */
[----:B------:R-:W-:Y:S01]  /*4060*/  FSETP.GEU.AND P6, PT, R74, -126, PT ;  /* 0xc2fc00004a00780b */ /* 0x000fe20003fce000 */
[----:B--2---:R-:W-:Y:S01]  /*4070*/  @!P2 FMUL R22, R22, R22 ;  /* 0x000000161616a220 */ /* 0x004fe20000400000 */
[----:B---3--:R-:W-:Y:S01]  /*4080*/  @!P5 FMUL R159, R159, R159 ;  /* 0x0000009f9f9fd220 */ /* 0x008fe20000400000 */
[----:B----4-:R-:W-:Y:S01]  /*4090*/  @!P4 FMUL R175, R175, R175 ;  /* 0x000000afafafc220 */ /* 0x010fe20000400000 */
[----:B------:R-:W-:Y:S01]  /*40a0*/  FSETP.GEU.AND P2, PT, R59, -126, PT ;  /* 0xc2fc00003b00780b */ /* 0x000fe20003f4e000 */
[----:B-----5:R-:W-:Y:S01]  /*40b0*/  @!P3 FMUL R62, R62, R62 ;  /* 0x0000003e3e3eb220 */ /* 0x020fe20000400000 */
[----:B------:R-:W-:-:S02]  /*40c0*/  FSETP.GEU.AND P5, PT, R66, -126, PT ;  /* 0xc2fc00004200780b */ /* 0x000fc40003fae000 */
        /* <DEDUP_REMOVED lines=8> */
[----:B------:R-:W-:Y:S02]  /*4150*/  @!P3 FMUL R75, R75, 0.5 ;  /* 0x3f0000004b4bb820 */ /* 0x000fe40000400000 */
[----:B------:R-:W-:Y:S01]  /*4160*/  @!P1 FMUL R83, R83, 0.5 ;  /* 0x3f00000053539820 */ /* 0x000fe20000400000 */
[----:B------:R-:W1:Y:S08]  /*4170*/  MUFU.EX2 R173, R59 ;  /* 0x0000003b00ad7308 */ /* 0x000e700000000800 */
        /* <DEDUP_REMOVED lines=9> */
[--C-:B------:R-:W-:Y:S01]  /*4210*/  FFMA R86, R86, UR4, -R0.reuse ;  /* 0x0000000456567c23 */ /* 0x100fe20008000800 */
[----:B------:R-:W-:Y:S01]  /*4220*/  FFMA R87, R87, UR4, -R0 ;  /* 0x0000000457577c23 */ /* 0x000fe20008000800 */
[----:B-1----:R-:W-:Y:S01]  /*4230*/  @!P2 FMUL R173, R173, R173 ;  /* 0x000000adadada220 */ /* 0x002fe20000400000 */
[----:B--2---:R-:W-:Y:S01]  /*4240*/  @!P6 FMUL R74, R74, R74 ;  /* 0x0000004a4a4ae220 */ /* 0x004fe20000400000 */
[----:B------:R-:W-:Y:S01]  /*4250*/  FSETP.GEU.AND P2, PT, R70, -126, PT ;  /* 0xc2fc00004600780b */ /* 0x000fe20003f4e000 */
[----:B---3--:R-:W-:Y:S01]  /*4260*/  @!P5 FMUL R66, R66, R66 ;  /* 0x000000424242d220 */ /* 0x008fe20000400000 */
[----:B------:R-:W-:Y:S01]  /*4270*/  FSETP.GEU.AND P6, PT, R78, -126, PT ;  /* 0xc2fc00004e00780b */ /* 0x000fe20003fce000 */
[----:B----4-:R-:W-:Y:S01]  /*4280*/  @!P3 FMUL R165, R165, R165 ;  /* 0x000000a5a5a5b220 */ /* 0x010fe20000400000 */
[----:B-----5:R-:W-:Y:S01]  /*4290*/  @!P4 FMUL R82, R82, R82 ;  /* 0x000000525252c220 */ /* 0x020fe20000400000 */
[----:B------:R-:W-:-:S02]  /*42a0*/  FSETP.GEU.AND P5, PT, R71, -126, PT ;  /* 0xc2fc00004700780b */ /* 0x000fc40003fae000 */
[----:B------:R-:W-:Y:S01]  /*42b0*/  FSETP.GEU.AND P3, PT, R79, -126, PT ;  /* 0xc2fc00004f00780b */ /* 0x000fe20003f6e000 */
[----:B------:R-:W-:Y:S01]  /*42c0*/  @!P1 FMUL R181, R181, R181 ;  /* 0x000000b5b5b59220 */ /* 0x000fe20000400000 */
[----:B------:R-:W-:Y:S02]  /*42d0*/  FSETP.GEU.AND P4, PT, R86, -126, PT ;  /* 0xc2fc00005600780b */ /* 0x000fe40003f8e000 */
[----:B------:R-:W-:Y:S01]  /*42e0*/  FSETP.GEU.AND P1, PT, R87, -126, PT ;  /* 0xc2fc00005700780b */ /* 0x000fe20003f2e000 */
[----:B------:R-:W-:Y:S01]  /*42f0*/  FADD R0, R160, R29 ;  /* 0x0000001da0007221 */ /* 0x000fe20000000000 */
[----:B------:R-:W-:Y:S01]  /*4300*/  FADD R3, R176, R45 ;  /* 0x0000002db0037221 */ /* 0x000fe20000000000 */
[----:B------:R-:W-:Y:S01]  /*4310*/  FADD R2, R168, R37 ;  /* 0x00000025a8027221 */ /* 0x000fe20000000000 */
[----:B------:R-:W-:Y:S01]  /*4320*/  FADD R31, R156, R53 ;  /* 0x000000359c1f7221 */ /* 0x000fe20000000000 */
[----:B------:R-:W-:Y:S01]  /*4330*/  @!P2 FMUL R70, R70, 0.5 ;  /* 0x3f0000004646a820 */ /* 0x000fe20000400000 */
[----:B------:R-:W-:Y:S01]  /*4340*/  FADD R32, R0, R3 ;  /* 0x0000000300207221 */ /* 0x000fe20000000000 */
[----:B------:R-:W-:Y:S01]  /*4350*/  @!P6 FMUL R78, R78, 0.5 ;  /* 0x3f0000004e4ee820 */ /* 0x000fe20000400000 */
[----:B------:R-:W-:Y:S01]  /*4360*/  FADD R39, R2, R31 ;  /* 0x0000001f02277221 */ /* 0x000fe20000000000 */
[----:B------:R-:W-:Y:S01]  /*4370*/  FADD R0, R11, R172 ;  /* 0x000000ac0b007221 */ /* 0x000fe20000000000 */
[----:B------:R-:W-:Y:S01]  /*4380*/  FADD R31, R19, R164 ;  /* 0x000000a4131f7221 */ /* 0x000fe20000000000 */
[----:B------:R-:W-:Y:S01]  /*4390*/  @!P5 FMUL R71, R71, 0.5 ;  /* 0x3f0000004747d820 */ /* 0x000fe20000400000 */
[----:B------:R-:W-:Y:S01]  /*43a0*/  @!P3 FMUL R79, R79, 0.5 ;  /* 0x3f0000004f4fb820 */ /* 0x000fe20000400000 */
[----:B------:R-:W-:Y:S01]  /*43b0*/  @!P4 FMUL R86, R86, 0.5 ;  /* 0x3f0000005656c820 */ /* 0x000fe20000400000 */
[----:B------:R-:W-:Y:S01]  /*43c0*/  @!P1 FMUL R87, R87, 0.5 ;  /* 0x3f00000057579820 */ /* 0x000fe20000400000 */
[----:B------:R-:W-:Y:S01]  /*43d0*/  FADD R34, R0, R31 ;  /* 0x0000001f00227221 */ /* 0x000fe20000000000 */
[----:B------:R-:W1:Y:S01]  /*43e0*/  MUFU.EX2 R70, R70 ;  /* 0x0000004600467308 */ /* 0x000e620000000800 */
[----:B------:R-:W-:Y:S01]  /*43f0*/  FADD R3, R15, R152 ;  /* 0x000000980f037221 */ /* 0x000fe20000000000 */
[----:B------:R-:W-:Y:S01]  /*4400*/  FADD R28, R23, R180 ;  /* 0x000000b4171c7221 */ /* 0x000fe20000000000 */
[----:B------:R-:W-:Y:S01]  /*4410*/  FADD R2, R162, R33 ;  /* 0x00000021a2027221 */ /* 0x000fe20000000000 */
[----:B------:R-:W-:-:S04]  /*4420*/  FADD R35, R178, R49 ;  /* 0x00000031b2237221 */ /* 0x000fc80000000000 */
[----:B------:R-:W2:Y:S01]  /*4430*/  MUFU.EX2 R155, R71 ;  /* 0x00000047009b7308 */ /* 0x000ea20000000800 */
[----:B------:R-:W-:-:S07]  /*4440*/  FADD R43, R3, R28 ;  /* 0x0000001c032b7221 */ /* 0x000fce0000000000 */
[----:B------:R-:W3:Y:S01]  /*4450*/  MUFU.EX2 R78, R78 ;  /* 0x0000004e004e7308 */ /* 0x000ee20000000800 */
[----:B------:R-:W-:-:S07]  /*4460*/  FADD R36, R2, R35 ;  /* 0x0000002302247221 */ /* 0x000fce0000000000 */
[----:B------:R-:W4:Y:S08]  /*4470*/  MUFU.EX2 R167, R79 ;  /* 0x0000004f00a77308 */ /* 0x000f300000000800 */
[----:B------:R-:W5:Y:S08]  /*4480*/  MUFU.EX2 R0, R86 ;  /* 0x0000005600007308 */ /* 0x000f700000000800 */
[----:B------:R-:W5:Y:S01]  /*4490*/  MUFU.EX2 R183, R87 ;  /* 0x0000005700b77308 */ /* 0x000f620000000800 */
[----:B------:R-:W-:Y:S01]  /*44a0*/  FADD R2, R13, R174 ;  /* 0x000000ae0d027221 */ /* 0x000fe20000000000 */
        /* <DEDUP_REMOVED lines=17> */
[----:B-1----:R-:W-:Y:S01]  /*45c0*/  @!P2 FMUL R70, R70, R70 ;  /* 0x000000464646a220 */ /* 0x002fe20000400000 */
[----:B--2---:R-:W-:Y:S01]  /*45d0*/  @!P5 FMUL R155, R155, R155 ;  /* 0x0000009b9b9bd220 */ /* 0x004fe20000400000 */
[----:B---3--:R-:W-:Y:S01]  /*45e0*/  @!P6 FMUL R78, R78, R78 ;  /* 0x0000004e4e4ee220 */ /* 0x008fe20000400000 */
[----:B----4-:R-:W-:Y:S01]  /*45f0*/  @!P3 FMUL R167, R167, R167 ;  /* 0x000000a7a7a7b220 */ /* 0x010fe20000400000 */
[----:B-----5:R-:W-:Y:S01]  /*4600*/  @!P4 FMUL R0, R0, R0 ;  /* 0x000000000000c220 */ /* 0x020fe20000400000 */
[----:B------:R-:W-:Y:S01]  /*4610*/  @!P1 FMUL R183, R183, R183 ;  /* 0x000000b7b7b79220 */ /* 0x000fe20000400000 */
[----:B------:R-:W-:Y:S01]  /*4620*/  MOV R2, UR54 ;  /* 0x0000003600027c02 */ /* 0x000fe20008000f00 */
        /* <DEDUP_REMOVED lines=12> */
[----:B------:R1:W-:Y:S01]  /*46f0*/  SYNCS.ARRIVE.TRANS64.A1T0 RZ, [R2+UR6], RZ ;  /* 0x000000ff02ff79a7 */ /* 0x0003e20008100006 */
[----:B------:R-:W-:Y:S01]  /*4700*/  UIADD3 UR6, UR37, 0x1, URZ ;  /* 0x0000000125067890 */ /* 0x000fe2000fffe03f */
[----:B------:R-:W-:Y:S01]  /*4710*/  FADD R28, R28, R47 ;  /* 0x0000002f1c1c7221 */ /* 0x000fe20000000000 */
[----:B------:R-:W-:Y:S01]  /*4720*/  FADD R31, R31, R40 ;  /* 0x000000281f1f7221 */ /* 0x000fe20000000000 */
[----:B------:R-:W-:Y:S01]  /*4730*/  FADD R30, R30, R51 ;  /* 0x000000331e1e7221 */ /* 0x000fe20000000000 */
[----:B------:R-:W-:Y:S01]  /*4740*/  FADD R55, R38, R55 ;  /* 0x0000003726377221 */ /* 0x000fe20000000000 */
[----:B------:R-:W-:Y:S01]  /*4750*/  UISETP.NE.AND UP0, UPT, UR6, 0x5, UPT ;  /* 0x000000050600788c */ /* 0x000fe2000bf05270 */
[----:B------:R-:W-:Y:S01]  /*4760*/  FADD R32, R32, R39 ;  /* 0x0000002720207221 */ /* 0x000fe20000000000 */
[----:B------:R-:W-:Y:S01]  /*4770*/  FADD R34, R34, R43 ;  /* 0x0000002b22227221 */ /* 0x000fe20000000000 */
[----:B------:R-:W-:Y:S01]  /*4780*/  FADD R3, R36, R3 ;  /* 0x0000000324037221 */ /* 0x000fe20000000000 */
[----:B------:R-:W-:Y:S01]  /*4790*/  FADD R42, R42, R57 ;  /* 0x000000392a2a7221 */ /* 0x000fe20000000000 */
[----:B------:R-:W-:Y:S01]  /*47a0*/  FADD R44, R44, R59 ;  /* 0x0000003b2c2c7221 */ /* 0x000fe20000000000 */
[----:B------:R-:W-:Y:S01]  /*47b0*/  FADD R31, R28, R31 ;  /* 0x0000001f1c1f7221 */ /* 0x000fe20000000000 */
[----:B------:R-:W-:Y:S01]  /*47c0*/  FADD R55, R30, R55 ;  /* 0x000000371e377221 */ /* 0x000fe20000000000 */
[----:B------:R-:W-:Y:S01]  /*47d0*/  USEL UR4, URZ, 0x1, UP0 ;  /* 0x000000013f047887 */ /* 0x000fe20008000000 */
[----:B------:R-:W-:Y:S01]  /*47e0*/  FADD R3, R32, R3 ;  /* 0x0000000320037221 */ /* 0x000fe20000000000 */
[----:B------:R-:W-:Y:S01]  /*47f0*/  FADD R34, R34, R35 ;  /* 0x0000002322227221 */ /* 0x000fe20000000000 */
[----:B------:R-:W-:Y:S01]  /*4800*/  FADD R31, R42, R31 ;  /* 0x0000001f2a1f7221 */ /* 0x000fe20000000000 */
[----:B------:R-:W-:Y:S01]  /*4810*/  FADD R44, R44, R55 ;  /* 0x000000372c2c7221 */ /* 0x000fe20000000000 */
[----:B------:R-:W-:-:S02]  /*4820*/  USEL UR6, UR6, URZ, UP0 ;  /* 0x0000003f06067287 */ /* 0x000fc40008000000 */
[----:B------:R-:W-:Y:S01]  /*4830*/  ULOP3.LUT UR39, UR39, UR4, URZ, 0x3c, !UPT ;  /* 0x0000000427277292 */ /* 0x000fe2000f8e3c3f */
[----:B------:R-:W-:Y:S01]  /*4840*/  FADD R3, R3, R34 ;  /* 0x0000002203037221 */ /* 0x000fe20000000000 */
[----:B-1----:R-:W-:Y:S01]  /*4850*/  FADD R2, R31, R44 ;  /* 0x0000002c1f027221 */ /* 0x002fe20000000000 */
[----:B------:R-:W-:Y:S02]  /*4860*/  F2FP.F16.F32.PACK_AB R160, R11, R160 ;  /* 0x000000a00ba0723e */ /* 0x000fe400000000ff */
[----:B------:R-:W-:Y:S02]  /*4870*/  F2FP.F16.F32.PACK_AB R162, R13, R162 ;  /* 0x000000a20da2723e */ /* 0x000fe400000000ff */
[----:B------:R-:W-:Y:S02]  /*4880*/  F2FP.F16.F32.PACK_AB R168, R15, R168 ;  /* 0x000000a80fa8723e */ /* 0x000fe400000000ff */
[----:B------:R-:W-:Y:S02]  /*4890*/  F2FP.F16.F32.PACK_AB R170, R17, R170 ;  /* 0x000000aa11aa723e */ /* 0x000fe400000000ff */
[----:B------:R-:W-:-:S02]  /*48a0*/  F2FP.F16.F32.PACK_AB R176, R19, R176 ;  /* 0x000000b013b0723e */ /* 0x000fc400000000ff */
[----:B------:R-:W-:Y:S02]  /*48b0*/  F2FP.F16.F32.PACK_AB R178, R21, R178 ;  /* 0x000000b215b2723e */ /* 0x000fe400000000ff */
        /* <DEDUP_REMOVED lines=24> */
[----:B------:R-:W-:Y:S01]  /*4a40*/  F2FP.F16.F32.PACK_AB R181, R181, R82 ;  /* 0x00000052b5b5723e */ /* 0x000fe200000000ff */
[----:B------:R-:W-:Y:S06]  /*4a50*/  @!P0 BRA `(.L_x_21) ;  /* 0x0000000000048947 */ /* 0x000fec0003800000 */
[----:B------:R-:W-:Y:S01]  /*4a60*/  BPT.TRAP 0x1 ;  /* 0x000000040000795c */ /* 0x000fe20000300000 */
.L_x_21:
[----:B------:R-:W-:Y:S01]  /*4a70*/  ULEA UR4, UR6, UR38, 0x3 ;  /* 0x0000002606047291 */ /* 0x000fe2000f8e183f */
[----:B------:R-:W-:Y:S01]  /*4a80*/  MOV R11, UR39 ;  /* 0x00000027000b7c02 */ /* 0x000fe20008000f00 */
[----:B------:R-:W-:-:S03]  /*4a90*/  ULOP3.LUT UR58, UR7, 0x4000000, URZ, 0xfc, !UPT ;  /* 0x04000000073a7892 */ /* 0x000fc6000f8efc3f */
[----:B------:R-:W-:-:S04]  /*4aa0*/  SHF.L.U32 R11, R11, 0x1f, RZ ;  /* 0x0000001f0b0b7819 */ /* 0x000fc800000006ff */
[----:B------:R-:W1:Y:S02]  /*4ab0*/  SYNCS.PHASECHK.TRANS64.TRYWAIT P1, [UR4+0x64400], R11 ;  /* 0x0644000bff0075a7 */ /* 0x000e640008020144 */
[----:B-1----:R-:W-:Y:S05]  /*4ac0*/  @!P1 BRA `(.L_x_22) ;  /* 0x000000c800a09947 */ /* 0x002fea0003800000 */
.L_x_137:
[----:B------:R-:W-:Y:S01]  /*4ad0*/  ULEA UR4, UR6, UR58, 0xc ;  /* 0x0000003a06047291 */ /* 0x000fe2000f8e603f */
[----:B------:R-:W-:Y:S01]  /*4ae0*/  WARPGROUP.ARRIVE ;  /* 0x00000000000079c5 */ /* 0x000fe20000000000 */
[----:B------:R-:W-:Y:S01]  /*4af0*/  UMOV UR11, 0x40000040 ;  /* 0x40000040000b7882 */ /* 0x000fe20000000000 */
[----:B------:R-:W-:-:S04]  /*4b00*/  F2FP.F16.F32.PACK_AB R183, R183, R0 ;  /* 0x00000000b7b7723e */ /* 0x000fc800000000ff */
[----:B------:R-:W-:Y:S02]  /*4b10*/  UMOV UR10, UR4 ;  /* 0x00000004000a7c82 */ /* 0x000fe40008000000 */
[----:B------:R-:W-:Y:S01]  /*4b20*/  HGMMA.64x256x16.F32 R24, R160, gdesc[UR8].tnspB, RZ, !UPT, gsb0 ;  /* 0x43e00008a0187df0 */ /* 0x000fe2000c0008ff */
[----:B------:R-:W-:Y:S01]  /*4b30*/  UIADD3 UR10, UR4, 0x80, URZ ;  /* 0x00000080040a7890 */ /* 0x000fe2000fffe03f */
[----:B------:R-:W-:Y:S01]  /*4b40*/  UMOV UR11, 0x40000040 ;  /* 0x40000040000b7882 */ /* 0x000fe20000000000 */
[----:B------:R-:W-:Y:S02]  /*4b50*/  WARPGROUP.DEPBAR.LE gsb0, 0x0 ;  /* 0x00008000000079c5 */ /* 0x000fe40000010000 */
[----:B------:R-:W-:-:S15]  /*4b60*/  WARPGROUP.ARRIVE ;  /* 0x00000000000079c5 */ /* 0x000fde0000000000 */
[----:B------:R-:W-:-:S08]  /*4b70*/  NOP ;  /* 0x0000000000007918 */ /* 0x000fd00000000000 */
[----:B------:R-:W-:Y:S01]  /*4b80*/  HGMMA.64x256x16.F32 R24, R168, gdesc[UR8].tnspB, R24, gsb0 ;  /* 0x43e00008a8187df0 */ /* 0x000fe20008000818 */
        /* <DEDUP_REMOVED lines=35> */
[----:B------:R-:W-:Y:S03]  /*4dc0*/  HGMMA.64x256x16.F32 R24, R180, gdesc[UR8].tnspB, R24, gsb0 ;  /* 0x43e00008b4187df0 */ /* 0x000fe60008000818 */
[----:B------:R-:W-:Y:S02]  /*4dd0*/  WARPGROUP.DEPBAR.LE gsb0, 0x0 ;  /* 0x00008000000079c5 */ /* 0x000fe40000010000 */
[----:B------:R-:W-:Y:S05]  /*4de0*/  @!P0 BRA `(.L_x_23) ;  /* 0x0000000000048947 */ /* 0x000fea0003800000 */
[----:B------:R-:W-:Y:S01]  /*4df0*/  BPT.TRAP 0x1 ;  /* 0x000000040000795c */ /* 0x000fe20000300000 */
.L_x_23:
[----:B------:R-:W2:Y:S01]  /*4e00*/  LDL R0, [R1+0x38] ;  /* 0x0000380001007983 */ /* 0x000ea20000100800 */
[----:B------:R-:W-:-:S04]  /*4e10*/  UIADD3 UR52, UR52, 0x64428, URZ ;  /* 0x0006442834347890 */ /* 0x000fc8000fffe03f */
[----:B------:R-:W-:-:S09]  /*4e20*/  UPRMT UR52, URZ, 0x654, UR52 ;  /* 0x000006543f347896 */ /* 0x000fd20008000034 */
[----:B------:R-:W-:Y:S01]  /*4e30*/  SYNCS.ARRIVE.TRANS64.RED.A1T0 RZ, [UR52], RZ ;  /* 0x000000ffffff79a7 */ /* 0x000fe20008100434 */
[----:B--2---:R-:W-:-:S13]  /*4e40*/  R2UR UR4, R0 ;  /* 0x00000000000472ca */ /* 0x004fda00000e0000 */
[----:B------:R-:W-:-:S06]  /*4e50*/  UISETP.GT.U32.AND UP0, UPT, UR4, 0x1, UPT ;  /* 0x000000010400788c */ /* 0x000fcc000bf04070 */
[----:B------:R-:W-:-:S13]  /*4e60*/  PLOP3.LUT P1, PT, PT, PT, UP0, 0x80, 0x0 ;  /* 0x000000000000781c */ /* 0x000fda0003f2f008 */
[----:B------:R-:W-:Y:S05]  /*4e70*/  @P1 BRA `(.L_x_24) ;  /* 0x0000000000041947 */ /* 0x000fea0003800000 */
[----:B------:R-:W-:Y:S01]  /*4e80*/  BPT.TRAP 0x1 ;  /* 0x000000040000795c */ /* 0x000fe20000300000 */
.L_x_24:
[----:B------:R-:W2:Y:S01]  /*4e90*/  LDL R0, [R1+0x8] ;  /* 0x0000080001007983 */ /* 0x000ea20000100800 */
[----:B------:R-:W-:Y:S02]  /*4ea0*/  UISETP.GE.AND UP1, UPT, UR53, 0x3, UPT ;  /* 0x000000033500788c */ /* 0x000fe4000bf26270 */
[----:B------:R-:W-:Y:S02]  /*4eb0*/  UIADD3 UR37, UR6, 0x1, URZ ;  /* 0x0000000106257890 */ /* 0x000fe4000fffe03f */
[----:B------:R-:W-:Y:S02]  /*4ec0*/  UIADD3 UR7, UR53, -0x1, URZ ;  /* 0xffffffff35077890 */ /* 0x000fe4000fffe03f */
[----:B------:R-:W-:Y:S01]  /*4ed0*/  PLOP3.LUT P2, PT, PT, PT, UP1, 0x80, 0x0 ;  /* 0x000000000000781c */ /* 0x000fe20003f4f018 */
[----:B------:R-:W-:-:S04]  /*4ee0*/  UISETP.NE.AND UP0, UPT, UR37, 0x5, UPT ;  /* 0x000000052500788c */ /* 0x000fc8000bf05270 */
[----:B------:R-:W-:Y:S02]  /*4ef0*/  USEL UR4, URZ, 0x1, UP0 ;  /* 0x000000013f047887 */ /* 0x000fe40008000000 */
[----:B------:R-:W-:Y:S02]  /*4f00*/  USEL UR37, UR37, URZ, UP0 ;  /* 0x0000003f25257287 */ /* 0x000fe40008000000 */
[----:B------:R-:W-:Y:S01]  /*4f10*/  ULOP3.LUT UR39, UR39, UR4, URZ, 0x3c, !UPT ;  /* 0x0000000427277292 */ /* 0x000fe2000f8e3c3f */
[----:B--2---:R-:W-:-:S03]  /*4f20*/  IADD3 R0, R0, 0x80, RZ ;  /* 0x0000008000007810 */ /* 0x004fc60007ffe0ff */
[----:B------:R-:W-:Y:S08]  /*4f30*/  @!P2 BRA `(.L_x_25) ;  /* 0x000000340014a947 */ /* 0x000ff00003800000 */
[----:B-1----:R-:W-:Y:S01]  /*4f40*/  MOV R11, R10 ;  /* 0x0000000a000b7202 */ /* 0x002fe20000000f00 */
[----:B------:R-:W-:Y:S01]  /*4f50*/  ULDC UR4, c[0x0][0x604] ;  /* 0x0001810000047ab9 */ /* 0x000fe20000000800 */
[----:B------:R-:W-:-:S07]  /*4f60*/  MOV R12, R185 ;  /* 0x000000b9000c7202 */ /* 0x000fce0000000f00 */
.L_x_36:
[----:B------:R-:W-:Y:S05]  /*4f70*/  @!P0 BRA `(.L_x_26) ;  /* 0x0000000000048947 */ /* 0x000fea0003800000 */
[----:B------:R-:W-:Y:S01]  /*4f80*/  BPT.TRAP 0x1 ;  /* 0x000000040000795c */ /* 0x000fe20000300000 */
.L_x_26:
[----:B------:R-:W-:Y:S01]  /*4f90*/  ULEA UR5, UR37, UR38, 0x3 ;  /* 0x0000002625057291 */ /* 0x000fe2000f8e183f */
[----:B------:R-:W-:-:S04]  /*4fa0*/  MOV R10, UR39 ;  /* 0x00000027000a7c02 */ /* 0x000fc80008000f00 */
[----:B------:R-:W-:-:S04]  /*4fb0*/  SHF.L.U32 R10, R10, 0x1f, RZ ;  /* 0x0000001f0a0a7819 */ /* 0x000fc800000006ff */
[----:B------:R-:W1:Y:S02]  /*4fc0*/  SYNCS.PHASECHK.TRANS64.TRYWAIT P2, [UR5+0x64400], R10 ;  /* 0x0644000aff0075a7 */ /* 0x000e640008040145 */
[----:B-1----:R-:W-:Y:S05]  /*4fd0*/  @!P2 BRA `(.L_x_27) ;  /* 0x000000c40074a947 */ /* 0x002fea0003800000 */
.L_x_138:
[----:B------:R-:W2:Y:S01]  /*4fe0*/  LDL.64 R14, [R1] ;  /* 0x00000000010e7983 */ /* 0x000ea20000100a00 */
[----:B------:R-:W-:Y:S01]  /*4ff0*/  ULEA UR5, UR37, UR60, 0xc ;  /* 0x0000003c25057291 */ /* 0x000fe2000f8e603f */
[----:B------:R-:W-:Y:S01]  /*5000*/  WARPGROUP.ARRIVE ;  /* 0x00000000000079c5 */ /* 0x000fe20000000000 */
[----:B------:R-:W-:Y:S01]  /*5010*/  UMOV UR55, 0x40000040 ;  /* 0x4000004000377882 */ /* 0x000fe20000000000 */
[----:B------:R-:W-:Y:S01]  /*5020*/  UMOV UR11, 0x40000040 ;  /* 0x40000040000b7882 */ /* 0x000fe20000000000 */
[----:B------:R-:W-:Y:S02]  /*5030*/  UIADD3 UR10, UR5, 0x402, URZ ;  /* 0x00000402050a7890 */ /* 0x000fe4000fffe03f */
[----:B------:R-:W-:Y:S02]  /*5040*/  UIADD3 UR14, UR5, 0x404, URZ ;  /* 0x00000404050e7890 */ /* 0x000fe4000fffe03f */
[----:B------:R-:W-:Y:S01]  /*5050*/  UMOV UR54, UR5 ;  /* 0x0000000500367c82 */ /* 0x000fe20008000000 */
[----:B------:R-:W-:Y:S01]  /*5060*/  UMOV UR15, 0x40000040 ;  /* 0x40000040000f7882 */ /* 0x000fe20000000000 */
[----:B------:R-:W-:Y:S01]  /*5070*/  UIADD3 UR18, UR5, 0x406, URZ ;  /* 0x0000040605127890 */ /* 0x000fe2000fffe03f */
        /* <DEDUP_REMOVED lines=15> */
[----:B--2---:R-:W-:-:S02]  /*5170*/  R2UR UR52, R14 ;  /* 0x000000000e3472ca */ /* 0x004fc400000e0000 */
[----:B------:R-:W-:-:S13]  /*5180*/  R2UR UR53, R15 ;  /* 0x000000000f3572ca */ /* 0x000fda00000e0000 */
[----:B------:R-:W-:Y:S01]  /*5190*/  HGMMA.64x128x16.F32 R152, gdesc[UR52], RZ, !UPT, gsb0 ;  /* 0x01e00000349879f0 */ /* 0x000fe2000c0008ff */
[----:B------:R-:W-:Y:S01]  /*51a0*/  R2UR UR52, R236 ;  /* 0x00000000ec3472ca */ /* 0x000fe200000e0000 */
[----:B------:R-:W-:Y:S01]  /*51b0*/  UIADD3 UR54, UR5, 0x2, URZ ;  /* 0x0000000205367890 */ /* 0x000fe2000fffe03f */
[----:B------:R-:W-:Y:S01]  /*51c0*/  R2UR UR53, R237 ;  /* 0x00000000ed3572ca */ /* 0x000fe200000e0000 */
[----:B------:R-:W-:Y:S01]  /*51d0*/  UMOV UR55, 0x40000040 ;  /* 0x4000004000377882 */ /* 0x000fe20000000000 */
[----:B------:R-:W-:Y:S02]  /*51e0*/  WARPGROUP.DEPBAR.LE gsb0, 0x0 ;  /* 0x00008000000079c5 */ /* 0x000fe40000010000 */
[----:B------:R-:W-:-:S09]  /*51f0*/  WARPGROUP.ARRIVE ;  /* 0x00000000000079c5 */ /* 0x000fd20000000000 */
[----:B------:R-:W-:Y:S01]  /*5200*/  HGMMA.64x128x16.F32 R152, gdesc[UR52], R152, gsb0 ;  /* 0x01e00000349879f0 */ /* 0x000fe20008000898 */
        /* <DEDUP_REMOVED lines=21> */
[----:B------:R-:W-:Y:S01]  /*5360*/  UIADD3 UR54, UR5, 0xc06, URZ ;  /* 0x00000c0605367890 */ /* 0x000fe2000fffe03f */
[----:B------:R-:W-:Y:S01]  /*5370*/  UMOV UR52, UR56 ;  /* 0x0000003800347c82 */ /* 0x000fe20008000000 */
[----:B------:R-:W-:Y:S01]  /*5380*/  UMOV UR53, UR57 ;  /* 0x0000003900357c82 */ /* 0x000fe20008000000 */
[----:B------:R-:W-:Y:S01]  /*5390*/  UMOV UR55, 0x40000040 ;  /* 0x4000004000377882 */ /* 0x000fe20000000000 */
[----:B------:R-:W-:-:S04]  /*53a0*/  UIADD3 UR5, UR37, 0x1, URZ ;  /* 0x0000000125057890 */ /* 0x000fc8000fffe03f */
[----:B------:R-:W-:-:S04]  /*53b0*/  UISETP.NE.AND UP0, UPT, UR5, 0x5, UPT ;  /* 0x000000050500788c */ /* 0x000fc8000bf05270 */
[----:B------:R-:W-:Y:S01]  /*53c0*/  USEL UR5, UR5, URZ, UP0 ;  /* 0x0000003f05057287 */ /* 0x000fe20008000000 */
[----:B------:R-:W-:Y:S02]  /*53d0*/  WARPGROUP.DEPBAR.LE gsb0, 0x0 ;  /* 0x00008000000079c5 */ /* 0x000fe40000010000 */
[----:B------:R-:W-:-:S06]  /*53e0*/  WARPGROUP.ARRIVE ;  /* 0x00000000000079c5 */ /* 0x000fcc0000000000 */
[----:B------:R-:W-:Y:S01]  /*53f0*/  HGMMA.64x128x16.F32 R152, gdesc[UR8], R152, gsb0 ;  /* 0x01e00000089879f0 */ /* 0x000fe20008000898 */
[----:B------:R-:W-:-:S04]  /*5400*/  USEL UR10, URZ, 0x1, UP0 ;  /* 0x000000013f0a7887 */ /* 0x000fc80008000000 */
[----:B------:R-:W-:Y:S01]  /*5410*/  ULOP3.LUT UR39, UR39, UR10, URZ, 0x3c, !UPT ;  /* 0x0000000a27277292 */ /* 0x000fe2000f8e3c3f */
[----:B------:R-:W-:Y:S02]  /*5420*/  WARPGROUP.DEPBAR.LE gsb0, 0x0 ;  /* 0x00008000000079c5 */ /* 0x000fe40000010000 */
[----:B------:R-:W-:-:S06]  /*5430*/  WARPGROUP.ARRIVE ;  /* 0x00000000000079c5 */ /* 0x000fcc0000000000 */
[----:B------:R-:W-:Y:S03]  /*5440*/  HGMMA.64x128x16.F32 R152, gdesc[UR12], R152, gsb0 ;  /* 0x01e000000c9879f0 */ /* 0x000fe60008000898 */
[----:B------:R-:W-:Y:S02]  /*5450*/  WARPGROUP.DEPBAR.LE gsb0, 0x0 ;  /* 0x00008000000079c5 */ /* 0x000fe40000010000 */
[----:B------:R-:W-:-:S07]  /*5460*/  WARPGROUP.ARRIVE ;  /* 0x00000000000079c5 */ /* 0x000fce0000000000 */
        /* <DEDUP_REMOVED lines=26> */
[----:B------:R-:W-:Y:S05]  /*5610*/  @!P0 BRA `(.L_x_28) ;  /* 0x0000000000048947 */ /* 0x000fea0003800000 */
[----:B------:R-:W-:Y:S01]  /*5620*/  BPT.TRAP 0x1 ;  /* 0x000000040000795c */ /* 0x000fe20000300000 */
.L_x_28:
[----:B-1----:R-:W-:Y:S01]  /*5630*/  FMNMX R10, R152, R11, !PT ;  /* 0x0000000b980a7209 */ /* 0x002fe20007800000 */
[----:B------:R-:W-:Y:S01]  /*5640*/  ULEA UR10, UR5, UR38, 0x3 ;  /* 0x00000026050a7291 */ /* 0x000fe2000f8e183f */
[----:B------:R-:W-:Y:S02]  /*5650*/  FMNMX R18, R154, R12, !PT ;  /* 0x0000000c9a127209 */ /* 0x000fe40007800000 */
[----:B------:R-:W-:Y:S02]  /*5660*/  FMNMX R13, R153, R10, !PT ;  /* 0x0000000a990d7209 */ /* 0x000fe40007800000 */
[----:B------:R-:W-:Y:S02]  /*5670*/  FMNMX R17, R155, R18, !PT ;  /* 0x000000129b117209 */ /* 0x000fe40007800000 */
[----:B------:R-:W-:Y:S02]  /*5680*/  FMNMX R10, R156, R13, !PT ;  /* 0x0000000d9c0a7209 */ /* 0x000fe40007800000 */
[----:B------:R-:W-:-:S02]  /*5690*/  FMNMX R18, R158, R17, !PT ;  /* 0x000000119e127209 */ /* 0x000fc40007800000 */
[----:B------:R-:W-:Y:S02]  /*56a0*/  FMNMX R13, R157, R10, !PT ;  /* 0x0000000a9d0d7209 */ /* 0x000fe40007800000 */
[----:B------:R-:W-:Y:S02]  /*56b0*/  FMNMX R17, R159, R18, !PT ;  /* 0x000000129f117209 */ /* 0x000fe40007800000 */
[----:B------:R-:W-:-:S04]  /*56c0*/  FMNMX R10, R160, R13, !PT ;  /* 0x0000000da00a7209 */ /* 0x000fc80007800000 */
        /* <DEDUP_REMOVED lines=26> */
[----:B------:R-:W-:-:S05]  /*5870*/  FMNMX R15, R213, R10, !PT ;  /* 0x0000000ad50f7209 */ /* 0x000fca0007800000 */
[----:B------:R-:W1:Y:S02]  /*5880*/  SHFL.BFLY PT, R10, R15, 0x1, 0x1f ;  /* 0x0c201f000f0a7f89 */ /* 0x000e6400000e0000 */
[----:B-1----:R-:W-:-:S05]  /*5890*/  FMNMX R16, R15, R10, !PT ;  /* 0x0000000a0f107209 */ /* 0x002fca0007800000 */
[----:B------:R-:W1:Y:S02]  /*58a0*/  SHFL.BFLY PT, R13, R16, 0x2, 0x1f ;  /* 0x0c401f00100d7f89 */ /* 0x000e6400000e0000 */
[----:B-1----:R-:W-:Y:S02]  /*58b0*/  FMNMX R10, R16, R13, !PT ;  /* 0x0000000d100a7209 */ /* 0x002fe40007800000 */
[----:B------:R-:W-:Y:S02]  /*58c0*/  FMNMX R16, R162, R17, !PT ;  /* 0x00000011a2107209 */ /* 0x000fe40007800000 */
[C---:B------:R-:W-:Y:S02]  /*58d0*/  FSETP.NEU.AND P2, PT, R10.reuse, -INF , PT ;  /* 0xff8000000a00780b */ /* 0x040fe40003f4d000 */
[----:B------:R-:W-:Y:S02]  /*58e0*/  FMNMX R19, R163, R16, !PT ;  /* 0x00000010a3137209 */ /* 0x000fe40007800000 */
[----:B------:R-:W-:-:S02]  /*58f0*/  FSEL R13, R10, RZ, P2 ;  /* 0x000000ff0a0d7208 */ /* 0x000fc40001000000 */
[----:B------:R-:W-:-:S03]  /*5900*/  FMNMX R18, R166, R19, !PT ;  /* 0x00000013a6127209 */ /* 0x000fc60007800000 */
[----:B------:R-:W-:Y:S01]  /*5910*/  FMUL R14, R13, UR4 ;  /* 0x000000040d0e7c20 */ /* 0x000fe20008400000 */
[----:B------:R-:W-:-:S03]  /*5920*/  FMNMX R21, R167, R18, !PT ;  /* 0x00000012a7157209 */ /* 0x000fc60007800000 */
[--C-:B------:R-:W-:Y:S01]  /*5930*/  FFMA R152, R152, UR4, -R14.reuse ;  /* 0x0000000498987c23 */ /* 0x100fe2000800080e */
[--C-:B------:R-:W-:Y:S01]  /*5940*/  FFMA R15, R153, UR4, -R14.reuse ;  /* 0x00000004990f7c23 */ /* 0x100fe2000800080e */
[--C-:B------:R-:W-:Y:S01]  /*5950*/  FFMA R156, R156, UR4, -R14.reuse ;  /* 0x000000049c9c7c23 */ /* 0x100fe2000800080e */
[--C-:B------:R-:W-:Y:S01]  /*5960*/  FFMA R17, R157, UR4, -R14.reuse ;  /* 0x000000049d117c23 */ /* 0x100fe2000800080e */
[--C-:B------:R-:W-:Y:S01]  /*5970*/  FFMA R18, R161, UR4, -R14.reuse ;  /* 0x00000004a1127c23 */ /* 0x100fe2000800080e */
[----:B------:R-:W-:Y:S01]  /*5980*/  FSETP.GEU.AND P6, PT, R152, -126, PT ;  /* 0xc2fc00009800780b */ /* 0x000fe20003fce000 */
[--C-:B------:R-:W-:Y:S01]  /*5990*/  FFMA R19, R160, UR4, -R14.reuse ;  /* 0x00000004a0137c23 */ /* 0x100fe2000800080e */
[----:B------:R-:W-:Y:S01]  /*59a0*/  FSETP.GEU.AND P5, PT, R15, -126, PT ;  /* 0xc2fc00000f00780b */ /* 0x000fe20003fae000 */
[----:B------:R-:W-:Y:S01]  /*59b0*/  FFMA R209, R209, UR4, -R14 ;  /* 0x00000004d1d17c23 */ /* 0x000fe2000800080e */
[----:B------:R-:W-:Y:S02]  /*59c0*/  FSETP.GEU.AND P3, PT, R156, -126, PT ;  /* 0xc2fc00009c00780b */ /* 0x000fe40003f6e000 */
[----:B------:R-:W-:-:S02]  /*59d0*/  FSETP.GEU.AND P4, PT, R17, -126, PT ;  /* 0xc2fc00001100780b */ /* 0x000fc40003f8e000 */
[----:B------:R-:W-:Y:S02]  /*59e0*/  FMNMX R20, R170, R21, !PT ;  /* 0x00000015aa147209 */ /* 0x000fe40007800000 */
[----:B------:R-:W-:Y:S02]  /*59f0*/  FSETP.GEU.AND P2, PT, R19, -126, PT ;  /* 0xc2fc00001300780b */ /* 0x000fe40003f4e000 */
[----:B------:R-:W-:Y:S01]  /*5a00*/  FMNMX R21, R171, R20, !PT ;  /* 0x00000014ab157209 */ /* 0x000fe20007800000 */
[----:B------:R-:W-:Y:S02]  /*5a10*/  @!P6 FMUL R152, R152, 0.5 ;  /* 0x3f0000009898e820 */ /* 0x000fe40000400000 */
[----:B------:R-:W-:Y:S01]  /*5a20*/  @!P5 FMUL R15, R15, 0.5 ;  /* 0x3f0000000f0fd820 */ /* 0x000fe20000400000 */
[----:B------:R-:W-:Y:S01]  /*5a30*/  FMNMX R20, R174, R21, !PT ;  /* 0x00000015ae147209 */ /* 0x000fe20007800000 */
[----:B------:R1:W2:Y:S01]  /*5a40*/  MUFU.EX2 R16, R152 ;  /* 0x0000009800107308 */ /* 0x0002a20000000800 */
[----:B------:R-:W-:Y:S01]  /*5a50*/  @!P3 FMUL R156, R156, 0.5 ;  /* 0x3f0000009c9cb820 */ /* 0x000fe20000400000 */
[----:B------:R-:W-:Y:S01]  /*5a60*/  @!P4 FMUL R17, R17, 0.5 ;  /* 0x3f0000001111c820 */ /* 0x000fe20000400000 */
[----:B------:R-:W-:Y:S01]  /*5a70*/  FMNMX R23, R175, R20, !PT ;  /* 0x00000014af177209 */ /* 0x000fe20007800000 */
[--C-:B------:R-:W-:Y:S01]  /*5a80*/  FFMA R21, R164, UR4, -R14.reuse ;  /* 0x00000004a4157c23 */ /* 0x100fe2000800080e */
[--C-:B------:R-:W-:Y:S01]  /*5a90*/  FFMA R20, R165, UR4, -R14.reuse ;  /* 0x00000004a5147c23 */ /* 0x100fe2000800080e */
[----:B------:R-:W-:Y:S01]  /*5aa0*/  @!P2 FMUL R19, R19, 0.5 ;  /* 0x3f0000001313a820 */ /* 0x000fe20000400000 */
[----:B------:R-:W-:Y:S01]  /*5ab0*/  FMNMX R22, R178, R23, !PT ;  /* 0x00000017b2167209 */ /* 0x000fe20007800000 */
[----:B------:R-:W3:Y:S01]  /*5ac0*/  MUFU.EX2 R15, R15 ;  /* 0x0000000f000f7308 */ /* 0x000ee20000000800 */
[--C-:B------:R-:W-:Y:S01]  /*5ad0*/  FFMA R23, R168, UR4, -R14.reuse ;  /* 0x00000004a8177c23 */ /* 0x100fe2000800080e */
[--C-:B------:R-:W-:Y:S01]  /*5ae0*/  FFMA R164, R181, UR4, -R14.reuse ;  /* 0x00000004b5a47c23 */ /* 0x100fe2000800080e */
[----:B------:R-:W-:Y:S01]  /*5af0*/  FMNMX R153, R179, R22, !PT ;  /* 0x00000016b3997209 */ /* 0x000fe20007800000 */
[--C-:B------:R-:W-:Y:S01]  /*5b00*/  FFMA R22, R169, UR4, -R14.reuse ;  /* 0x00000004a9167c23 */ /* 0x100fe2000800080e */
[--C-:B------:R-:W-:Y:S01]  /*5b10*/  FFMA R181, R192, UR4, -R14.reuse ;  /* 0x00000004c0b57c23 */ /* 0x100fe2000800080e */
[--C-:B------:R-:W-:Y:S01]  /*5b20*/  FFMA R192, R196, UR4, -R14.reuse ;  /* 0x00000004c4c07c23 */ /* 0x100fe2000800080e */
[----:B-1----:R-:W-:Y:S01]  /*5b30*/  FMNMX R152, R182, R153, !PT ;  /* 0x00000099b6987209 */ /* 0x002fe20007800000 */
[----:B------:R-:W1:Y:S01]  /*5b40*/  MUFU.EX2 R161, R156 ;  /* 0x0000009c00a17308 */ /* 0x000e620000000800 */
[----:B--2---:R-:W-:Y:S01]  /*5b50*/  @!P6 FMUL R16, R16, R16 ;  /* 0x000000101010e220 */ /* 0x004fe20000400000 */
[----:B------:R-:W-:Y:S01]  /*5b60*/  FSETP.GEU.AND P6, PT, R18, -126, PT ;  /* 0xc2fc00001200780b */ /* 0x000fe20003fce000 */
[--C-:B------:R-:W-:Y:S01]  /*5b70*/  FFMA R196, R201, UR4, -R14.reuse ;  /* 0x00000004c9c47c23 */ /* 0x100fe2000800080e */
[----:B------:R-:W-:Y:S01]  /*5b80*/  FMNMX R153, R183, R152, !PT ;  /* 0x00000098b7997209 */ /* 0x000fe20007800000 */
[----:B------:R-:W-:-:S03]  /*5b90*/  FFMA R201, R208, UR4, -R14 ;  /* 0x00000004d0c97c23 */ /* 0x000fc6000800080e */
[----:B------:R-:W2:Y:S01]  /*5ba0*/  MUFU.EX2 R17, R17 ;  /* 0x0000001100117308 */ /* 0x000ea20000000800 */
[----:B---3--:R-:W-:Y:S01]  /*5bb0*/  @!P5 FMUL R15, R15, R15 ;  /* 0x0000000f0f0fd220 */ /* 0x008fe20000400000 */
[----:B------:R-:W-:Y:S02]  /*5bc0*/  FSETP.GEU.AND P5, PT, R21, -126, PT ;  /* 0xc2fc00001500780b */ /* 0x000fe40003fae000 */
[----:B------:R-:W-:Y:S01]  /*5bd0*/  FMNMX R152, R186, R153, !PT ;  /* 0x00000099ba987209 */ /* 0x000fe20007800000 */
[--C-:B------:R-:W-:Y:S01]  /*5be0*/  FFMA R153, R172, UR4, -R14.reuse ;  /* 0x00000004ac997c23 */ /* 0x100fe2000800080e */
[--C-:B------:R-:W-:Y:S01]  /*5bf0*/  FFMA R172, R184, UR4, -R14.reuse ;  /* 0x00000004b8ac7c23 */ /* 0x100fe2000800080e */
[----:B------:R-:W-:Y:S01]  /*5c00*/  @!P6 FMUL R18, R18, 0.5 ;  /* 0x3f0000001212e820 */ /* 0x000fe20000400000 */
[----:B------:R-:W3:Y:S01]  /*5c10*/  MUFU.EX2 R19, R19 ;  /* 0x0000001300137308 */ /* 0x000ee20000000800 */
[----:B-1----:R-:W-:Y:S01]  /*5c20*/  @!P3 FMUL R161, R161, R161 ;  /* 0x000000a1a1a1b220 */ /* 0x002fe20000400000 */
[----:B------:R-:W-:Y:S01]  /*5c30*/  FSETP.GEU.AND P3, PT, R20, -126, PT ;  /* 0xc2fc00001400780b */ /* 0x000fe20003f6e000 */
[--C-:B------:R-:W-:Y:S01]  /*5c40*/  FFMA R184, R189, UR4, -R14.reuse ;  /* 0x00000004bdb87c23 */ /* 0x100fe2000800080e */
[----:B------:R-:W-:Y:S01]  /*5c50*/  FMNMX R157, R187, R152, !PT ;  /* 0x00000098bb9d7209 */ /* 0x000fe20007800000 */
[--C-:B------:R-:W-:Y:S01]  /*5c60*/  FFMA R152, R173, UR4, -R14.reuse ;  /* 0x00000004ad987c23 */ /* 0x100fe2000800080e */
[--C-:B------:R-:W-:Y:S01]  /*5c70*/  FFMA R173, R185, UR4, -R14.reuse ;  /* 0x00000004b9ad7c23 */ /* 0x100fe2000800080e */
[----:B------:R-:W-:Y:S01]  /*5c80*/  @!P5 FMUL R21, R21, 0.5 ;  /* 0x3f0000001515d820 */ /* 0x000fe20000400000 */
[----:B------:R-:W1:Y:S01]  /*5c90*/  MUFU.EX2 R18, R18 ;  /* 0x0000001200127308 */ /* 0x000e620000000800 */
[----:B--2---:R-:W-:Y:S01]  /*5ca0*/  @!P4 FMUL R17, R17, R17 ;  /* 0x000000111111c220 */ /* 0x004fe20000400000 */
[----:B------:R-:W-:Y:S01]  /*5cb0*/  FSETP.GEU.AND P4, PT, R23, -126, PT ;  /* 0xc2fc00001700780b */ /* 0x000fe20003f8e000 */
[--C-:B------:R-:W-:Y:S01]  /*5cc0*/  FFMA R189, R197, UR4, -R14.reuse ;  /* 0x00000004c5bd7c23 */ /* 0x100fe2000800080e */
[----:B------:R-:W-:Y:S01]  /*5cd0*/  FMNMX R156, R190, R157, !PT ;  /* 0x0000009dbe9c7209 */ /* 0x000fe20007800000 */
[--C-:B------:R-:W-:Y:S01]  /*5ce0*/  FFMA R157, R176, UR4, -R14.reuse ;  /* 0x00000004b09d7c23 */ /* 0x100fe2000800080e */
[--C-:B------:R-:W-:Y:S01]  /*5cf0*/  FFMA R197, R205, UR4, -R14.reuse ;  /* 0x00000004cdc57c23 */ /* 0x100fe2000800080e */
[----:B------:R-:W-:Y:S01]  /*5d00*/  @!P3 FMUL R20, R20, 0.5 ;  /* 0x3f0000001414b820 */ /* 0x000fe20000400000 */
[----:B------:R-:W2:Y:S01]  /*5d10*/  MUFU.EX2 R21, R21 ;  /* 0x0000001500157308 */ /* 0x000ea20000000800 */
[----:B---3--:R-:W-:Y:S01]  /*5d20*/  @!P2 FMUL R19, R19, R19 ;  /* 0x000000131313a220 */ /* 0x008fe20000400000 */
[----:B------:R-:W-:Y:S01]  /*5d30*/  FSETP.GEU.AND P2, PT, R22, -126, PT ;  /* 0xc2fc00001600780b */ /* 0x000fe20003f4e000 */
[--C-:B------:R-:W-:Y:S01]  /*5d40*/  FFMA R205, R213, UR4, -R14.reuse ;  /* 0x00000004d5cd7c23 */ /* 0x100fe2000800080e */
[----:B------:R-:W-:Y:S01]  /*5d50*/  FMNMX R165, R191, R156, !PT ;  /* 0x0000009cbfa57209 */ /* 0x000fe20007800000 */
[----:B------:R-:W-:-:S02]  /*5d60*/  FFMA R156, R177, UR4, -R14 ;  /* 0x00000004b19c7c23 */ /* 0x000fc4000800080e */
[----:B------:R-:W-:Y:S01]  /*5d70*/  @!P4 FMUL R23, R23, 0.5 ;  /* 0x3f0000001717c820 */ /* 0x000fe20000400000 */
[----:B------:R-:W3:Y:S01]  /*5d80*/  MUFU.EX2 R20, R20 ;  /* 0x0000001400147308 */ /* 0x000ee20000000800 */
[----:B-1----:R-:W-:Y:S01]  /*5d90*/  @!P6 FMUL R18, R18, R18 ;  /* 0x000000121212e220 */ /* 0x002fe20000400000 */
[----:B------:R-:W-:Y:S02]  /*5da0*/  FSETP.GEU.AND P6, PT, R153, -126, PT ;  /* 0xc2fc00009900780b */ /* 0x000fe40003fce000 */
[----:B------:R-:W-:-:S03]  /*5db0*/  FMNMX R160, R194, R165, !PT ;  /* 0x000000a5c2a07209 */ /* 0x000fc60007800000 */
[----:B------:R-:W-:Y:S01]  /*5dc0*/  @!P2 FMUL R22, R22, 0.5 ;  /* 0x3f0000001616a820 */ /* 0x000fe20000400000 */
[----:B------:R-:W1:Y:S01]  /*5dd0*/  MUFU.EX2 R23, R23 ;  /* 0x0000001700177308 */ /* 0x000e620000000800 */
[----:B--2---:R-:W-:Y:S01]  /*5de0*/  @!P5 FMUL R21, R21, R21 ;  /* 0x000000151515d220 */ /* 0x004fe20000400000 */
[----:B------:R-:W-:Y:S02]  /*5df0*/  FSETP.GEU.AND P5, PT, R152, -126, PT ;  /* 0xc2fc00009800780b */ /* 0x000fe40003fae000 */
[----:B------:R-:W-:-:S03]  /*5e00*/  FMNMX R165, R195, R160, !PT ;  /* 0x000000a0c3a57209 */ /* 0x000fc60007800000 */
[----:B------:R-:W-:Y:S01]  /*5e10*/  @!P6 FMUL R153, R153, 0.5 ;  /* 0x3f0000009999e820 */ /* 0x000fe20000400000 */
        /* <DEDUP_REMOVED lines=18> */
[----:B------:R-:W-:Y:S01]  /*5f40*/  FFMA R204, R212, UR4, -R14 ;  /* 0x00000004d4cc7c23 */ /* 0x000fe2000800080e */
[----:B------:R-:W-:-:S03]  /*5f50*/  FMNMX R160, R202, R169, !PT ;  /* 0x000000a9caa07209 */ /* 0x000fc60007800000 */
[----:B------:R-:W-:Y:S01]  /*5f60*/  @!P4 FMUL R156, R156, 0.5 ;  /* 0x3f0000009c9cc820 */ /* 0x000fe20000400000 */
[----:B------:R-:W2:Y:S01]  /*5f70*/  MUFU.EX2 R157, R157 ;  /* 0x0000009d009d7308 */ /* 0x000ea20000000800 */
[----:B---3--:R-:W-:Y:S01]  /*5f80*/  @!P6 FMUL R153, R153, R153 ;  /* 0x000000999999e220 */ /* 0x008fe20000400000 */
[----:B------:R-:W-:Y:S02]  /*5f90*/  FSETP.GEU.AND P6, PT, R164, -126, PT ;  /* 0xc2fc0000a400780b */ /* 0x000fe40003fce000 */
[----:B------:R-:W-:-:S03]  /*5fa0*/  FMNMX R169, R203, R160, !PT ;  /* 0x000000a0cba97209 */ /* 0x000fc60007800000 */
        /* <DEDUP_REMOVED lines=17> */
[----:B------:R-:W-:Y:S01]  /*60c0*/  FMNMX R169, R211, R160, !PT ;  /* 0x000000a0d3a97209 */ /* 0x000fe20007800000 */
[----:B-1----:R-:W-:Y:S01]  /*60d0*/  @!P2 FMUL R165, R165, R165 ;  /* 0x000000a5a5a5a220 */ /* 0x002fe20000400000 */
[----:B------:R-:W-:Y:S02]  /*60e0*/  FSETP.GEU.AND P2, PT, R184, -126, PT ;  /* 0xc2fc0000b800780b */ /* 0x000fe40003f4e000 */
[----:B------:R-:W-:Y:S02]  /*60f0*/  FMNMX R160, R214, R169, !PT ;  /* 0x000000a9d6a07209 */ /* 0x000fe40007800000 */
[----:B------:R-:W-:Y:S01]  /*6100*/  @!P4 FMUL R180, R180, 0.5 ;  /* 0x3f000000b4b4c820 */ /* 0x000fe20000400000 */
[----:B------:R-:W1:Y:S01]  /*6110*/  MUFU.EX2 R173, R173 ;  /* 0x000000ad00ad7308 */ /* 0x000e620000000800 */
[----:B--2---:R-:W-:Y:S01]  /*6120*/  @!P6 FMUL R164, R164, R164 ;  /* 0x000000a4a4a4e220 */ /* 0x004fe20000400000 */
[----:B------:R-:W-:-:S02]  /*6130*/  FSETP.GEU.AND P6, PT, R181, -126, PT ;  /* 0xc2fc0000b500780b */ /* 0x000fc40003fce000 */
[----:B------:R-:W-:-:S04]  /*6140*/  FMNMX R160, R215, R160, !PT ;  /* 0x000000a0d7a07209 */ /* 0x000fc80007800000 */
[----:B------:R-:W2:Y:S01]  /*6150*/  MUFU.EX2 R180, R180 ;  /* 0x000000b400b47308 */ /* 0x000ea20000000800 */
[----:B------:R-:W4:Y:S01]  /*6160*/  SHFL.BFLY PT, R169, R160, 0x1, 0x1f ;  /* 0x0c201f00a0a97f89 */ /* 0x000f2200000e0000 */
[----:B---3--:R-:W-:Y:S01]  /*6170*/  @!P5 FMUL R172, R172, R172 ;  /* 0x000000acacacd220 */ /* 0x008fe20000400000 */
[----:B------:R-:W-:Y:S01]  /*6180*/  FSETP.GEU.AND P5, PT, R188, -126, PT ;  /* 0xc2fc0000bc00780b */ /* 0x000fe20003fae000 */
[----:B------:R-:W-:Y:S02]  /*6190*/  @!P2 FMUL R184, R184, 0.5 ;  /* 0x3f000000b8b8a820 */ /* 0x000fe40000400000 */
[----:B------:R-:W-:Y:S01]  /*61a0*/  FADD R219, R16, R172 ;  /* 0x000000ac10db7221 */ /* 0x000fe20000000000 */
[----:B------:R-:W-:Y:S01]  /*61b0*/  @!P6 FMUL R181, R181, 0.5 ;  /* 0x3f000000b5b5e820 */ /* 0x000fe20000400000 */
[----:B-1----:R-:W-:Y:S01]  /*61c0*/  @!P3 FMUL R173, R173, R173 ;  /* 0x000000adadadb220 */ /* 0x002fe20000400000 */
[----:B------:R-:W-:Y:S01]  /*61d0*/  FSETP.GEU.AND P3, PT, R192, -126, PT ;  /* 0xc2fc0000c000780b */ /* 0x000fe20003f6e000 */
[----:B------:R-:W1:Y:S02]  /*61e0*/  MUFU.EX2 R184, R184 ;  /* 0x000000b800b87308 */ /* 0x000e640000000800 */
[----:B------:R-:W-:Y:S01]  /*61f0*/  FADD R218, R15, R173 ;  /* 0x000000ad0fda7221 */ /* 0x000fe20000000000 */
[----:B------:R-:W-:-:S03]  /*6200*/  F2FP.F16.F32.PACK_AB R172, R173, R172 ;  /* 0x000000acadac723e */ /* 0x000fc600000000ff */
[----:B------:R-:W-:Y:S01]  /*6210*/  @!P5 FMUL R188, R188, 0.5 ;  /* 0x3f000000bcbcd820 */ /* 0x000fe20000400000 */
[----:B--2---:R-:W-:Y:S01]  /*6220*/  @!P4 FMUL R180, R180, R180 ;  /* 0x000000b4b4b4c220 */ /* 0x004fe20000400000 */
[----:B------:R-:W-:Y:S01]  /*6230*/  FSETP.GEU.AND P4, PT, R189, -126, PT ;  /* 0xc2fc0000bd00780b */ /* 0x000fe20003f8e000 */
[----:B------:R-:W2:Y:S02]  /*6240*/  MUFU.EX2 R181, R181 ;  /* 0x000000b500b57308 */ /* 0x000ea40000000800 */
[----:B------:R-:W-:Y:S01]  /*6250*/  FADD R217, R161, R180 ;  /* 0x000000b4a1d97221 */ /* 0x000fe20000000000 */
[----:B------:R-:W-:Y:S01]  /*6260*/  @!P3 FMUL R192, R192, 0.5 ;  /* 0x3f000000c0c0b820 */ /* 0x000fe20000400000 */
[----:B----4-:R-:W-:-:S04]  /*6270*/  FMNMX R169, R160, R169, !PT ;  /* 0x000000a9a0a97209 */ /* 0x010fc80007800000 */
[----:B------:R-:W3:Y:S01]  /*6280*/  MUFU.EX2 R188, R188 ;  /* 0x000000bc00bc7308 */ /* 0x000ee20000000800 */
[----:B-1----:R-:W-:Y:S01]  /*6290*/  @!P2 FMUL R184, R184, R184 ;  /* 0x000000b8b8b8a220 */ /* 0x002fe20000400000 */
[----:B------:R-:W-:Y:S01]  /*62a0*/  FSETP.GEU.AND P2, PT, R193, -126, PT ;  /* 0xc2fc0000c100780b */ /* 0x000fe20003f4e000 */
[----:B------:R-:W1:Y:S01]  /*62b0*/  SHFL.BFLY PT, R160, R169, 0x2, 0x1f ;  /* 0x0c401f00a9a07f89 */ /* 0x000e6200000e0000 */
[----:B------:R-:W-:Y:S01]  /*62c0*/  @!P4 FMUL R189, R189, 0.5 ;  /* 0x3f000000bdbdc820 */ /* 0x000fe20000400000 */
[----:B------:R-:W-:-:S03]  /*62d0*/  FADD R216, R17, R184 ;  /* 0x000000b811d87221 */ /* 0x000fc60000000000 */
[----:B------:R-:W4:Y:S01]  /*62e0*/  MUFU.EX2 R192, R192 ;  /* 0x000000c000c07308 */ /* 0x000f220000000800 */
[----:B--2---:R-:W-:Y:S01]  /*62f0*/  @!P6 FMUL R181, R181, R181 ;  /* 0x000000b5b5b5e220 */ /* 0x004fe20000400000 */
[----:B------:R-:W-:-:S05]  /*6300*/  FSETP.GEU.AND P6, PT, R196, -126, PT ;  /* 0xc2fc0000c400780b */ /* 0x000fca0003fce000 */
[----:B------:R-:W-:Y:S01]  /*6310*/  @!P2 FMUL R193, R193, 0.5 ;  /* 0x3f000000c1c1a820 */ /* 0x000fe20000400000 */
[----:B------:R-:W2:Y:S01]  /*6320*/  MUFU.EX2 R189, R189 ;  /* 0x000000bd00bd7308 */ /* 0x000ea20000000800 */
[----:B---3--:R-:W-:Y:S01]  /*6330*/  @!P5 FMUL R188, R188, R188 ;  /* 0x000000bcbcbcd220 */ /* 0x008fe20000400000 */
[----:B------:R-:W-:-:S05]  /*6340*/  FSETP.GEU.AND P5, PT, R200, -126, PT ;  /* 0xc2fc0000c800780b */ /* 0x000fca0003fae000 */
[----:B------:R-:W-:Y:S01]  /*6350*/  @!P6 FMUL R196, R196, 0.5 ;  /* 0x3f000000c4c4e820 */ /* 0x000fe20000400000 */
[----:B------:R-:W3:Y:S01]  /*6360*/  MUFU.EX2 R193, R193 ;  /* 0x000000c100c17308 */ /* 0x000ee20000000800 */
[----:B----4-:R-:W-:Y:S01]  /*6370*/  @!P3 FMUL R192, R192, R192 ;  /* 0x000000c0c0c0b220 */ /* 0x010fe20000400000 */
[----:B------:R-:W-:Y:S02]  /*6380*/  FSETP.GEU.AND P3, PT, R197, -126, PT ;  /* 0xc2fc0000c500780b */ /* 0x000fe40003f6e000 */
[----:B-1----:R-:W-:-:S03]  /*6390*/  FMNMX R185, R169, R160, !PT ;  /* 0x000000a0a9b97209 */ /* 0x002fc60007800000 */
[----:B------:R-:W-:Y:S01]  /*63a0*/  @!P5 FMUL R200, R200, 0.5 ;  /* 0x3f000000c8c8d820 */ /* 0x000fe20000400000 */
[----:B------:R-:W1:Y:S01]  /*63b0*/  MUFU.EX2 R196, R196 ;  /* 0x000000c400c47308 */ /* 0x000e620000000800 */
        /* <DEDUP_REMOVED lines=8> */
[----:B-1----:R-:W-:Y:S01]  /*6440*/  @!P6 FMUL R196, R196, R196 ;  /* 0x000000c4c4c4e220 */ /* 0x002fe20000400000 */
[----:B------:R-:W-:-:S04]  /*6450*/  FSETP.NEU.AND P6, PT, R185, -INF , PT ;  /* 0xff800000b900780b */ /* 0x000fc80003fcd000 */
[----:B------:R-:W-:Y:S01]  /*6460*/  FSEL R160, R185, RZ, P6 ;  /* 0x000000ffb9a07208 */ /* 0x000fe20003000000 */
[----:B------:R-:W-:Y:S01]  /*6470*/  @!P2 FMUL R209, R209, 0.5 ;  /* 0x3f000000d1d1a820 */ /* 0x000fe20000400000 */
[----:B------:R-:W1:Y:S01]  /*6480*/  MUFU.EX2 R201, R201 ;  /* 0x000000c900c97308 */ /* 0x000e620000000800 */
[----:B------:R-:W-:Y:S01]  /*6490*/  FSETP.GEU.AND P6, PT, R204, -126, PT ;  /* 0xc2fc0000cc00780b */ /* 0x000fe20003fce000 */
[----:B--2---:R-:W-:Y:S01]  /*64a0*/  @!P5 FMUL R200, R200, R200 ;  /* 0x000000c8c8c8d220 */ /* 0x004fe20000400000 */
[----:B------:R-:W-:Y:S01]  /*64b0*/  FMUL R168, R160, UR4 ;  /* 0x00000004a0a87c20 */ /* 0x000fe20008400000 */
[----:B------:R-:W-:-:S03]  /*64c0*/  FSETP.GEU.AND P5, PT, R205, -126, PT ;  /* 0xc2fc0000cd00780b */ /* 0x000fc60003fae000 */
[--C-:B------:R-:W-:Y:S01]  /*64d0*/  FFMA R154, R154, UR4, -R168.reuse ;  /* 0x000000049a9a7c23 */ /* 0x100fe200080008a8 */
[--C-:B------:R-:W-:Y:S01]  /*64e0*/  FFMA R155, R155, UR4, -R168.reuse ;  /* 0x000000049b9b7c23 */ /* 0x100fe200080008a8 */
[----:B---3--:R-:W-:Y:S01]  /*64f0*/  @!P3 FMUL R197, R197, R197 ;  /* 0x000000c5c5c5b220 */ /* 0x008fe20000400000 */
[----:B------:R-:W2:Y:S01]  /*6500*/  MUFU.EX2 R14, R209 ;  /* 0x000000d1000e7308 */ /* 0x000ea20000000800 */
[--C-:B------:R-:W-:Y:S01]  /*6510*/  FFMA R158, R158, UR4, -R168.reuse ;  /* 0x000000049e9e7c23 */ /* 0x100fe200080008a8 */
[----:B------:R-:W-:Y:S01]  /*6520*/  FSETP.GEU.AND P3, PT, R154, -126, PT ;  /* 0xc2fc00009a00780b */ /* 0x000fe20003f6e000 */
[--C-:B------:R-:W-:Y:S01]  /*6530*/  FFMA R159, R159, UR4, -R168.reuse ;  /* 0x000000049f9f7c23 */ /* 0x100fe200080008a8 */
[----:B------:R-:W-:Y:S01]  /*6540*/  @!P6 FMUL R204, R204, 0.5 ;  /* 0x3f000000cccce820 */ /* 0x000fe20000400000 */
[--C-:B------:R-:W-:Y:S01]  /*6550*/  FFMA R162, R162, UR4, -R168.reuse ;  /* 0x00000004a2a27c23 */ /* 0x100fe200080008a8 */
[--C-:B------:R-:W-:Y:S01]  /*6560*/  FFMA R176, R163, UR4, -R168.reuse ;  /* 0x00000004a3b07c23 */ /* 0x100fe200080008a8 */
[----:B-1----:R-:W-:Y:S01]  /*6570*/  @!P4 FMUL R201, R201, R201 ;  /* 0x000000c9c9c9c220 */ /* 0x002fe20000400000 */
[----:B------:R-:W-:Y:S01]  /*6580*/  FSETP.GEU.AND P4, PT, R155, -126, PT ;  /* 0xc2fc00009b00780b */ /* 0x000fe20003f8e000 */
[----:B------:R-:W-:Y:S01]  /*6590*/  @!P5 FMUL R205, R205, 0.5 ;  /* 0x3f000000cdcdd820 */ /* 0x000fe20000400000 */
[----:B------:R-:W1:Y:S01]  /*65a0*/  MUFU.EX2 R204, R204 ;  /* 0x000000cc00cc7308 */ /* 0x000e620000000800 */
[--C-:B------:R-:W-:Y:S01]  /*65b0*/  FFMA R166, R166, UR4, -R168.reuse ;  /* 0x00000004a6a67c23 */ /* 0x100fe200080008a8 */
[--C-:B------:R-:W-:Y:S01]  /*65c0*/  FFMA R170, R170, UR4, -R168.reuse ;  /* 0x00000004aaaa7c23 */ /* 0x100fe200080008a8 */
[--C-:B------:R-:W-:Y:S01]  /*65d0*/  FFMA R167, R167, UR4, -R168.reuse ;  /* 0x00000004a7a77c23 */ /* 0x100fe200080008a8 */
[--C-:B------:R-:W-:Y:S01]  /*65e0*/  FFMA R208, R171, UR4, -R168.reuse ;  /* 0x00000004abd07c23 */ /* 0x100fe200080008a8 */
[----:B------:R-:W-:Y:S01]  /*65f0*/  @!P3 FMUL R154, R154, 0.5 ;  /* 0x3f0000009a9ab820 */ /* 0x000fe20000400000 */
[--C-:B------:R-:W-:Y:S01]  /*6600*/  FFMA R175, R175, UR4, -R168.reuse ;  /* 0x00000004afaf7c23 */ /* 0x100fe200080008a8 */
[----:B--2---:R-:W-:Y:S01]  /*6610*/  @!P2 FMUL R14, R14, R14 ;  /* 0x0000000e0e0ea220 */ /* 0x004fe20000400000 */
[----:B------:R-:W2:Y:S01]  /*6620*/  MUFU.EX2 R205, R205 ;  /* 0x000000cd00cd7308 */ /* 0x000ea20000000800 */
[----:B------:R-:W-:Y:S01]  /*6630*/  FSETP.GEU.AND P2, PT, R158, -126, PT ;  /* 0xc2fc00009e00780b */ /* 0x000fe20003f4e000 */
[--C-:B------:R-:W-:Y:S01]  /*6640*/  FFMA R209, R179, UR4, -R168.reuse ;  /* 0x00000004b3d17c23 */ /* 0x100fe200080008a8 */
[----:B------:R-:W-:Y:S01]  /*6650*/  @!P4 FMUL R155, R155, 0.5 ;  /* 0x3f0000009b9bc820 */ /* 0x000fe20000400000 */
[--C-:B------:R-:W-:Y:S01]  /*6660*/  FFMA R183, R183, UR4, -R168.reuse ;  /* 0x00000004b7b77c23 */ /* 0x100fe200080008a8 */
[--C-:B------:R-:W-:Y:S01]  /*6670*/  FFMA R187, R187, UR4, -R168.reuse ;  /* 0x00000004bbbb7c23 */ /* 0x100fe200080008a8 */
[----:B------:R-:W-:-:S02]  /*6680*/  FFMA R191, R191, UR4, -R168 ;  /* 0x00000004bfbf7c23 */ /* 0x000fc400080008a8 */
[----:B------:R-:W3:Y:S01]  /*6690*/  MUFU.EX2 R154, R154 ;  /* 0x0000009a009a7308 */ /* 0x000ee20000000800 */
[----:B-1----:R-:W-:Y:S01]  /*66a0*/  @!P6 FMUL R204, R204, R204 ;  /* 0x000000cccccce220 */ /* 0x002fe20000400000 */
[----:B------:R-:W-:-:S04]  /*66b0*/  FSETP.GEU.AND P6, PT, R159, -126, PT ;  /* 0xc2fc00009f00780b */ /* 0x000fc80003fce000 */
[----:B------:R-:W-:Y:S02]  /*66c0*/  @!P2 FMUL R158, R158, 0.5 ;  /* 0x3f0000009e9ea820 */ /* 0x000fe40000400000 */
        /* <DEDUP_REMOVED lines=10> */
[----:B------:R-:W-:-:S05]  /*6770*/  FSETP.GEU.AND P4, PT, R166, -126, PT ;  /* 0xc2fc0000a600780b */ /* 0x000fca0003f8e000 */
[----:B------:R-:W-:Y:S01]  /*6780*/  @!P3 FMUL R176, R176, 0.5 ;  /* 0x3f000000b0b0b820 */ /* 0x000fe20000400000 */
[----:B------:R1:W4:Y:S01]  /*6790*/  MUFU.EX2 R169, R162 ;  /* 0x000000a200a97308 */ /* 0x0003220000000800 */
[----:B--2---:R-:W-:Y:S01]  /*67a0*/  @!P2 FMUL R158, R158, R158 ;  /* 0x0000009e9e9ea220 */ /* 0x004fe20000400000 */
[----:B------:R-:W-:-:S05]  /*67b0*/  FSETP.GEU.AND P2, PT, R167, -126, PT ;  /* 0xc2fc0000a700780b */ /* 0x000fca0003f4e000 */
[----:B------:R-:W-:Y:S01]  /*67c0*/  @!P4 FMUL R166, R166, 0.5 ;  /* 0x3f000000a6a6c820 */ /* 0x000fe20000400000 */
[----:B------:R-:W2:Y:S01]  /*67d0*/  MUFU.EX2 R176, R176 ;  /* 0x000000b000b07308 */ /* 0x000ea20000000800 */
[----:B---3--:R-:W-:Y:S01]  /*67e0*/  @!P6 FMUL R163, R163, R163 ;  /* 0x000000a3a3a3e220 */ /* 0x008fe20000400000 */
[----:B------:R-:W-:Y:S01]  /*67f0*/  FSETP.GEU.AND P6, PT, R170, -126, PT ;  /* 0xc2fc0000aa00780b */ /* 0x000fe20003fce000 */
[--C-:B-1----:R-:W-:Y:S01]  /*6800*/  FFMA R162, R174, UR4, -R168.reuse ;  /* 0x00000004aea27c23 */ /* 0x102fe200080008a8 */
[--C-:B------:R-:W-:Y:S01]  /*6810*/  FFMA R174, R178, UR4, -R168.reuse ;  /* 0x00000004b2ae7c23 */ /* 0x100fe200080008a8 */
[----:B------:R-:W-:Y:S01]  /*6820*/  FFMA R178, R210, UR4, -R168 ;  /* 0x00000004d2b27c23 */ /* 0x000fe200080008a8 */
[----:B------:R-:W-:Y:S01]  /*6830*/  FADD R210, R19, R181 ;  /* 0x000000b513d27221 */ /* 0x000fe20000000000 */
[----:B------:R-:W-:Y:S01]  /*6840*/  @!P2 FMUL R167, R167, 0.5 ;  /* 0x3f000000a7a7a820 */ /* 0x000fe20000400000 */
[----:B------:R1:W3:Y:S01]  /*6850*/  MUFU.EX2 R159, R166 ;  /* 0x000000a6009f7308 */ /* 0x0002e20000000800 */
[----:B----4-:R-:W-:Y:S01]  /*6860*/  @!P5 FMUL R169, R169, R169 ;  /* 0x000000a9a9a9d220 */ /* 0x010fe20000400000 */
[----:B------:R-:W-:-:S05]  /*6870*/  FSETP.GEU.AND P5, PT, R208, -126, PT ;  /* 0xc2fc0000d000780b */ /* 0x000fca0003fae000 */
[----:B------:R-:W-:Y:S01]  /*6880*/  @!P6 FMUL R170, R170, 0.5 ;  /* 0x3f000000aaaae820 */ /* 0x000fe20000400000 */
[----:B------:R-:W4:Y:S01]  /*6890*/  MUFU.EX2 R171, R167 ;  /* 0x000000a700ab7308 */ /* 0x000f220000000800 */
[----:B--2---:R-:W-:Y:S01]  /*68a0*/  @!P3 FMUL R176, R176, R176 ;  /* 0x000000b0b0b0b220 */ /* 0x004fe20000400000 */
[----:B------:R-:W-:Y:S01]  /*68b0*/  FSETP.GEU.AND P3, PT, R162, -126, PT ;  /* 0xc2fc0000a200780b */ /* 0x000fe20003f6e000 */
[--C-:B-1----:R-:W-:Y:S01]  /*68c0*/  FFMA R166, R182, UR4, -R168.reuse ;  /* 0x00000004b6a67c23 */ /* 0x102fe200080008a8 */
[--C-:B------:R-:W-:Y:S01]  /*68d0*/  FFMA R182, R186, UR4, -R168.reuse ;  /* 0x00000004bab67c23 */ /* 0x100fe200080008a8 */
[--C-:B------:R-:W-:Y:S01]  /*68e0*/  FFMA R186, R194, UR4, -R168.reuse ;  /* 0x00000004c2ba7c23 */ /* 0x100fe200080008a8 */
[--C-:B------:R-:W-:Y:S01]  /*68f0*/  FFMA R194, R195, UR4, -R168.reuse ;  /* 0x00000004c3c27c23 */ /* 0x100fe200080008a8 */
[----:B------:R-:W-:Y:S01]  /*6900*/  @!P5 FMUL R208, R208, 0.5 ;  /* 0x3f000000d0d0d820 */ /* 0x000fe20000400000 */
[----:B------:R1:W2:Y:S01]  /*6910*/  MUFU.EX2 R177, R170 ;  /* 0x000000aa00b17308 */ /* 0x0002a20000000800 */
[----:B---3--:R-:W-:Y:S01]  /*6920*/  @!P4 FMUL R159, R159, R159 ;  /* 0x0000009f9f9fc220 */ /* 0x008fe20000400000 */
[----:B------:R-:W-:Y:S01]  /*6930*/  FSETP.GEU.AND P4, PT, R175, -126, PT ;  /* 0xc2fc0000af00780b */ /* 0x000fe20003f8e000 */
[--C-:B------:R-:W-:Y:S01]  /*6940*/  FFMA R195, R203, UR4, -R168.reuse ;  /* 0x00000004cbc37c23 */ /* 0x100fe200080008a8 */
[----:B------:R-:W-:Y:S01]  /*6950*/  FFMA R203, R207, UR4, -R168 ;  /* 0x00000004cfcb7c23 */ /* 0x000fe200080008a8 */
[----:B------:R-:W-:-:S02]  /*6960*/  FADD R207, R22, R196 ;  /* 0x000000c416cf7221 */ /* 0x000fc40000000000 */
[----:B------:R-:W-:Y:S01]  /*6970*/  @!P3 FMUL R162, R162, 0.5 ;  /* 0x3f000000a2a2b820 */ /* 0x000fe20000400000 */
[----:B------:R-:W3:Y:S01]  /*6980*/  MUFU.EX2 R208, R208 ;  /* 0x000000d000d07308 */ /* 0x000ee20000000800 */
[----:B----4-:R-:W-:Y:S01]  /*6990*/  @!P2 FMUL R171, R171, R171 ;  /* 0x000000abababa220 */ /* 0x010fe20000400000 */
[----:B------:R-:W-:Y:S01]  /*69a0*/  FSETP.GEU.AND P2, PT, R174, -126, PT ;  /* 0xc2fc0000ae00780b */ /* 0x000fe20003f4e000 */
[----:B-1----:R-:W-:Y:S01]  /*69b0*/  FADD R170, -R13, R11 ;  /* 0x0000000b0daa7221 */ /* 0x002fe20000000100 */
[----:B------:R-:W-:Y:S01]  /*69c0*/  FFMA R13, R214, UR4, -R168 ;  /* 0x00000004d60d7c23 */ /* 0x000fe200080008a8 */
[----:B------:R-:W-:Y:S01]  /*69d0*/  FADD R11, -R160, R12 ;  /* 0x0000000ca00b7221 */ /* 0x000fe20000000100 */
[----:B------:R-:W-:Y:S01]  /*69e0*/  FFMA R12, R215, UR4, -R168 ;  /* 0x00000004d70c7c23 */ /* 0x000fe200080008a8 */
[----:B------:R-:W-:Y:S01]  /*69f0*/  @!P4 FMUL R175, R175, 0.5 ;  /* 0x3f000000afafc820 */ /* 0x000fe20000400000 */
[----:B------:R1:W4:Y:S01]  /*6a00*/  MUFU.EX2 R167, R162 ;  /* 0x000000a200a77308 */ /* 0x0003220000000800 */
[----:B--2---:R-:W-:Y:S01]  /*6a10*/  @!P6 FMUL R177, R177, R177 ;  /* 0x000000b1b1b1e220 */ /* 0x004fe20000400000 */
[----:B------:R-:W-:Y:S01]  /*6a20*/  FSETP.GEU.AND P6, PT, R209, -126, PT ;  /* 0xc2fc0000d100780b */ /* 0x000fe20003fce000 */
[----:B------:R-:W-:Y:S01]  /*6a30*/  FADD R218, R218, R207 ;  /* 0x000000cfdada7221 */ /* 0x000fe20000000000 */
[----:B------:R-:W-:Y:S01]  /*6a40*/  FADD R207, R152, R197 ;  /* 0x000000c598cf7221 */ /* 0x000fe20000000000 */
[----:B------:R-:W-:-:S02]  /*6a50*/  FADD R160, R23, R193 ;  /* 0x000000c117a07221 */ /* 0x000fc40000000000 */
[----:B------:R-:W-:Y:S01]  /*6a60*/  @!P2 FMUL R174, R174, 0.5 ;  /* 0x3f000000aeaea820 */ /* 0x000fe20000400000 */
[----:B------:R-:W2:Y:S01]  /*6a70*/  MUFU.EX2 R179, R175 ;  /* 0x000000af00b37308 */ /* 0x000ea20000000800 */
[----:B---3--:R-:W-:Y:S01]  /*6a80*/  @!P5 FMUL R208, R208, R208 ;  /* 0x000000d0d0d0d220 */ /* 0x008fe20000400000 */
[----:B------:R-:W-:Y:S01]  /*6a90*/  FSETP.GEU.AND P5, PT, R166, -126, PT ;  /* 0xc2fc0000a600780b */ /* 0x000fe20003fae000 */
[----:B-1----:R-:W-:Y:S01]  /*6aa0*/  FFMA R162, R190, UR4, -R168 ;  /* 0x00000004bea27c23 */ /* 0x002fe200080008a8 */
[----:B------:R-:W-:Y:S01]  /*6ab0*/  FADD R216, R216, R207 ;  /* 0x000000cfd8d87221 */ /* 0x000fe20000000000 */
[----:B------:R-:W-:Y:S01]  /*6ac0*/  FADD R207, R164, R205 ;  /* 0x000000cda4cf7221 */ /* 0x000fe20000000000 */
[----:B------:R-:W-:Y:S01]  /*6ad0*/  FADD R219, R219, R160 ;  /* 0x000000a0dbdb7221 */ /* 0x000fe20000000000 */
[----:B------:R-:W-:Y:S01]  /*6ae0*/  @!P6 FMUL R209, R209, 0.5 ;  /* 0x3f000000d1d1e820 */ /* 0x000fe20000400000 */
[----:B------:R-:W1:Y:S01]  /*6af0*/  MUFU.EX2 R174, R174 ;  /* 0x000000ae00ae7308 */ /* 0x000e620000000800 */
[----:B----4-:R-:W-:Y:S01]  /*6b00*/  @!P3 FMUL R167, R167, R167 ;  /* 0x000000a7a7a7b220 */ /* 0x010fe20000400000 */
[----:B------:R-:W-:Y:S01]  /*6b10*/  FSETP.GEU.AND P3, PT, R183, -126, PT ;  /* 0xc2fc0000b700780b */ /* 0x000fe20003f6e000 */
[----:B------:R-:W-:-:S04]  /*6b20*/  FADD R160, R153, R200 ;  /* 0x000000c899a07221 */ /* 0x000fc80000000000 */
[----:B------:R-:W-:Y:S01]  /*6b30*/  @!P5 FMUL R166, R166, 0.5 ;  /* 0x3f000000a6a6d820 */ /* 0x000fe20000400000 */
[----:B------:R-:W3:Y:S01]  /*6b40*/  MUFU.EX2 R209, R209 ;  /* 0x000000d100d17308 */ /* 0x000ee20000000800 */
[----:B--2---:R-:W-:Y:S01]  /*6b50*/  @!P4 FMUL R179, R179, R179 ;  /* 0x000000b3b3b3c220 */ /* 0x004fe20000400000 */
[----:B------:R-:W-:Y:S01]  /*6b60*/  FSETP.GEU.AND P4, PT, R182, -126, PT ;  /* 0xc2fc0000b600780b */ /* 0x000fe20003f8e000 */
[----:B------:R-:W-:Y:S01]  /*6b70*/  FADD R217, R217, R160 ;  /* 0x000000a0d9d97221 */ /* 0x000fe20000000000 */
[----:B------:R-:W-:-:S03]  /*6b80*/  FMUL R160, R170, UR4 ;  /* 0x00000004aaa07c20 */ /* 0x000fc60008400000 */
[----:B------:R-:W-:Y:S01]  /*6b90*/  @!P3 FMUL R183, R183, 0.5 ;  /* 0x3f000000b7b7b820 */ /* 0x000fe20000400000 */
[----:B------:R2:W4:Y:S01]  /*6ba0*/  MUFU.EX2 R175, R166 ;  /* 0x000000a600af7308 */ /* 0x0005220000000800 */
[----:B-1----:R-:W-:Y:S01]  /*6bb0*/  @!P2 FMUL R174, R174, R174 ;  /* 0x000000aeaeaea220 */ /* 0x002fe20000400000 */
[----:B------:R-:W-:-:S05]  /*6bc0*/  FSETP.GEU.AND P2, PT, R187, -126, PT ;  /* 0xc2fc0000bb00780b */ /* 0x000fca0003f4e000 */
[----:B------:R-:W-:Y:S01]  /*6bd0*/  @!P4 FMUL R182, R182, 0.5 ;  /* 0x3f000000b6b6c820 */ /* 0x000fe20000400000 */
[----:B------:R-:W1:Y:S01]  /*6be0*/  MUFU.EX2 R212, R183 ;  /* 0x000000b700d47308 */ /* 0x000e620000000800 */
[----:B---3--:R-:W-:Y:S01]  /*6bf0*/  @!P6 FMUL R209, R209, R209 ;  /* 0x000000d1d1d1e220 */ /* 0x008fe20000400000 */
[----:B------:R-:W-:Y:S01]  /*6c00*/  FSETP.GEU.AND P6, PT, R162, -126, PT ;  /* 0xc2fc0000a200780b */ /* 0x000fe20003fce000 */
[--C-:B--2---:R-:W-:Y:S01]  /*6c10*/  FFMA R166, R202, UR4, -R168.reuse ;  /* 0x00000004caa67c23 */ /* 0x104fe200080008a8 */
[----:B------:R-:W-:Y:S01]  /*6c20*/  FFMA R202, R211, UR4, -R168 ;  /* 0x00000004d3ca7c23 */ /* 0x000fe200080008a8 */
[C---:B------:R-:W-:Y:S01]  /*6c30*/  FADD R211, R156.reuse, R14 ;  /* 0x0000000e9cd37221 */ /* 0x040fe20000000000 */
[----:B------:R-:W-:Y:S01]  /*6c40*/  F2FP.F16.F32.PACK_AB R156, R156, R157 ;  /* 0x0000009d9c9c723e */ /* 0x000fe200000000ff */
[----:B------:R-:W-:Y:S01]  /*6c50*/  @!P2 FMUL R187, R187, 0.5 ;  /* 0x3f000000bbbba820 */ /* 0x000fe20000400000 */
[----:B------:R-:W2:Y:S01]  /*6c60*/  MUFU.EX2 R182, R182 ;  /* 0x000000b600b67308 */ /* 0x000ea20000000800 */
[----:B----4-:R-:W-:Y:S01]  /*6c70*/  @!P5 FMUL R175, R175, R175 ;  /* 0x000000afafafd220 */ /* 0x010fe20000400000 */
[----:B------:R-:W-:-:S05]  /*6c80*/  FSETP.GEU.AND P5, PT, R191, -126, PT ;  /* 0xc2fc0000bf00780b */ /* 0x000fca0003fae000 */
[----:B------:R-:W-:Y:S01]  /*6c90*/  @!P6 FMUL R162, R162, 0.5 ;  /* 0x3f000000a2a2e820 */ /* 0x000fe20000400000 */
[----:B------:R3:W4:Y:S01]  /*6ca0*/  MUFU.EX2 R190, R187 ;  /* 0x000000bb00be7308 */ /* 0x0007220000000800 */
[----:B-1----:R-:W-:Y:S01]  /*6cb0*/  @!P3 FMUL R212, R212, R212 ;  /* 0x000000d4d4d4b220 */ /* 0x002fe20000400000 */
[----:B------:R-:W-:-:S05]  /*6cc0*/  FSETP.GEU.AND P3, PT, R186, -126, PT ;  /* 0xc2fc0000ba00780b */ /* 0x000fca0003f6e000 */
[----:B------:R-:W-:Y:S01]  /*6cd0*/  @!P5 FMUL R191, R191, 0.5 ;  /* 0x3f000000bfbfd820 */ /* 0x000fe20000400000 */
[----:B------:R1:W5:Y:S01]  /*6ce0*/  MUFU.EX2 R183, R162 ;  /* 0x000000a200b77308 */ /* 0x0003620000000800 */
[----:B--2---:R-:W-:Y:S01]  /*6cf0*/  @!P4 FMUL R182, R182, R182 ;  /* 0x000000b6b6b6c220 */ /* 0x004fe20000400000 */
[----:B------:R-:W-:Y:S01]  /*6d00*/  FSETP.GEU.AND P4, PT, R194, -126, PT ;  /* 0xc2fc0000c200780b */ /* 0x000fe20003f8e000 */
[--C-:B---3--:R-:W-:Y:S01]  /*6d10*/  FFMA R187, R198, UR4, -R168.reuse ;  /* 0x00000004c6bb7c23 */ /* 0x108fe200080008a8 */
[--C-:B------:R-:W-:Y:S01]  /*6d20*/  FFMA R198, R206, UR4, -R168.reuse ;  /* 0x00000004cec67c23 */ /* 0x100fe200080008a8 */
[----:B------:R-:W-:Y:S01]  /*6d30*/  FFMA R206, R199, UR4, -R168 ;  /* 0x00000004c7ce7c23 */ /* 0x000fe200080008a8 */
[----:B------:R-:W-:Y:S01]  /*6d40*/  FADD R199, R157, R201 ;  /* 0x000000c99dc77221 */ /* 0x000fe20000000000 */
[----:B------:R-:W-:Y:S01]  /*6d50*/  @!P3 FMUL R186, R186, 0.5 ;  /* 0x3f000000babab820 */ /* 0x000fe20000400000 */
[----:B------:R-:W2:Y:S01]  /*6d60*/  MUFU.EX2 R191, R191 ;  /* 0x000000bf00bf7308 */ /* 0x000ea20000000800 */
[----:B----4-:R-:W-:Y:S01]  /*6d70*/  @!P2 FMUL R190, R190, R190 ;  /* 0x000000bebebea220 */ /* 0x010fe20000400000 */
[----:B------:R-:W-:Y:S01]  /*6d80*/  FSETP.GEU.AND P2, PT, R187, -126, PT ;  /* 0xc2fc0000bb00780b */ /* 0x000fe20003f4e000 */
[----:B------:R-:W-:Y:S01]  /*6d90*/  FADD R210, R210, R199 ;  /* 0x000000c7d2d27221 */ /* 0x000fe20000000000 */
[----:B-1----:R-:W-:Y:S01]  /*6da0*/  FADD R162, R18, R188 ;  /* 0x000000bc12a27221 */ /* 0x002fe20000000000 */
[----:B------:R-:W-:Y:S01]  /*6db0*/  FADD R168, R165, R204 ;  /* 0x000000cca5a87221 */ /* 0x000fe20000000000 */
[----:B------:R-:W-:Y:S01]  /*6dc0*/  FADD R215, R154, R182 ;  /* 0x000000b69ad77221 */ /* 0x000fe20000000000 */
[----:B------:R-:W-:Y:S01]  /*6dd0*/  @!P4 FMUL R194, R194, 0.5 ;  /* 0x3f000000c2c2c820 */ /* 0x000fe20000400000 */
[----:B------:R-:W1:Y:S01]  /*6de0*/  MUFU.EX2 R186, R186 ;  /* 0x000000ba00ba7308 */ /* 0x000e620000000800 */
[----:B-----5:R-:W-:Y:S01]  /*6df0*/  @!P6 FMUL R183, R183, R183 ;  /* 0x000000b7b7b7e220 */ /* 0x020fe20000400000 */
[----:B------:R-:W-:Y:S01]  /*6e00*/  FSETP.GEU.AND P6, PT, R166, -126, PT ;  /* 0xc2fc0000a600780b */ /* 0x000fe20003fce000 */
[----:B------:R-:W-:Y:S01]  /*6e10*/  FADD R162, R162, R211 ;  /* 0x000000d3a2a27221 */ /* 0x000fe20000000000 */
[----:B------:R-:W-:Y:S01]  /*6e20*/  FADD R211, R21, R192 ;  /* 0x000000c015d37221 */ /* 0x000fe20000000000 */
[----:B------:R-:W-:Y:S01]  /*6e30*/  FADD R214, R155, R190 ;  /* 0x000000be9bd67221 */ /* 0x000fe20000000000 */
[----:B------:R-:W-:Y:S01]  /*6e40*/  FADD R210, R219, R210 ;  /* 0x000000d2dbd27221 */ /* 0x000fe20000000000 */
[----:B------:R-:W-:Y:S01]  /*6e50*/  @!P2 FMUL R187, R187, 0.5 ;  /* 0x3f000000bbbba820 */ /* 0x000fe20000400000 */
[----:B------:R-:W3:Y:S01]  /*6e60*/  MUFU.EX2 R194, R194 ;  /* 0x000000c200c27308 */ /* 0x000ee20000000800 */
[----:B--2---:R-:W-:Y:S01]  /*6e70*/  @!P5 FMUL R191, R191, R191 ;  /* 0x000000bfbfbfd220 */ /* 0x004fe20000400000 */
[----:B------:R-:W-:Y:S01]  /*6e80*/  FSETP.GEU.AND P5, PT, R195, -126, PT ;  /* 0xc2fc0000c300780b */ /* 0x000fe20003fae000 */
[----:B------:R-:W-:Y:S01]  /*6e90*/  FADD R211, R211, R168 ;  /* 0x000000a8d3d37221 */ /* 0x000fe20000000000 */
[----:B------:R-:W-:Y:S01]  /*6ea0*/  FADD R168, R20, R189 ;  /* 0x000000bd14a87221 */ /* 0x000fe20000000000 */
[----:B------:R-:W-:Y:S01]  /*6eb0*/  FADD R162, R218, R162 ;  /* 0x000000a2daa27221 */ /* 0x000fe20000000000 */
[----:B------:R-:W-:Y:S01]  /*6ec0*/  F2FP.F16.F32.PACK_AB R157, R209, R174 ;  /* 0x000000aed19d723e */ /* 0x000fe200000000ff */
[----:B------:R-:W-:Y:S01]  /*6ed0*/  @!P6 FMUL R166, R166, 0.5 ;  /* 0x3f000000a6a6e820 */ /* 0x000fe20000400000 */
[----:B------:R-:W2:Y:S01]  /*6ee0*/  MUFU.EX2 R187, R187 ;  /* 0x000000bb00bb7308 */ /* 0x000ea20000000800 */
[----:B-1----:R-:W-:Y:S01]  /*6ef0*/  @!P3 FMUL R186, R186, R186 ;  /* 0x000000bababab220 */ /* 0x002fe20000400000 */
[----:B------:R-:W-:Y:S01]  /*6f00*/  FSETP.GEU.AND P3, PT, R198, -126, PT ;  /* 0xc2fc0000c600780b */ /* 0x000fe20003f6e000 */
[----:B------:R-:W-:Y:S01]  /*6f10*/  FADD R168, R168, R207 ;  /* 0x000000cfa8a87221 */ /* 0x000fe20000000000 */
[----:B------:R-:W-:Y:S01]  /*6f20*/  FMUL R207, R11, UR4 ;  /* 0x000000040bcf7c20 */ /* 0x000fe20008400000 */
[----:B------:R-:W-:Y:S01]  /*6f30*/  FADD R11, R169, R186 ;  /* 0x000000baa90b7221 */ /* 0x000fe20000000000 */
[----:B------:R-:W-:Y:S01]  /*6f40*/  FADD R211, R217, R211 ;  /* 0x000000d3d9d37221 */ /* 0x000fe20000000000 */
[----:B------:R-:W-:Y:S01]  /*6f50*/  @!P5 FMUL R195, R195, 0.5 ;  /* 0x3f000000c3c3d820 */ /* 0x000fe20000400000 */
[----:B------:R-:W1:Y:S01]  /*6f60*/  MUFU.EX2 R166, R166 ;  /* 0x000000a600a67308 */ /* 0x000e620000000800 */
[----:B---3--:R-:W-:Y:S01]  /*6f70*/  @!P4 FMUL R194, R194, R194 ;  /* 0x000000c2c2c2c220 */ /* 0x008fe20000400000 */
[----:B------:R-:W-:Y:S01]  /*6f80*/  FSETP.GEU.AND P4, PT, R178, -126, PT ;  /* 0xc2fc0000b200780b */ /* 0x000fe20003f8e000 */
[----:B------:R-:W-:Y:S01]  /*6f90*/  FADD R217, R216, R168 ;  /* 0x000000a8d8d97221 */ /* 0x000fe20000000000 */
[----:B------:R-:W-:Y:S01]  /*6fa0*/  FADD R210, R210, R211 ;  /* 0x000000d3d2d27221 */ /* 0x000fe20000000000 */
[----:B------:R-:W-:-:S02]  /*6fb0*/  F2FP.F16.F32.PACK_AB R169, R176, R169 ;  /* 0x000000a9b0a9723e */ /* 0x000fc400000000ff */
[----:B------:R-:W-:Y:S01]  /*6fc0*/  @!P3 FMUL R198, R198, 0.5 ;  /* 0x3f000000c6c6b820 */ /* 0x000fe20000400000 */
[----:B------:R-:W3:Y:S01]  /*6fd0*/  MUFU.EX2 R195, R195 ;  /* 0x000000c300c37308 */ /* 0x000ee20000000800 */
[----:B--2---:R-:W-:Y:S01]  /*6fe0*/  @!P2 FMUL R187, R187, R187 ;  /* 0x000000bbbbbba220 */ /* 0x004fe20000400000 */
[----:B------:R-:W-:Y:S01]  /*6ff0*/  FSETP.GEU.AND P2, PT, R202, -126, PT ;  /* 0xc2fc0000ca00780b */ /* 0x000fe20003f4e000 */
[----:B------:R-:W-:Y:S01]  /*7000*/  FADD R217, R162, R217 ;  /* 0x000000d9a2d97221 */ /* 0x000fe20000000000 */
[----:B------:R-:W-:Y:S02]  /*7010*/  F2FP.F16.F32.PACK_AB R162, R17, R161 ;  /* 0x000000a111a2723e */ /* 0x000fe400000000ff */
[----:B------:R-:W-:Y:S01]  /*7020*/  F2FP.F16.F32.PACK_AB R161, R155, R154 ;  /* 0x0000009a9ba1723e */ /* 0x000fe200000000ff */
[----:B------:R-:W-:Y:S01]  /*7030*/  @!P4 FMUL R178, R178, 0.5 ;  /* 0x3f000000b2b2c820 */ /* 0x000fe20000400000 */
[----:B------:R-:W2:Y:S01]  /*7040*/  MUFU.EX2 R198, R198 ;  /* 0x000000c600c67308 */ /* 0x000ea20000000800 */
[----:B-1----:R-:W-:Y:S01]  /*7050*/  @!P6 FMUL R166, R166, R166 ;  /* 0x000000a6a6a6e220 */ /* 0x002fe20000400000 */
[----:B------:R-:W-:Y:S01]  /*7060*/  FSETP.GEU.AND P6, PT, R13, -126, PT ;  /* 0xc2fc00000d00780b */ /* 0x000fe20003fce000 */
[----:B------:R-:W-:Y:S01]  /*7070*/  FADD R217, R210, R217 ;  /* 0x000000d9d2d97221 */ /* 0x000fe20000000000 */
[----:B------:R-:W-:-:S02]  /*7080*/  F2FP.F16.F32.PACK_AB R173, R190, R182 ;  /* 0x000000b6bead723e */ /* 0x000fc400000000ff */
[----:B------:R-:W-:Y:S01]  /*7090*/  F2FP.F16.F32.PACK_AB R168, R18, R19 ;  /* 0x0000001312a8723e */ /* 0x000fe200000000ff */
[----:B------:R-:W-:Y:S01]  /*70a0*/  @!P2 FMUL R202, R202, 0.5 ;  /* 0x3f000000cacaa820 */ /* 0x000fe20000400000 */
[----:B------:R1:W4:Y:S01]  /*70b0*/  MUFU.EX2 R199, R178 ;  /* 0x000000b200c77308 */ /* 0x0003220000000800 */
[----:B---3--:R-:W-:Y:S01]  /*70c0*/  @!P5 FMUL R195, R195, R195 ;  /* 0x000000c3c3c3d220 */ /* 0x008fe20000400000 */
[----:B------:R-:W-:Y:S02]  /*70d0*/  FSETP.GEU.AND P5, PT, R206, -126, PT ;  /* 0xc2fc0000ce00780b */ /* 0x000fe40003fae000 */
[----:B------:R-:W-:Y:S01]  /*70e0*/  F2FP.F16.F32.PACK_AB R154, R189, R192 ;  /* 0x000000c0bd9a723e */ /* 0x000fe200000000ff */
[----:B------:R-:W-:Y:S01]  /*70f0*/  FADD R213, R208, R195 ;  /* 0x000000c3d0d57221 */ /* 0x000fe20000000000 */
[----:B------:R-:W-:Y:S01]  /*7100*/  F2FP.F16.F32.PACK_AB R182, R205, R204 ;  /* 0x000000cccdb6723e */ /* 0x000fe200000000ff */
[----:B------:R-:W-:Y:S01]  /*7110*/  @!P6 FMUL R13, R13, 0.5 ;  /* 0x3f0000000d0de820 */ /* 0x000fe20000400000 */
[----:B------:R-:W3:Y:S01]  /*7120*/  MUFU.EX2 R202, R202 ;  /* 0x000000ca00ca7308 */ /* 0x000ee20000000800 */
[----:B--2---:R-:W-:Y:S01]  /*7130*/  @!P3 FMUL R198, R198, R198 ;  /* 0x000000c6c6c6b220 */ /* 0x004fe20000400000 */
[----:B------:R-:W-:Y:S01]  /*7140*/  FSETP.GEU.AND P3, PT, R203, -126, PT ;  /* 0xc2fc0000cb00780b */ /* 0x000fe20003f6e000 */
[----:B-1----:R-:W-:Y:S01]  /*7150*/  FADD R178, R177, R166 ;  /* 0x000000a6b1b27221 */ /* 0x002fe20000000000 */
[----:B------:R-:W-:Y:S01]  /*7160*/  FADD R214, R214, R213 ;  /* 0x000000d5d6d67221 */ /* 0x000fe20000000000 */
[----:B------:R-:W-:Y:S01]  /*7170*/  FADD R213, R158, R183 ;  /* 0x000000b79ed57221 */ /* 0x000fe20000000000 */
[----:B------:R-:W-:Y:S01]  /*7180*/  FADD R221, R167, R198 ;  /* 0x000000c6a7dd7221 */ /* 0x000fe20000000000 */
[----:B------:R-:W-:Y:S01]  /*7190*/  @!P5 FMUL R206, R206, 0.5 ;  /* 0x3f000000ceced820 */ /* 0x000fe20000400000 */
[----:B------:R-:W1:Y:S01]  /*71a0*/  MUFU.EX2 R13, R13 ;  /* 0x0000000d000d7308 */ /* 0x000e620000000800 */
[----:B----4-:R-:W-:Y:S01]  /*71b0*/  @!P4 FMUL R199, R199, R199 ;  /* 0x000000c7c7c7c220 */ /* 0x010fe20000400000 */
[----:B------:R-:W-:Y:S01]  /*71c0*/  FSETP.GEU.AND P4, PT, R12, -126, PT ;  /* 0xc2fc00000c00780b */ /* 0x000fe20003f8e000 */
[----:B------:R-:W-:Y:S01]  /*71d0*/  FADD R215, R215, R178 ;  /* 0x000000b2d7d77221 */ /* 0x000fe20000000000 */
[----:B------:R-:W-:Y:S01]  /*71e0*/  FADD R178, R176, R194 ;  /* 0x000000c2b0b27221 */ /* 0x000fe20000000000 */
[----:B------:R-:W-:Y:S01]  /*71f0*/  FADD R220, R174, R199 ;  /* 0x000000c7aedc7221 */ /* 0x000fe20000000000 */
[----:B------:R-:W-:Y:S01]  /*7200*/  FADD R213, R213, R221 ;  /* 0x000000ddd5d57221 */ /* 0x000fe20000000000 */
[----:B------:R-:W-:Y:S01]  /*7210*/  @!P3 FMUL R203, R203, 0.5 ;  /* 0x3f000000cbcbb820 */ /* 0x000fe20000400000 */
[----:B------:R-:W2:Y:S01]  /*7220*/  MUFU.EX2 R206, R206 ;  /* 0x000000ce00ce7308 */ /* 0x000ea20000000800 */
[----:B---3--:R-:W-:Y:S01]  /*7230*/  @!P2 FMUL R202, R202, R202 ;  /* 0x000000cacacaa220 */ /* 0x008fe20000400000 */
[----:B------:R-:W-:Y:S01]  /*7240*/  FSETP.GEU.AND P2, PT, R160, -126, PT ;  /* 0xc2fc0000a000780b */ /* 0x000fe20003f4e000 */
[----:B------:R-:W-:Y:S01]  /*7250*/  FADD R11, R11, R220 ;  /* 0x000000dc0b0b7221 */ /* 0x000fe20000000000 */
[----:B------:R-:W-:Y:S01]  /*7260*/  FADD R221, R163, R191 ;  /* 0x000000bfa3dd7221 */ /* 0x000fe20000000000 */
[----:B------:R-:W-:Y:S01]  /*7270*/  FADD R170, R209, R202 ;  /* 0x000000cad1aa7221 */ /* 0x000fe20000000000 */
[----:B------:R-:W-:Y:S01]  /*7280*/  F2FP.F16.F32.PACK_AB R163, R163, R158 ;  /* 0x0000009ea3a3723e */ /* 0x000fe200000000ff */
[----:B------:R-:W-:Y:S01]  /*7290*/  @!P4 FMUL R12, R12, 0.5 ;  /* 0x3f0000000c0cc820 */ /* 0x000fe20000400000 */
[----:B------:R-:W3:Y:S01]  /*72a0*/  MUFU.EX2 R203, R203 ;  /* 0x000000cb00cb7308 */ /* 0x000ee20000000800 */
[----:B-1----:R-:W-:Y:S01]  /*72b0*/  @!P6 FMUL R13, R13, R13 ;  /* 0x0000000d0d0de220 */ /* 0x002fe20000400000 */
[----:B------:R-:W-:Y:S01]  /*72c0*/  FSETP.GEU.AND P6, PT, R207, -126, PT ;  /* 0xc2fc0000cf00780b */ /* 0x000fe20003fce000 */
[----:B------:R-:W-:Y:S01]  /*72d0*/  FADD R178, R178, R170 ;  /* 0x000000aab2b27221 */ /* 0x000fe20000000000 */
[----:B------:R-:W-:Y:S01]  /*72e0*/  FADD R170, R159, R187 ;  /* 0x000000bb9faa7221 */ /* 0x000fe20000000000 */
[----:B------:R-:W-:Y:S01]  /*72f0*/  FADD R220, R175, R13 ;  /* 0x0000000dafdc7221 */ /* 0x000fe20000000000 */
[----:B------:R-:W-:Y:S01]  /*7300*/  FADD R11, R215, R11 ;  /* 0x0000000bd70b7221 */ /* 0x000fe20000000000 */
[----:B------:R-:W-:Y:S01]  /*7310*/  @!P2 FMUL R160, R160, 0.5 ;  /* 0x3f000000a0a0a820 */ /* 0x000fe20000400000 */
[----:B------:R-:W1:Y:S01]  /*7320*/  MUFU.EX2 R12, R12 ;  /* 0x0000000c000c7308 */ /* 0x000e620000000800 */
[----:B--2---:R-:W-:Y:S01]  /*7330*/  @!P5 FMUL R206, R206, R206 ;  /* 0x000000cececed220 */ /* 0x004fe20000400000 */
[----:B------:R-:W-:Y:S01]  /*7340*/  FADD R170, R170, R220 ;  /* 0x000000dcaaaa7221 */ /* 0x000fe20000000000 */
[----:B------:R-:W-:Y:S01]  /*7350*/  FADD R178, R214, R178 ;  /* 0x000000b2d6b27221 */ /* 0x000fe20000000000 */
[----:B------:R-:W-:Y:S01]  /*7360*/  F2FP.F16.F32.PACK_AB R158, R164, R165 ;  /* 0x000000a5a49e723e */ /* 0x000fe200000000ff */
[----:B------:R-:W-:Y:S01]  /*7370*/  FADD R219, R171, R206 ;  /* 0x000000ceabdb7221 */ /* 0x000fe20000000000 */
[----:B------:R-:W-:Y:S01]  /*7380*/  FADD R170, R213, R170 ;  /* 0x000000aad5aa7221 */ /* 0x000fe20000000000 */
[----:B------:R-:W-:Y:S01]  /*7390*/  @!P6 FMUL R207, R207, 0.5 ;  /* 0x3f000000cfcfe820 */ /* 0x000fe20000400000 */
[----:B------:R-:W2:Y:S01]  /*73a0*/  MUFU.EX2 R160, R160 ;  /* 0x000000a000a07308 */ /* 0x000ea20000000800 */
[----:B---3--:R-:W-:Y:S01]  /*73b0*/  @!P3 FMUL R203, R203, R203 ;  /* 0x000000cbcbcbb220 */ /* 0x008fe20000400000 */
[----:B------:R-:W-:Y:S01]  /*73c0*/  FADD R11, R11, R170 ;  /* 0x000000aa0b0b7221 */ /* 0x000fe20000000000 */
[----:B------:R-:W-:-:S02]  /*73d0*/  F2FP.F16.F32.PACK_AB R171, R171, R159 ;  /* 0x0000009fabab723e */ /* 0x000fc400000000ff */
[C---:B------:R-:W-:Y:S01]  /*73e0*/  FADD R222, R179.reuse, R203 ;  /* 0x000000cbb3de7221 */ /* 0x040fe20000000000 */
[----:B------:R-:W-:Y:S02]  /*73f0*/  F2FP.F16.F32.PACK_AB R179, R179, R167 ;  /* 0x000000a7b3b3723e */ /* 0x000fe400000000ff */
[----:B------:R-:W3:Y:S01]  /*7400*/  MUFU.EX2 R207, R207 ;  /* 0x000000cf00cf7308 */ /* 0x000ee20000000800 */
[----:B-1----:R-:W-:Y:S01]  /*7410*/  @!P4 FMUL R12, R12, R12 ;  /* 0x0000000c0c0cc220 */ /* 0x002fe20000400000 */
[----:B------:R-:W-:Y:S01]  /*7420*/  FADD R221, R221, R222 ;  /* 0x000000dedddd7221 */ /* 0x000fe20000000000 */
[C---:B------:R-:W-:Y:S02]  /*7430*/  F2FP.F16.F32.PACK_AB R159, R212.reuse, R175 ;  /* 0x000000afd49f723e */ /* 0x040fe400000000ff */
[----:B------:R-:W-:Y:S01]  /*7440*/  FADD R220, R212, R12 ;  /* 0x0000000cd4dc7221 */ /* 0x000fe20000000000 */
[----:B------:R-:W-:Y:S02]  /*7450*/  F2FP.F16.F32.PACK_AB R174, R184, R180 ;  /* 0x000000b4b8ae723e */ /* 0x000fe400000000ff */
[----:B------:R-:W-:Y:S01]  /*7460*/  F2FP.F16.F32.PACK_AB R165, R195, R166 ;  /* 0x000000a6c3a5723e */ /* 0x000fe200000000ff */
[----:B------:R-:W-:Y:S01]  /*7470*/  FADD R219, R219, R220 ;  /* 0x000000dcdbdb7221 */ /* 0x000fe20000000000 */
[----:B--2---:R-:W-:Y:S01]  /*7480*/  @!P2 FMUL R160, R160, R160 ;  /* 0x000000a0a0a0a220 */ /* 0x004fe20000400000 */
[----:B------:R-:W-:-:S02]  /*7490*/  F2FP.F16.F32.PACK_AB R170, R20, R21 ;  /* 0x0000001514aa723e */ /* 0x000fc400000000ff */
[----:B------:R-:W-:Y:S01]  /*74a0*/  FADD R219, R221, R219 ;  /* 0x000000dbdddb7221 */ /* 0x000fe20000000000 */
[----:B------:R-:W-:Y:S01]  /*74b0*/  FFMA R3, R160, R3, R217 ;  /* 0x00000003a0037223 */ /* 0x000fe200000000d9 */
[-C--:B------:R-:W-:Y:S01]  /*74c0*/  FMUL R24, R24, R160.reuse ;  /* 0x000000a018187220 */ /* 0x080fe20000400000 */
[-C--:B------:R-:W-:Y:S01]  /*74d0*/  FMUL R25, R25, R160.reuse ;  /* 0x000000a019197220 */ /* 0x080fe20000400000 */
[----:B------:R-:W-:Y:S01]  /*74e0*/  FADD R178, R178, R219 ;  /* 0x000000dbb2b27221 */ /* 0x000fe20000000000 */
[----:B---3--:R-:W-:Y:S01]  /*74f0*/  @!P6 FMUL R207, R207, R207 ;  /* 0x000000cfcfcfe220 */ /* 0x008fe20000400000 */
[-C--:B------:R-:W-:Y:S01]  /*7500*/  FMUL R28, R28, R160.reuse ;  /* 0x000000a01c1c7220 */ /* 0x080fe20000400000 */
[-C--:B------:R-:W-:Y:S01]  /*7510*/  FMUL R29, R29, R160.reuse ;  /* 0x000000a01d1d7220 */ /* 0x080fe20000400000 */
[----:B------:R-:W-:Y:S01]  /*7520*/  FADD R178, R11, R178 ;  /* 0x000000b20bb27221 */ /* 0x000fe20000000000 */
[----:B------:R-:W-:Y:S01]  /*7530*/  MOV R11, UR39 ;  /* 0x00000027000b7c02 */ /* 0x000fe20008000f00 */
[-C--:B------:R-:W-:Y:S01]  /*7540*/  FMUL R32, R32, R160.reuse ;  /* 0x000000a020207220 */ /* 0x080fe20000400000 */
[----:B------:R-:W-:Y:S01]  /*7550*/  FMUL R33, R33, R160 ;  /* 0x000000a021217220 */ /* 0x000fe20000400000 */
[----:B------:R-:W-:Y:S01]  /*7560*/  FFMA R2, R207, R2, R178 ;  /* 0x00000002cf027223 */ /* 0x000fe200000000b2 */
[----:B------:R-:W-:Y:S01]  /*7570*/  SHF.L.U32 R11, R11, 0x1f, RZ ;  /* 0x0000001f0b0b7819 */ /* 0x000fe200000006ff */
[-C--:B------:R-:W-:Y:S01]  /*7580*/  FMUL R36, R36, R160.reuse ;  /* 0x000000a024247220 */ /* 0x080fe20000400000 */
[----:B------:R-:W-:Y:S01]  /*7590*/  F2FP.F16.F32.PACK_AB R178, R152, R153 ;  /* 0x0000009998b2723e */ /* 0x000fe200000000ff */
[-C--:B------:R-:W-:Y:S01]  /*75a0*/  FMUL R37, R37, R160.reuse ;  /* 0x000000a025257220 */ /* 0x080fe20000400000 */
[----:B------:R1:W2:Y:S01]  /*75b0*/  SYNCS.PHASECHK.TRANS64.TRYWAIT P2, [UR10+0x64400], R11 ;  /* 0x0644000bff0075a7 */ /* 0x0002a2000804014a */
[-C--:B------:R-:W-:Y:S01]  /*75c0*/  FMUL R40, R40, R160.reuse ;  /* 0x000000a028287220 */ /* 0x080fe20000400000 */
        /* <DEDUP_REMOVED lines=54> */
[----:B------:R-:W-:Y:S01]  /*7930*/  FMUL R149, R149, R160 ;  /* 0x000000a095957220 */ /* 0x000fe20000400000 */
[----:B------:R-:W-:Y:S01]  /*7940*/  F2FP.F16.F32.PACK_AB R152, R188, R181 ;  /* 0x000000b5bc98723e */ /* 0x000fe200000000ff */
[-C--:B------:R-:W-:Y:S01]  /*7950*/  FMUL R26, R26, R207.reuse ;  /* 0x000000cf1a1a7220 */ /* 0x080fe20000400000 */
[----:B------:R-:W-:Y:S01]  /*7960*/  F2FP.F16.F32.PACK_AB R160, R15, R16 ;  /* 0x000000100fa0723e */ /* 0x000fe200000000ff */
        /* <DEDUP_REMOVED lines=72> */
[----:B------:R-:W-:Y:S01]  /*7df0*/  F2FP.F16.F32.PACK_AB R181, R202, R199 ;  /* 0x000000c7cab5723e */ /* 0x000fe200000000ff */
[----:B-12---:R-:W-:Y:S06]  /*7e00*/  @!P0 BRA `(.L_x_29) ;  /* 0x0000000000048947 */ /* 0x006fec0003800000 */
[----:B------:R-:W-:Y:S01]  /*7e10*/  BPT.TRAP 0x1 ;  /* 0x000000040000795c */ /* 0x000fe20000300000 */
.L_x_29:
[----:B------:R-:W-:Y:S05]  /*7e20*/  @P2 BRA `(.L_x_30) ;  /* 0x0000000000082947 */ /* 0x000fea0003800000 */
[----:B------:R-:W1:Y:S02]  /*7e30*/  SYNCS.PHASECHK.TRANS64.TRYWAIT P2, [UR10+0x64400], R11 ;  /* 0x0644000bff0075a7 */ /* 0x000e64000804014a */
[----:B-1----:R-:W-:Y:S05]  /*7e40*/  @!P2 BRA `(.L_x_31) ;  /* 0x0000009400f0a947 */ /* 0x002fea0003800000 */
.L_x_30:
[----:B------:R-:W-:Y:S01]  /*7e50*/  ULEA UR10, UR5, UR58, 0xc ;  /* 0x0000003a050a7291 */ /* 0x000fe2000f8e603f */
[----:B------:R-:W-:Y:S01]  /*7e60*/  WARPGROUP.ARRIVE ;  /* 0x00000000000079c5 */ /* 0x000fe20000000000 */
[----:B------:R-:W-:Y:S01]  /*7e70*/  UMOV UR11, 0x40000040 ;  /* 0x40000040000b7882 */ /* 0x000fe20000000000 */
[----:B------:R-:W-:Y:S01]  /*7e80*/  UMOV UR15, 0x40000040 ;  /* 0x40000040000f7882 */ /* 0x000fe20000000000 */
[----:B------:R-:W-:Y:S01]  /*7e90*/  UIADD3 UR14, UR10, 0x80, URZ ;  /* 0x000000800a0e7890 */ /* 0x000fe2000fffe03f */
[----:B------:R-:W-:-:S04]  /*7ea0*/  F2FP.F16.F32.PACK_AB R183, R12, R13 ;  /* 0x0000000d0cb7723e */ /* 0x000fc800000000ff */
[----:B------:R-:W-:Y:S01]  /*7eb0*/  HGMMA.64x256x16.F32 R24, R160, gdesc[UR8].tnspB, R24, gsb0 ;  /* 0x43e00008a0187df0 */ /* 0x000fe20008000818 */
[----:B------:R-:W-:Y:S02]  /*7ec0*/  UMOV UR11, 0x40000040 ;  /* 0x40000040000b7882 */ /* 0x000fe40000000000 */
        /* <DEDUP_REMOVED lines=30> */
[----:B------:R-:W-:Y:S01]  /*80b0*/  UIADD3 UR10, UR10, 0x380, URZ ;  /* 0x000003800a0a7890 */ /* 0x000fe2000fffe03f */
[----:B------:R-:W-:Y:S02]  /*80c0*/  WARPGROUP.DEPBAR.LE gsb0, 0x0 ;  /* 0x00008000000079c5 */ /* 0x000fe40000010000 */
[----:B------:R-:W-:-:S15]  /*80d0*/  WARPGROUP.ARRIVE ;  /* 0x00000000000079c5 */ /* 0x000fde0000000000 */
[----:B------:R-:W-:-:S07]  /*80e0*/  NOP ;  /* 0x0000000000007918 */ /* 0x000fce0000000000 */
[----:B------:R-:W-:Y:S03]  /*80f0*/  HGMMA.64x256x16.F32 R24, R164, gdesc[UR12].tnspB, R24, gsb0 ;  /* 0x43e0000ca4187df0 */ /* 0x000fe60008000818 */
[----:B------:R-:W-:Y:S02]  /*8100*/  WARPGROUP.DEPBAR.LE gsb0, 0x0 ;  /* 0x00008000000079c5 */ /* 0x000fe40000010000 */
[----:B------:R-:W-:-:S15]  /*8110*/  WARPGROUP.ARRIVE ;  /* 0x00000000000079c5 */ /* 0x000fde0000000000 */
[----:B------:R-:W-:-:S08]  /*8120*/  NOP ;  /* 0x0000000000007918 */ /* 0x000fd00000000000 */
[----:B------:R-:W-:Y:S03]  /*8130*/  HGMMA.64x256x16.F32 R24, R180, gdesc[UR8].tnspB, R24, gsb0 ;  /* 0x43e00008b4187df0 */ /* 0x000fe60008000818 */
[----:B------:R-:W-:Y:S02]  /*8140*/  WARPGROUP.DEPBAR.LE gsb0, 0x0 ;  /* 0x00008000000079c5 */ /* 0x000fe40000010000 */
[----:B------:R-:W-:Y:S05]  /*8150*/  @!P0 BRA `(.L_x_32) ;  /* 0x0000000000048947 */ /* 0x000fea0003800000 */
[----:B------:R-:W-:Y:S01]  /*8160*/  BPT.TRAP 0x1 ;  /* 0x000000040000795c */ /* 0x000fe20000300000 */
.L_x_32:
[----:B------:R-:W-:-:S04]  /*8170*/  ULEA UR10, UR6, UR38, 0x3 ;  /* 0x00000026060a7291 */ /* 0x000fc8000f8e183f */
[----:B------:R-:W-:-:S04]  /*8180*/  UIADD3 UR10, UR10, 0x64428, URZ ;  /* 0x000644280a0a7890 */ /* 0x000fc8000fffe03f */
[----:B------:R-:W-:-:S09]  /*8190*/  UPRMT UR10, URZ, 0x654, UR10 ;  /* 0x000006543f0a7896 */ /* 0x000fd2000800000a */
[----:B------:R-:W-:Y:S01]  /*81a0*/  SYNCS.ARRIVE.TRANS64.RED.A1T0 RZ, [UR10], RZ ;  /* 0x000000ffffff79a7 */ /* 0x000fe2000810040a */
[----:B------:R-:W-:Y:S05]  /*81b0*/  @P1 BRA `(.L_x_33) ;  /* 0x0000000000041947 */ /* 0x000fea0003800000 */
[----:B------:R-:W-:Y:S01]  /*81c0*/  BPT.TRAP 0x1 ;  /* 0x000000040000795c */ /* 0x000fe20000300000 */
.L_x_33:
[----:B------:R-:W-:-:S04]  /*81d0*/  UIADD3 UR6, UR6, 0x1, URZ ;  /* 0x0000000106067890 */ /* 0x000fc8000fffe03f */
[----:B------:R-:W-:-:S04]  /*81e0*/  UISETP.NE.AND UP0, UPT, UR6, 0x5, UPT ;  /* 0x000000050600788c */ /* 0x000fc8000bf05270 */
[----:B------:R-:W-:Y:S01]  /*81f0*/  USEL UR10, UR6, URZ, UP0 ;  /* 0x0000003f060a7287 */ /* 0x000fe20008000000 */
[----:B------:R-:W-:Y:S11]  /*8200*/  @!P0 BRA `(.L_x_34) ;  /* 0x0000000000048947 */ /* 0x000ff60003800000 */
[----:B------:R-:W-:Y:S01]  /*8210*/  BPT.TRAP 0x1 ;  /* 0x000000040000795c */ /* 0x000fe20000300000 */
.L_x_34:
[----:B------:R-:W-:-:S04]  /*8220*/  ULEA UR6, UR10, UR38, 0x3 ;  /* 0x000000260a067291 */ /* 0x000fc8000f8e183f */
[----:B------:R-:W-:-:S04]  /*8230*/  UIADD3 UR6, UR6, 0x64428, URZ ;  /* 0x0006442806067890 */ /* 0x000fc8000fffe03f */
[----:B------:R-:W-:-:S09]  /*8240*/  UPRMT UR6, URZ, 0x654, UR6 ;  /* 0x000006543f067896 */ /* 0x000fd20008000006 */
[----:B------:R-:W-:Y:S01]  /*8250*/  SYNCS.ARRIVE.TRANS64.RED.A1T0 RZ, [UR6], RZ ;  /* 0x000000ffffff79a7 */ /* 0x000fe20008100406 */
[----:B------:R-:W-:Y:S05]  /*8260*/  @P1 BRA `(.L_x_35) ;  /* 0x0000000000041947 */ /* 0x000fea0003800000 */
[----:B------:R-:W-:Y:S01]  /*8270*/  BPT.TRAP 0x1 ;  /* 0x000000040000795c */ /* 0x000fe20000300000 */
.L_x_35:
[----:B------:R-:W-:Y:S01]  /*8280*/  UISETP.GT.AND UP2, UPT, UR7, 0x2, UPT ;  /* 0x000000020700788c */ /* 0x000fe2000bf44270 */
[----:B------:R-:W-:Y:S01]  /*8290*/  IADD3 R0, R0, 0x80, RZ ;  /* 0x0000008000007810 */ /* 0x000fe20007ffe0ff */
[----:B------:R-:W-:Y:S01]  /*82a0*/  UIADD3 UR37, UR5, 0x1, URZ ;  /* 0x0000000105257890 */ /* 0x000fe2000fffe03f */
[----:B-1----:R-:W-:Y:S01]  /*82b0*/  IMAD.MOV.U32 R11, RZ, RZ, R10 ;  /* 0x000000ffff0b7224 */ /* 0x002fe200078e000a */
[----:B------:R-:W-:Y:S01]  /*82c0*/  UIADD3 UR6, UR10, 0x1, URZ ;  /* 0x000000010a067890 */ /* 0x000fe2000fffe03f */
[----:B------:R-:W-:Y:S01]  /*82d0*/  MOV R12, R185 ;  /* 0x000000b9000c7202 */ /* 0x000fe20000000f00 */
[----:B------:R-:W-:Y:S01]  /*82e0*/  UISETP.NE.AND UP1, UPT, UR37, 0x5, UPT ;  /* 0x000000052500788c */ /* 0x000fe2000bf25270 */
[----:B------:R-:W-:Y:S01]  /*82f0*/  PLOP3.LUT P2, PT, PT, PT, UP2, 0x80, 0x0 ;  /* 0x000000000000781c */ /* 0x000fe20003f4f028 */
[----:B------:R-:W-:Y:S02]  /*8300*/  UIADD3 UR5, UR7, -0x1, URZ ;  /* 0xffffffff07057890 */ /* 0x000fe4000fffe03f */
[----:B------:R-:W-:-:S02]  /*8310*/  USEL UR7, URZ, 0x1, UP1 ;  /* 0x000000013f077887 */ /* 0x000fc40008800000 */
[----:B------:R-:W-:Y:S02]  /*8320*/  UISETP.NE.AND UP0, UPT, UR6, 0x5, UPT ;  /* 0x000000050600788c */ /* 0x000fe4000bf05270 */
[----:B------:R-:W-:Y:S02]  /*8330*/  ULOP3.LUT UR39, UR39, UR7, URZ, 0x3c, !UPT ;  /* 0x0000000727277292 */ /* 0x000fe4000f8e3c3f */
[----:B------:R-:W-:Y:S02]  /*8340*/  USEL UR6, UR6, URZ, UP0 ;  /* 0x0000003f06067287 */ /* 0x000fe40008000000 */
[----:B------:R-:W-:Y:S01]  /*8350*/  USEL UR37, UR37, URZ, UP1 ;  /* 0x0000003f25257287 */ /* 0x000fe20008800000 */
[----:B------:R-:W-:Y:S01]  /*8360*/  UMOV UR7, UR5 ;  /* 0x0000000500077c82 */ /* 0x000fe20008000000 */
[----:B------:R-:W-:Y:S10]  /*8370*/  @P2 BRA `(.L_x_36) ;  /* 0xffffffc800fc2947 */ /* 0x000ff4000383ffff */
[----:B------:R-:W-:-:S05]  /*8380*/  UMOV UR7, UR5 ;  /* 0x0000000500077c82 */ /* 0x000fca0008000000 */
.L_x_25:
[----:B------:R-:W-:-:S06]  /*8390*/  UISETP.GE.AND UP0, UPT, UR7, 0x1, UPT ;  /* 0x000000010700788c */ /* 0x000fcc000bf06270 */
[----:B------:R-:W-:-:S13]  /*83a0*/  PLOP3.LUT P2, PT, PT, PT, UP0, 0x80, 0x0 ;  /* 0x000000000000781c */ /* 0x000fda0003f4f008 */
[----:B------:R-:W-:Y:S05]  /*83b0*/  @!P2 BRA `(.L_x_37) ;  /* 0x0000003c009ca947 */ /* 0x000fea0003800000 */
[----:B-1----:R-:W-:Y:S01]  /*83c0*/  MOV R12, R10 ;  /* 0x0000000a000c7202 */ /* 0x002fe20000000f00 */
[----:B------:R-:W-:Y:S01]  /*83d0*/  ULDC UR4, c[0x0][0x604] ;  /* 0x0001810000047ab9 */ /* 0x000fe20000000800 */
[----:B------:R-:W-:-:S07]  /*83e0*/  MOV R11, R185 ;  /* 0x000000b9000b7202 */ /* 0x000fce0000000f00 */
.L_x_48:
[----:B-1----:R-:W-:Y:S05]  /*83f0*/  @!P0 BRA `(.L_x_38) ;  /* 0x0000000000048947 */ /* 0x002fea0003800000 */
[----:B------:R-:W-:Y:S01]  /*8400*/  BPT.TRAP 0x1 ;  /* 0x000000040000795c */ /* 0x000fe20000300000 */
.L_x_38:
[----:B------:R-:W-:Y:S01]  /*8410*/  ULEA UR5, UR37, UR38, 0x3 ;  /* 0x0000002625057291 */ /* 0x000fe2000f8e183f */
[----:B------:R-:W-:-:S04]  /*8420*/  MOV R10, UR39 ;  /* 0x00000027000a7c02 */ /* 0x000fc80008000f00 */
[----:B------:R-:W-:-:S04]  /*8430*/  SHF.L.U32 R10, R10, 0x1f, RZ ;  /* 0x0000001f0a0a7819 */ /* 0x000fc800000006ff */
[----:B------:R-:W1:Y:S02]  /*8440*/  SYNCS.PHASECHK.TRANS64.TRYWAIT P2, [UR5+0x64400], R10 ;  /* 0x0644000aff0075a7 */ /* 0x000e640008040145 */
[----:B-1----:R-:W-:Y:S05]  /*8450*/  @!P2 BRA `(.L_x_39) ;  /* 0x000000900084a947 */ /* 0x002fea0003800000 */
.L_x_139:
        /* <DEDUP_REMOVED lines=101> */
.L_x_40:
[----:B-1----:R-:W2:Y:S01]  /*8ab0*/  LDL R10, [R1+0xc] ;  /* 0x00000c00010a7983 */ /* 0x002ea20000100800 */
[----:B------:R-:W-:Y:S01]  /*8ac0*/  MOV R220, UR61 ;  /* 0x0000003d00dc7c02 */ /* 0x000fe20008000f00 */
[C---:B------:R-:W-:Y:S01]  /*8ad0*/  VIADD R16, R0.reuse, 0x31 ;  /* 0x0000003100107836 */ /* 0x040fe20000000000 */
[C---:B------:R-:W-:Y:S01]  /*8ae0*/  IADD3 R21, R0.reuse, 0x8, RZ ;  /* 0x0000000800157810 */ /* 0x040fe20007ffe0ff */
[C---:B------:R-:W-:Y:S01]  /*8af0*/  VIADD R227, R0.reuse, 0x59 ;  /* 0x0000005900e37836 */ /* 0x040fe20000000000 */
[C---:B------:R-:W-:Y:S01]  /*8b00*/  IADD3 R19, R0.reuse, 0x10, RZ ;  /* 0x0000001000137810 */ /* 0x040fe20007ffe0ff */
[----:B------:R-:W-:Y:S01]  /*8b10*/  ULEA UR10, UR5, UR38, 0x3 ;  /* 0x00000026050a7291 */ /* 0x000fe2000f8e183f */
[C---:B------:R-:W-:Y:S02]  /*8b20*/  IADD3 R219, R0.reuse, 0x18, RZ ;  /* 0x0000001800db7810 */ /* 0x040fe40007ffe0ff */
[C---:B------:R-:W-:Y:S02]  /*8b30*/  IADD3 R218, R0.reuse, 0x20, RZ ;  /* 0x0000002000da7810 */ /* 0x040fe40007ffe0ff */
[----:B------:R-:W-:-:S02]  /*8b40*/  IADD3 R217, R0, 0x28, RZ ;  /* 0x0000002800d97810 */ /* 0x000fc40007ffe0ff */
[C---:B------:R-:W-:Y:S02]  /*8b50*/  IADD3 R216, R0.reuse, 0x30, RZ ;  /* 0x0000003000d87810 */ /* 0x040fe40007ffe0ff */
[C---:B------:R-:W-:Y:S02]  /*8b60*/  IADD3 R18, R0.reuse, 0x11, RZ ;  /* 0x0000001100127810 */ /* 0x040fe40007ffe0ff */
[C---:B------:R-:W-:Y:S02]  /*8b70*/  IADD3 R14, R0.reuse, 0x19, RZ ;  /* 0x00000019000e7810 */ /* 0x040fe40007ffe0ff */
        /* <DEDUP_REMOVED lines=15> */
[----:B--2---:R-:W-:Y:S02]  /*8c70*/  LEA R220, R220, R10, 0x6 ;  /* 0x0000000adcdc7211 */ /* 0x004fe400078e30ff */
[----:B------:R-:W-:Y:S02]  /*8c80*/  IADD3 R10, R0, 0x1, RZ ;  /* 0x00000001000a7810 */ /* 0x000fe40007ffe0ff */
[C---:B------:R-:W-:Y:S02]  /*8c90*/  IADD3 R13, R220.reuse, 0x8, RZ ;  /* 0x00000008dc0d7810 */ /* 0x040fe40007ffe0ff */
[C---:B------:R-:W-:Y:S02]  /*8ca0*/  ISETP.GE.AND P6, PT, R220.reuse, R21, PT ;  /* 0x00000015dc00720c */ /* 0x040fe40003fc6270 */
[-C--:B------:R-:W-:Y:S02]  /*8cb0*/  ISETP.GE.AND P2, PT, R220, R10.reuse, PT ;  /* 0x0000000adc00720c */ /* 0x080fe40003f46270 */
[----:B------:R-:W-:Y:S01]  /*8cc0*/  ISETP.GE.AND P4, PT, R13, R10, PT ;  /* 0x0000000a0d00720c */ /* 0x000fe20003f86270 */
[----:B------:R-:W-:Y:S01]  /*8cd0*/  VIADD R10, R0, 0x9 ;  /* 0x00000009000a7836 */ /* 0x000fe20000000000 */
[----:B------:R-:W-:-:S02]  /*8ce0*/  ISETP.GE.AND P3, PT, R220, R19, PT ;  /* 0x00000013dc00720c */ /* 0x000fc40003f66270 */
[----:B------:R-:W-:Y:S02]  /*8cf0*/  FSEL R156, R156, -INF , P6 ;  /* 0xff8000009c9c7808 */ /* 0x000fe40003000000 */
[----:B------:R-:W-:Y:S02]  /*8d00*/  ISETP.GE.AND P6, PT, R220, R219, PT ;  /* 0x000000dbdc00720c */ /* 0x000fe40003fc6270 */
[----:B------:R-:W-:Y:S02]  /*8d10*/  FSEL R160, R160, -INF , P3 ;  /* 0xff800000a0a07808 */ /* 0x000fe40001800000 */
[C---:B------:R-:W-:Y:S02]  /*8d20*/  ISETP.GE.AND P3, PT, R220.reuse, R218, PT ;  /* 0x000000dadc00720c */ /* 0x040fe40003f66270 */
[----:B------:R-:W-:Y:S02]  /*8d30*/  ISETP.GE.AND P5, PT, R220, R10, PT ;  /* 0x0000000adc00720c */ /* 0x000fe40003fa6270 */
[----:B------:R-:W-:-:S02]  /*8d40*/  FSEL R164, R164, -INF , P6 ;  /* 0xff800000a4a47808 */ /* 0x000fc40003000000 */
[----:B------:R-:W-:Y:S02]  /*8d50*/  ISETP.GE.AND P6, PT, R220, R217, PT ;  /* 0x000000d9dc00720c */ /* 0x000fe40003fc6270 */
[----:B------:R-:W-:Y:S02]  /*8d60*/  FSEL R168, R168, -INF , P3 ;  /* 0xff800000a8a87808 */ /* 0x000fe40001800000 */
[----:B------:R-:W-:Y:S02]  /*8d70*/  FSEL R153, R153, -INF , P2 ;  /* 0xff80000099997808 */ /* 0x000fe40001000000 */
[----:B------:R-:W-:Y:S02]  /*8d80*/  FSEL R157, R157, -INF , P5 ;  /* 0xff8000009d9d7808 */ /* 0x000fe40002800000 */
[C---:B------:R-:W-:Y:S02]  /*8d90*/  ISETP.GE.AND P3, PT, R220.reuse, R216, PT ;  /* 0x000000d8dc00720c */ /* 0x040fe40003f66270 */
[----:B------:R-:W-:-:S02]  /*8da0*/  ISETP.GE.AND P2, PT, R220, R18, PT ;  /* 0x00000012dc00720c */ /* 0x000fc40003f46270 */
[----:B------:R-:W-:Y:S02]  /*8db0*/  ISETP.GE.AND P5, PT, R220, R14, PT ;  /* 0x0000000edc00720c */ /* 0x000fe40003fa6270 */
[----:B------:R-:W-:Y:S02]  /*8dc0*/  FSEL R172, R172, -INF , P6 ;  /* 0xff800000acac7808 */ /* 0x000fe40003000000 */
[----:B------:R-:W-:Y:S02]  /*8dd0*/  ISETP.GE.AND P6, PT, R220, R23, PT ;  /* 0x00000017dc00720c */ /* 0x000fe40003fc6270 */
[----:B------:R-:W-:Y:S02]  /*8de0*/  FSEL R176, R176, -INF , P3 ;  /* 0xff800000b0b07808 */ /* 0x000fe40001800000 */
[----:B------:R-:W-:Y:S02]  /*8df0*/  FSEL R161, R161, -INF , P2 ;  /* 0xff800000a1a17808 */ /* 0x000fe40001000000 */
[----:B------:R-:W-:-:S02]  /*8e00*/  FSEL R165, R165, -INF , P5 ;  /* 0xff800000a5a57808 */ /* 0x000fc40002800000 */
[C---:B------:R-:W-:Y:S02]  /*8e10*/  ISETP.GE.AND P3, PT, R220.reuse, R22, PT ;  /* 0x00000016dc00720c */ /* 0x040fe40003f66270 */
[C---:B------:R-:W-:Y:S02]  /*8e20*/  ISETP.GE.AND P2, PT, R220.reuse, R20, PT ;  /* 0x00000014dc00720c */ /* 0x040fe40003f46270 */
[----:B------:R-:W-:Y:S02]  /*8e30*/  ISETP.GE.AND P5, PT, R220, R15, PT ;  /* 0x0000000fdc00720c */ /* 0x000fe40003fa6270 */
[----:B------:R-:W-:Y:S02]  /*8e40*/  FSEL R222, R180, -INF , P6 ;  /* 0xff800000b4de7808 */ /* 0x000fe40003000000 */
[----:B------:R-:W-:Y:S02]  /*8e50*/  ISETP.GE.AND P6, PT, R220, R223, PT ;  /* 0x000000dfdc00720c */ /* 0x000fe40003fc6270 */
[----:B------:R-:W-:-:S02]  /*8e60*/  FSEL R225, R184, -INF , P3 ;  /* 0xff800000b8e17808 */ /* 0x000fc40001800000 */
[----:B------:R-:W-:Y:S02]  /*8e70*/  FSEL R169, R169, -INF , P2 ;  /* 0xff800000a9a97808 */ /* 0x000fe40001000000 */
[----:B------:R-:W-:Y:S02]  /*8e80*/  FSEL R173, R173, -INF , P5 ;  /* 0xff800000adad7808 */ /* 0x000fe40002800000 */
[----:B------:R-:W-:Y:S02]  /*8e90*/  IADD3 R184, R0, 0x50, RZ ;  /* 0x0000005000b87810 */ /* 0x000fe40007ffe0ff */
[C---:B------:R-:W-:Y:S02]  /*8ea0*/  ISETP.GE.AND P2, PT, R220.reuse, R16, PT ;  /* 0x00000010dc00720c */ /* 0x040fe40003f46270 */
[----:B------:R-:W-:Y:S02]  /*8eb0*/  ISETP.GE.AND P5, PT, R220, R17, PT ;  /* 0x00000011dc00720c */ /* 0x000fe40003fa6270 */
[----:B------:R-:W-:-:S02]  /*8ec0*/  IADD3 R180, R0, 0x49, RZ ;  /* 0x0000004900b47810 */ /* 0x000fc40007ffe0ff */
[----:B------:R-:W-:Y:S02]  /*8ed0*/  FSEL R226, R188, -INF , P6 ;  /* 0xff800000bce27808 */ /* 0x000fe40003000000 */
[----:B------:R-:W-:Y:S02]  /*8ee0*/  IADD3 R188, R0, 0x58, RZ ;  /* 0x0000005800bc7810 */ /* 0x000fe40007ffe0ff */
[C---:B------:R-:W-:Y:S02]  /*8ef0*/  ISETP.GE.AND P3, PT, R220.reuse, R184, PT ;  /* 0x000000b8dc00720c */ /* 0x040fe40003f66270 */
[----:B------:R-:W-:Y:S02]  /*8f00*/  FSEL R177, R177, -INF , P2 ;  /* 0xff800000b1b17808 */ /* 0x000fe40001000000 */
[----:B------:R-:W-:Y:S02]  /*8f10*/  FSEL R181, R181, -INF , P5 ;  /* 0xff800000b5b57808 */ /* 0x000fe40002800000 */
[----:B------:R-:W-:-:S02]  /*8f20*/  ISETP.GE.AND P2, PT, R220, R221, PT ;  /* 0x000000dddc00720c */ /* 0x000fc40003f46270 */
[C---:B------:R-:W-:Y:S02]  /*8f30*/  ISETP.GE.AND P5, PT, R220.reuse, R180, PT ;  /* 0x000000b4dc00720c */ /* 0x040fe40003fa6270 */
[----:B------:R-:W-:Y:S02]  /*8f40*/  ISETP.GE.AND P6, PT, R220, R188, PT ;  /* 0x000000bcdc00720c */ /* 0x000fe40003fc6270 */
[----:B------:R-:W-:Y:S02]  /*8f50*/  FSEL R192, R192, -INF , P3 ;  /* 0xff800000c0c07808 */ /* 0x000fe40001800000 */
[----:B------:R-:W-:Y:S02]  /*8f60*/  ISETP.GE.AND P3, PT, R220, R229, PT ;  /* 0x000000e5dc00720c */ /* 0x000fe40003f66270 */
[----:B------:R-:W-:Y:S02]  /*8f70*/  FSEL R185, R185, -INF , P2 ;  /* 0xff800000b9b97808 */ /* 0x000fe40001000000 */
[----:B------:R-:W-:-:S02]  /*8f80*/  FSEL R189, R189, -INF , P5 ;  /* 0xff800000bdbd7808 */ /* 0x000fc40002800000 */
[C---:B------:R-:W-:Y:S02]  /*8f90*/  ISETP.GE.AND P2, PT, R220.reuse, R224, PT ;  /* 0x000000e0dc00720c */ /* 0x040fe40003f46270 */
[----:B------:R-:W-:Y:S02]  /*8fa0*/  ISETP.GE.AND P5, PT, R220, R227, PT ;  /* 0x000000e3dc00720c */ /* 0x000fe40003fa6270 */
[----:B------:R-:W-:Y:S02]  /*8fb0*/  FSEL R231, R196, -INF , P6 ;  /* 0xff800000c4e77808 */ /* 0x000fe40003000000 */
[----:B------:R-:W-:Y:S02]  /*8fc0*/  IADD3 R196, R0, 0x69, RZ ;  /* 0x0000006900c47810 */ /* 0x000fe40007ffe0ff */
[----:B------:R-:W-:Y:S02]  /*8fd0*/  FSEL R200, R200, -INF , P3 ;  /* 0xff800000c8c87808 */ /* 0x000fe40001800000 */
[----:B------:R-:W-:-:S02]  /*8fe0*/  ISETP.GE.AND P3, PT, R220, R0, PT ;  /* 0x00000000dc00720c */ /* 0x000fc40003f66270 */
[----:B------:R-:W-:Y:S02]  /*8ff0*/  FSEL R193, R193, -INF , P2 ;  /* 0xff800000c1c17808 */ /* 0x000fe40001000000 */
[----:B------:R-:W-:Y:S02]  /*9000*/  FSEL R197, R197, -INF , P5 ;  /* 0xff800000c5c57808 */ /* 0x000fe40002800000 */
[C---:B------:R-:W-:Y:S02]  /*9010*/  ISETP.GE.AND P2, PT, R220.reuse, R228, PT ;  /* 0x000000e4dc00720c */ /* 0x040fe40003f46270 */
[C---:B------:R-:W-:Y:S02]  /*9020*/  ISETP.GE.AND P6, PT, R220.reuse, R230, PT ;  /* 0x000000e6dc00720c */ /* 0x040fe40003fc6270 */
[----:B------:R-:W-:Y:S02]  /*9030*/  ISETP.GE.AND P5, PT, R220, R196, PT ;  /* 0x000000c4dc00720c */ /* 0x000fe40003fa6270 */
[----:B------:R-:W-:-:S02]  /*9040*/  FSEL R152, R152, -INF , P3 ;  /* 0xff80000098987808 */ /* 0x000fc40001800000 */
[----:B------:R-:W-:Y:S02]  /*9050*/  FSEL R201, R201, -INF , P2 ;  /* 0xff800000c9c97808 */ /* 0x000fe40001000000 */
[----:B------:R-:W-:Y:S02]  /*9060*/  FSEL R204, R204, -INF , P6 ;  /* 0xff800000cccc7808 */ /* 0x000fe40003000000 */
[----:B------:R-:W-:Y:S02]  /*9070*/  FSEL R205, R205, -INF , P5 ;  /* 0xff800000cdcd7808 */ /* 0x000fe40002800000 */
[C---:B------:R-:W-:Y:S02]  /*9080*/  ISETP.GE.AND P2, PT, R220.reuse, R232, PT ;  /* 0x000000e8dc00720c */ /* 0x040fe40003f46270 */
[C---:B------:R-:W-:Y:S02]  /*9090*/  ISETP.GE.AND P6, PT, R220.reuse, R233, PT ;  /* 0x000000e9dc00720c */ /* 0x040fe40003fc6270 */
[----:B------:R-:W-:-:S02]  /*90a0*/  ISETP.GE.AND P3, PT, R220, R234, PT ;  /* 0x000000eadc00720c */ /* 0x000fc40003f66270 */
[----:B------:R-:W-:Y:S02]  /*90b0*/  ISETP.GE.AND P5, PT, R220, R235, PT ;  /* 0x000000ebdc00720c */ /* 0x000fe40003fa6270 */
[----:B------:R-:W-:Y:S02]  /*90c0*/  FMNMX R220, R152, R12, !PT ;  /* 0x0000000c98dc7209 */ /* 0x000fe40007800000 */
[----:B------:R-:W-:Y:S02]  /*90d0*/  FSEL R208, R208, -INF , P2 ;  /* 0xff800000d0d07808 */ /* 0x000fe40001000000 */
[----:B------:R-:W-:Y:S02]  /*90e0*/  FMNMX R220, R153, R220, !PT ;  /* 0x000000dc99dc7209 */ /* 0x000fe40007800000 */
[----:B------:R-:W-:Y:S02]  /*90f0*/  FSEL R209, R209, -INF , P6 ;  /* 0xff800000d1d17808 */ /* 0x000fe40003000000 */
[----:B------:R-:W-:-:S02]  /*9100*/  FMNMX R220, R156, R220, !PT ;  /* 0x000000dc9cdc7209 */ /* 0x000fc40007800000 */
[----:B------:R-:W-:Y:S02]  /*9110*/  FSEL R212, R212, -INF , P3 ;  /* 0xff800000d4d47808 */ /* 0x000fe40001800000 */
[----:B------:R-:W-:Y:S02]  /*9120*/  FMNMX R220, R157, R220, !PT ;  /* 0x000000dc9ddc7209 */ /* 0x000fe40007800000 */
[----:B------:R-:W-:Y:S02]  /*9130*/  FSEL R213, R213, -INF , P5 ;  /* 0xff800000d5d57808 */ /* 0x000fe40002800000 */
[----:B------:R-:W-:Y:S02]  /*9140*/  FMNMX R220, R160, R220, !PT ;  /* 0x000000dca0dc7209 */ /* 0x000fe40007800000 */
[----:B------:R-:W-:Y:S02]  /*9150*/  ISETP.GE.AND P3, PT, R13, R21, PT ;  /* 0x000000150d00720c */ /* 0x000fe40003f66270 */
[----:B------:R-:W-:-:S02]  /*9160*/  FMNMX R220, R161, R220, !PT ;  /* 0x000000dca1dc7209 */ /* 0x000fc40007800000 */
[C---:B------:R-:W-:Y:S02]  /*9170*/  ISETP.GE.AND P2, PT, R13.reuse, R10, PT ;  /* 0x0000000a0d00720c */ /* 0x040fe40003f46270 */
[----:B------:R-:W-:Y:S02]  /*9180*/  FMNMX R220, R164, R220, !PT ;  /* 0x000000dca4dc7209 */ /* 0x000fe40007800000 */
[----:B------:R-:W-:Y:S02]  /*9190*/  ISETP.GE.AND P6, PT, R13, R18, PT ;  /* 0x000000120d00720c */ /* 0x000fe40003fc6270 */
[----:B------:R-:W-:Y:S02]  /*91a0*/  FMNMX R220, R165, R220, !PT ;  /* 0x000000dca5dc7209 */ /* 0x000fe40007800000 */
[----:B------:R-:W-:Y:S02]  /*91b0*/  FSEL R163, R163, -INF , P6 ;  /* 0xff800000a3a37808 */ /* 0x000fe40003000000 */
[----:B------:R-:W-:-:S02]  /*91c0*/  FMNMX R220, R168, R220, !PT ;  /* 0x000000dca8dc7209 */ /* 0x000fc40007800000 */
[----:B------:R-:W-:Y:S02]  /*91d0*/  ISETP.GE.AND P6, PT, R13, R217, PT ;  /* 0x000000d90d00720c */ /* 0x000fe40003fc6270 */
[----:B------:R-:W-:Y:S02]  /*91e0*/  FMNMX R220, R169, R220, !PT ;  /* 0x000000dca9dc7209 */ /* 0x000fe40007800000 */
[----:B------:R-:W-:Y:S02]  /*91f0*/  FSEL R174, R174, -INF , P6 ;  /* 0xff800000aeae7808 */ /* 0x000fe40003000000 */
[----:B------:R-:W-:Y:S02]  /*9200*/  FMNMX R220, R172, R220, !PT ;  /* 0x000000dcacdc7209 */ /* 0x000fe40007800000 */
[----:B------:R-:W-:Y:S02]  /*9210*/  ISETP.GE.AND P6, PT, R13, R17, PT ;  /* 0x000000110d00720c */ /* 0x000fe40003fc6270 */
[----:B------:R-:W-:-:S02]  /*9220*/  FMNMX R220, R173, R220, !PT ;  /* 0x000000dcaddc7209 */ /* 0x000fc40007800000 */
[----:B------:R-:W-:Y:S02]  /*9230*/  FSEL R155, R155, -INF , P4 ;  /* 0xff8000009b9b7808 */ /* 0x000fe40002000000 */
        /* <DEDUP_REMOVED lines=19> */
[----:B------:R-:W-:Y:S02]  /*9370*/  ISETP.GE.AND P3, PT, R13, R216, PT ;  /* 0x000000d80d00720c */ /* 0x000fe40003f66270 */
        /* <DEDUP_REMOVED lines=20> */
[C---:B------:R-:W-:Y:S01]  /*94c0*/  ISETP.GE.AND P5, PT, R13.reuse, R19, PT ;  /* 0x000000130d00720c */ /* 0x040fe20003fa6270 */
[----:B------:R-:W1:Y:S01]  /*94d0*/  SHFL.BFLY PT, R21, R220, 0x1, 0x1f ;  /* 0x0c201f00dc157f89 */ /* 0x000e6200000e0000 */
[----:B------:R-:W-:-:S02]  /*94e0*/  ISETP.GE.AND P2, PT, R13, R223, PT ;  /* 0x000000df0d00720c */ /* 0x000fc40003f46270 */
[C---:B------:R-:W-:Y:S02]  /*94f0*/  ISETP.GE.AND P3, PT, R13.reuse, R188, PT ;  /* 0x000000bc0d00720c */ /* 0x040fe40003f66270 */
[----:B------:R-:W-:Y:S02]  /*9500*/  FSEL R194, R194, -INF , P4 ;  /* 0xff800000c2c27808 */ /* 0x000fe40002000000 */
[----:B------:R-:W-:Y:S02]  /*9510*/  FSEL R162, R162, -INF , P5 ;  /* 0xff800000a2a27808 */ /* 0x000fe40002800000 */
[----:B------:R-:W-:Y:S02]  /*9520*/  FSEL R190, R190, -INF , P2 ;  /* 0xff800000bebe7808 */ /* 0x000fe40001000000 */
[----:B------:R-:W-:Y:S02]  /*9530*/  ISETP.GE.AND P4, PT, R13, R228, PT ;  /* 0x000000e40d00720c */ /* 0x000fe40003f86270 */
[----:B------:R-:W-:-:S02]  /*9540*/  FSEL R198, R198, -INF , P3 ;  /* 0xff800000c6c67808 */ /* 0x000fc40001800000 */
[C---:B------:R-:W-:Y:S02]  /*9550*/  ISETP.GE.AND P5, PT, R13.reuse, R20, PT ;  /* 0x000000140d00720c */ /* 0x040fe40003fa6270 */
[----:B------:R-:W-:Y:S02]  /*9560*/  ISETP.GE.AND P2, PT, R13, R227, PT ;  /* 0x000000e30d00720c */ /* 0x000fe40003f46270 */
[----:B------:R-:W-:Y:S02]  /*9570*/  FSEL R203, R203, -INF , P4 ;  /* 0xff800000cbcb7808 */ /* 0x000fe40002000000 */
[----:B------:R-:W-:Y:S02]  /*9580*/  FSEL R171, R171, -INF , P5 ;  /* 0xff800000abab7808 */ /* 0x000fe40002800000 */
[----:B------:R-:W-:Y:S02]  /*9590*/  FSEL R199, R199, -INF , P2 ;  /* 0xff800000c7c77808 */ /* 0x000fe40001000000 */
[----:B-1----:R-:W-:-:S02]  /*95a0*/  FMNMX R21, R220, R21, !PT ;  /* 0x00000015dc157209 */ /* 0x002fc40007800000 */
[C---:B------:R-:W-:Y:S02]  /*95b0*/  ISETP.GE.AND P5, PT, R13.reuse, R23, PT ;  /* 0x000000170d00720c */ /* 0x040fe40003fa6270 */
[----:B------:R-:W-:Y:S01]  /*95c0*/  ISETP.GE.AND P2, PT, R13, R196, PT ;  /* 0x000000c40d00720c */ /* 0x000fe20003f46270 */
[----:B------:R-:W1:Y:S01]  /*95d0*/  SHFL.BFLY PT, R10, R21, 0x2, 0x1f ;  /* 0x0c401f00150a7f89 */ /* 0x000e6200000e0000 */
[----:B------:R-:W-:Y:S02]  /*95e0*/  FSEL R182, R182, -INF , P5 ;  /* 0xff800000b6b67808 */ /* 0x000fe40002800000 */
[----:B------:R-:W-:Y:S02]  /*95f0*/  FSEL R207, R207, -INF , P2 ;  /* 0xff800000cfcf7808 */ /* 0x000fe40001000000 */
[C---:B------:R-:W-:Y:S02]  /*9600*/  ISETP.GE.AND P5, PT, R13.reuse, R180, PT ;  /* 0x000000b40d00720c */ /* 0x040fe40003fa6270 */
[----:B------:R-:W-:-:S02]  /*9610*/  ISETP.GE.AND P2, PT, R13, R234, PT ;  /* 0x000000ea0d00720c */ /* 0x000fc40003f46270 */
[----:B------:R-:W-:Y:S02]  /*9620*/  FSEL R191, R191, -INF , P5 ;  /* 0xff800000bfbf7808 */ /* 0x000fe40002800000 */
[----:B------:R-:W-:Y:S02]  /*9630*/  FSEL R214, R214, -INF , P2 ;  /* 0xff800000d6d67808 */ /* 0x000fe40001000000 */
[C---:B------:R-:W-:Y:S02]  /*9640*/  ISETP.GE.AND P5, PT, R13.reuse, R229, PT ;  /* 0x000000e50d00720c */ /* 0x040fe40003fa6270 */
[----:B------:R-:W-:Y:S02]  /*9650*/  ISETP.GE.AND P2, PT, R13, R235, PT ;  /* 0x000000eb0d00720c */ /* 0x000fe40003f46270 */
[----:B------:R-:W-:Y:S02]  /*9660*/  FSEL R202, R202, -INF , P5 ;  /* 0xff800000caca7808 */ /* 0x000fe40002800000 */
[----:B------:R-:W-:-:S02]  /*9670*/  FSEL R215, R215, -INF , P2 ;  /* 0xff800000d7d77808 */ /* 0x000fc40001000000 */
[----:B------:R-:W-:Y:S02]  /*9680*/  ISETP.GE.AND P5, PT, R13, R232, PT ;  /* 0x000000e80d00720c */ /* 0x000fe40003fa6270 */
[----:B-1----:R-:W-:Y:S02]  /*9690*/  FMNMX R10, R21, R10, !PT ;  /* 0x0000000a150a7209 */ /* 0x002fe40007800000 */
[----:B------:R-:W-:Y:S02]  /*96a0*/  FSEL R210, R210, -INF , P5 ;  /* 0xff800000d2d27808 */ /* 0x000fe40002800000 */
[----:B------:R-:W-:-:S04]  /*96b0*/  FSETP.NEU.AND P6, PT, R10, -INF , PT ;  /* 0xff8000000a00780b */ /* 0x000fc80003fcd000 */
[----:B------:R-:W-:Y:S02]  /*96c0*/  FSEL R14, R10, RZ, P6 ;  /* 0x000000ff0a0e7208 */ /* 0x000fe40003000000 */
[----:B------:R-:W-:-:S03]  /*96d0*/  ISETP.GE.AND P6, PT, R13, R224, PT ;  /* 0x000000e00d00720c */ /* 0x000fc60003fc6270 */
[C---:B------:R-:W-:Y:S01]  /*96e0*/  FMUL R16, R14.reuse, UR4 ;  /* 0x000000040e107c20 */ /* 0x040fe20008400000 */
[----:B------:R-:W-:Y:S01]  /*96f0*/  FSEL R195, R195, -INF , P6 ;  /* 0xff800000c3c37808 */ /* 0x000fe20003000000 */
[----:B------:R-:W-:Y:S01]  /*9700*/  FADD R14, -R14, R12 ;  /* 0x0000000c0e0e7221 */ /* 0x000fe20000000100 */
[----:B------:R-:W-:Y:S01]  /*9710*/  ISETP.GE.AND P6, PT, R13, R230, PT ;  /* 0x000000e60d00720c */ /* 0x000fe20003fc6270 */
[--C-:B------:R-:W-:Y:S01]  /*9720*/  FFMA R15, R152, UR4, -R16.reuse ;  /* 0x00000004980f7c23 */ /* 0x100fe20008000810 */
[--C-:B------:R-:W-:Y:S01]  /*9730*/  FFMA R17, R153, UR4, -R16.reuse ;  /* 0x0000000499117c23 */ /* 0x100fe20008000810 */
[--C-:B------:R-:W-:Y:S01]  /*9740*/  FFMA R19, R160, UR4, -R16.reuse ;  /* 0x00000004a0137c23 */ /* 0x100fe20008000810 */
[----:B------:R-:W-:Y:S01]  /*9750*/  FSEL R206, R206, -INF , P6 ;  /* 0xff800000cece7808 */ /* 0x000fe20003000000 */
[--C-:B------:R-:W-:Y:S01]  /*9760*/  FFMA R156, R156, UR4, -R16.reuse ;  /* 0x000000049c9c7c23 */ /* 0x100fe20008000810 */
[----:B------:R-:W-:Y:S01]  /*9770*/  FSETP.GEU.AND P3, PT, R15, -126, PT ;  /* 0xc2fc00000f00780b */ /* 0x000fe20003f6e000 */
[--C-:B------:R-:W-:Y:S01]  /*9780*/  FFMA R18, R157, UR4, -R16.reuse ;  /* 0x000000049d127c23 */ /* 0x100fe20008000810 */
[----:B------:R-:W-:Y:S01]  /*9790*/  ISETP.GE.AND P6, PT, R13, R233, PT ;  /* 0x000000e90d00720c */ /* 0x000fe20003fc6270 */
[--C-:B------:R-:W-:Y:S01]  /*97a0*/  FFMA R180, R192, UR4, -R16.reuse ;  /* 0x00000004c0b47c23 */ /* 0x100fe20008000810 */
[----:B------:R-:W-:Y:S01]  /*97b0*/  FSETP.GEU.AND P4, PT, R17, -126, PT ;  /* 0xc2fc00001100780b */ /* 0x000fe20003f8e000 */
[--C-:B------:R-:W-:Y:S01]  /*97c0*/  FFMA R184, R193, UR4, -R16.reuse ;  /* 0x00000004c1b87c23 */ /* 0x100fe20008000810 */
[----:B------:R-:W-:Y:S01]  /*97d0*/  FSEL R211, R211, -INF , P6 ;  /* 0xff800000d3d37808 */ /* 0x000fe20003000000 */
[--C-:B------:R-:W-:Y:S01]  /*97e0*/  FFMA R188, R200, UR4, -R16.reuse ;  /* 0x00000004c8bc7c23 */ /* 0x100fe20008000810 */
[----:B------:R-:W-:Y:S01]  /*97f0*/  ISETP.GE.AND P6, PT, R13, R0, PT ;  /* 0x000000000d00720c */ /* 0x000fe20003fc6270 */
[--C-:B------:R-:W-:Y:S01]  /*9800*/  FFMA R192, R201, UR4, -R16.reuse ;  /* 0x00000004c9c07c23 */ /* 0x100fe20008000810 */
[----:B------:R-:W-:Y:S01]  /*9810*/  FSETP.GEU.AND P2, PT, R19, -126, PT ;  /* 0xc2fc00001300780b */ /* 0x000fe20003f4e000 */
[--C-:B------:R-:W-:Y:S01]  /*9820*/  FFMA R193, R204, UR4, -R16.reuse ;  /* 0x00000004ccc17c23 */ /* 0x100fe20008000810 */
[----:B------:R-:W-:Y:S01]  /*9830*/  FSEL R154, R154, -INF , P6 ;  /* 0xff8000009a9a7808 */ /* 0x000fe20003000000 */
[----:B------:R-:W-:Y:S01]  /*9840*/  @!P3 FMUL R15, R15, 0.5 ;  /* 0x3f0000000f0fb820 */ /* 0x000fe20000400000 */
[----:B------:R-:W-:Y:S01]  /*9850*/  FSETP.GEU.AND P5, PT, R156, -126, PT ;  /* 0xc2fc00009c00780b */ /* 0x000fe20003fae000 */
[--C-:B------:R-:W-:Y:S01]  /*9860*/  FFMA R209, R209, UR4, -R16.reuse ;  /* 0x00000004d1d17c23 */ /* 0x100fe20008000810 */
[----:B------:R-:W-:Y:S01]  /*9870*/  FMNMX R20, R154, R11, !PT ;  /* 0x0000000b9a147209 */ /* 0x000fe20007800000 */
[----:B------:R-:W-:Y:S01]  /*9880*/  @!P4 FMUL R17, R17, 0.5 ;  /* 0x3f0000001111c820 */ /* 0x000fe20000400000 */
[----:B------:R-:W-:Y:S01]  /*9890*/  FSETP.GEU.AND P6, PT, R18, -126, PT ;  /* 0xc2fc00001200780b */ /* 0x000fe20003fce000 */
[----:B------:R-:W1:Y:S01]  /*98a0*/  MUFU.EX2 R15, R15 ;  /* 0x0000000f000f7308 */ /* 0x000e620000000800 */
[----:B------:R-:W-:Y:S01]  /*98b0*/  FMNMX R21, R155, R20, !PT ;  /* 0x000000149b157209 */ /* 0x000fe20007800000 */
[--C-:B------:R-:W-:Y:S01]  /*98c0*/  FFMA R20, R161, UR4, -R16.reuse ;  /* 0x00000004a1147c23 */ /* 0x100fe20008000810 */
[--C-:B------:R-:W-:Y:S01]  /*98d0*/  FFMA R196, R205, UR4, -R16.reuse ;  /* 0x00000004cdc47c23 */ /* 0x100fe20008000810 */
[----:B------:R-:W-:Y:S01]  /*98e0*/  @!P2 FMUL R19, R19, 0.5 ;  /* 0x3f0000001313a820 */ /* 0x000fe20000400000 */
[----:B------:R-:W-:Y:S01]  /*98f0*/  FMNMX R22, R158, R21, !PT ;  /* 0x000000159e167209 */ /* 0x000fe20007800000 */
[--C-:B------:R-:W-:Y:S01]  /*9900*/  FFMA R21, R164, UR4, -R16.reuse ;  /* 0x00000004a4157c23 */ /* 0x100fe20008000810 */
[--C-:B------:R-:W-:Y:S01]  /*9910*/  FFMA R164, R222, UR4, -R16.reuse ;  /* 0x00000004dea47c23 */ /* 0x100fe20008000810 */
[----:B------:R-:W2:Y:S01]  /*9920*/  MUFU.EX2 R17, R17 ;  /* 0x0000001100117308 */ /* 0x000ea20000000800 */
[----:B------:R-:W-:Y:S01]  /*9930*/  FMNMX R23, R159, R22, !PT ;  /* 0x000000169f177209 */ /* 0x000fe20007800000 */
[----:B------:R-:W-:Y:S01]  /*9940*/  @!P5 FMUL R156, R156, 0.5 ;  /* 0x3f0000009c9cd820 */ /* 0x000fe20000400000 */
[--C-:B------:R-:W-:Y:S01]  /*9950*/  FFMA R200, R212, UR4, -R16.reuse ;  /* 0x00000004d4c87c23 */ /* 0x100fe20008000810 */
[----:B------:R-:W-:Y:S01]  /*9960*/  @!P6 FMUL R18, R18, 0.5 ;  /* 0x3f0000001212e820 */ /* 0x000fe20000400000 */
[----:B------:R-:W-:Y:S01]  /*9970*/  FMNMX R22, R162, R23, !PT ;  /* 0x00000017a2167209 */ /* 0x000fe20007800000 */
[----:B------:R-:W-:-:S02]  /*9980*/  FFMA R213, R213, UR4, -R16 ;  /* 0x00000004d5d57c23 */ /* 0x000fc40008000810 */
[----:B------:R-:W3:Y:S01]  /*9990*/  MUFU.EX2 R19, R19 ;  /* 0x0000001300137308 */ /* 0x000ee20000000800 */
[----:B------:R-:W-:Y:S01]  /*99a0*/  FMNMX R23, R163, R22, !PT ;  /* 0x00000016a3177209 */ /* 0x000fe20007800000 */
[----:B-1----:R-:W-:Y:S01]  /*99b0*/  @!P3 FMUL R15, R15, R15 ;  /* 0x0000000f0f0fb220 */ /* 0x002fe20000400000 */
[----:B------:R-:W-:Y:S01]  /*99c0*/  FSETP.GEU.AND P3, PT, R20, -126, PT ;  /* 0xc2fc00001400780b */ /* 0x000fe20003f6e000 */
[--C-:B------:R-:W-:Y:S01]  /*99d0*/  FFMA R22, R165, UR4, -R16.reuse ;  /* 0x00000004a5167c23 */ /* 0x100fe20008000810 */
[----:B------:R-:W-:Y:S01]  /*99e0*/  FMNMX R152, R166, R23, !PT ;  /* 0x00000017a6987209 */ /* 0x000fe20007800000 */
[----:B------:R-:W-:Y:S02]  /*99f0*/  FFMA R23, R168, UR4, -R16 ;  /* 0x00000004a8177c23 */ /* 0x000fe40008000810 */
[----:B------:R1:W4:Y:S01]  /*9a00*/  MUFU.EX2 R13, R156 ;  /* 0x0000009c000d7308 */ /* 0x0003220000000800 */
[----:B--2---:R-:W-:Y:S01]  /*9a10*/  @!P4 FMUL R17, R17, R17 ;  /* 0x000000111111c220 */ /* 0x004fe20000400000 */
[----:B------:R-:W-:-:S02]  /*9a20*/  FSETP.GEU.AND P4, PT, R21, -126, PT ;  /* 0xc2fc00001500780b */ /* 0x000fc40003f8e000 */
[----:B------:R-:W-:-:S04]  /*9a30*/  FMNMX R153, R167, R152, !PT ;  /* 0x00000098a7997209 */ /* 0x000fc80007800000 */
[----:B------:R-:W-:Y:S01]  /*9a40*/  FMNMX R152, R170, R153, !PT ;  /* 0x00000099aa987209 */ /* 0x000fe20007800000 */
[----:B------:R-:W-:Y:S01]  /*9a50*/  @!P3 FMUL R20, R20, 0.5 ;  /* 0x3f0000001414b820 */ /* 0x000fe20000400000 */
[----:B------:R-:W2:Y:S01]  /*9a60*/  MUFU.EX2 R18, R18 ;  /* 0x0000001200127308 */ /* 0x000ea20000000800 */
[----:B---3--:R-:W-:Y:S01]  /*9a70*/  @!P2 FMUL R19, R19, R19 ;  /* 0x000000131313a220 */ /* 0x008fe20000400000 */
[----:B------:R-:W-:Y:S01]  /*9a80*/  FMNMX R153, R171, R152, !PT ;  /* 0x00000098ab997209 */ /* 0x000fe20007800000 */
[--C-:B------:R-:W-:Y:S02]  /*9a90*/  FFMA R152, R169, UR4, -R16.reuse ;  /* 0x00000004a9987c23 */ /* 0x100fe40008000810 */
[----:B------:R-:W-:Y:S01]  /*9aa0*/  @!P4 FMUL R21, R21, 0.5 ;  /* 0x3f0000001515c820 */ /* 0x000fe20000400000 */
[----:B-1----:R-:W-:Y:S01]  /*9ab0*/  FMNMX R156, R174, R153, !PT ;  /* 0x00000099ae9c7209 */ /* 0x002fe20007800000 */
[----:B----4-:R-:W-:Y:S01]  /*9ac0*/  @!P5 FMUL R13, R13, R13 ;  /* 0x0000000d0d0dd220 */ /* 0x010fe20000400000 */
[----:B------:R-:W1:Y:S01]  /*9ad0*/  MUFU.EX2 R20, R20 ;  /* 0x0000001400147308 */ /* 0x000e620000000800 */
[----:B------:R-:W-:Y:S01]  /*9ae0*/  FSETP.GEU.AND P2, PT, R152, -126, PT ;  /* 0xc2fc00009800780b */ /* 0x000fe20003f4e000 */
[--C-:B------:R-:W-:Y:S01]  /*9af0*/  FFMA R153, R172, UR4, -R16.reuse ;  /* 0x00000004ac997c23 */ /* 0x100fe20008000810 */
[----:B------:R-:W-:Y:S01]  /*9b00*/  FMNMX R157, R175, R156, !PT ;  /* 0x0000009caf9d7209 */ /* 0x000fe20007800000 */
[----:B------:R-:W-:Y:S01]  /*9b10*/  FFMA R172, R225, UR4, -R16 ;  /* 0x00000004e1ac7c23 */ /* 0x000fe20008000810 */
[----:B------:R-:W-:-:S02]  /*9b20*/  FSETP.GEU.AND P5, PT, R22, -126, PT ;  /* 0xc2fc00001600780b */ /* 0x000fc40003fae000 */
[----:B------:R-:W-:Y:S01]  /*9b30*/  FMNMX R156, R178, R157, !PT ;  /* 0x0000009db29c7209 */ /* 0x000fe20007800000 */
[----:B------:R-:W3:Y:S01]  /*9b40*/  MUFU.EX2 R21, R21 ;  /* 0x0000001500157308 */ /* 0x000ee20000000800 */
[----:B--2---:R-:W-:Y:S01]  /*9b50*/  @!P6 FMUL R18, R18, R18 ;  /* 0x000000121212e220 */ /* 0x004fe20000400000 */
[----:B------:R-:W-:Y:S02]  /*9b60*/  FSETP.GEU.AND P6, PT, R23, -126, PT ;  /* 0xc2fc00001700780b */ /* 0x000fe40003fce000 */
[----:B------:R-:W-:Y:S01]  /*9b70*/  FMNMX R157, R179, R156, !PT ;  /* 0x0000009cb39d7209 */ /* 0x000fe20007800000 */
[--C-:B------:R-:W-:Y:S01]  /*9b80*/  FFMA R156, R173, UR4, -R16.reuse ;  /* 0x00000004ad9c7c23 */ /* 0x100fe20008000810 */
[----:B------:R-:W-:Y:S02]  /*9b90*/  @!P2 FMUL R152, R152, 0.5 ;  /* 0x3f0000009898a820 */ /* 0x000fe40000400000 */
[----:B------:R-:W-:Y:S01]  /*9ba0*/  FMNMX R160, R182, R157, !PT ;  /* 0x0000009db6a07209 */ /* 0x000fe20007800000 */
[----:B-1----:R-:W-:Y:S01]  /*9bb0*/  @!P3 FMUL R20, R20, R20 ;  /* 0x000000141414b220 */ /* 0x002fe20000400000 */
[----:B------:R-:W-:Y:S01]  /*9bc0*/  @!P5 FMUL R22, R22, 0.5 ;  /* 0x3f0000001616d820 */ /* 0x000fe20000400000 */
[----:B------:R-:W-:Y:S01]  /*9bd0*/  FSETP.GEU.AND P3, PT, R153, -126, PT ;  /* 0xc2fc00009900780b */ /* 0x000fe20003f6e000 */
[----:B------:R-:W1:Y:S01]  /*9be0*/  MUFU.EX2 R152, R152 ;  /* 0x0000009800987308 */ /* 0x000e620000000800 */
[----:B------:R-:W-:Y:S01]  /*9bf0*/  FMNMX R161, R183, R160, !PT ;  /* 0x000000a0b7a17209 */ /* 0x000fe20007800000 */
[--C-:B------:R-:W-:Y:S01]  /*9c00*/  FFMA R157, R176, UR4, -R16.reuse ;  /* 0x00000004b09d7c23 */ /* 0x100fe20008000810 */
[----:B------:R-:W-:Y:S01]  /*9c10*/  @!P6 FMUL R23, R23, 0.5 ;  /* 0x3f0000001717e820 */ /* 0x000fe20000400000 */
[----:B---3--:R-:W-:Y:S01]  /*9c20*/  @!P4 FMUL R21, R21, R21 ;  /* 0x000000151515c220 */ /* 0x008fe20000400000 */
[----:B------:R-:W-:Y:S01]  /*9c30*/  FMNMX R160, R186, R161, !PT ;  /* 0x000000a1baa07209 */ /* 0x000fe20007800000 */
[----:B------:R-:W-:Y:S01]  /*9c40*/  FFMA R161, R177, UR4, -R16 ;  /* 0x00000004b1a17c23 */ /* 0x000fe20008000810 */
[----:B------:R-:W-:Y:S01]  /*9c50*/  FSETP.GEU.AND P4, PT, R156, -126, PT ;  /* 0xc2fc00009c00780b */ /* 0x000fe20003f8e000 */
[----:B------:R-:W2:Y:S01]  /*9c60*/  MUFU.EX2 R22, R22 ;  /* 0x0000001600167308 */ /* 0x000ea20000000800 */
[----:B------:R-:W-:-:S03]  /*9c70*/  FMNMX R165, R187, R160, !PT ;  /* 0x000000a0bba57209 */ /* 0x000fc60007800000 */
[----:B------:R-:W-:Y:S01]  /*9c80*/  @!P3 FMUL R153, R153, 0.5 ;  /* 0x3f0000009999b820 */ /* 0x000fe20000400000 */
[----:B------:R-:W-:-:S03]  /*9c90*/  FMNMX R160, R190, R165, !PT ;  /* 0x000000a5bea07209 */ /* 0x000fc60007800000 */
[----:B------:R-:W3:Y:S01]  /*9ca0*/  MUFU.EX2 R23, R23 ;  /* 0x0000001700177308 */ /* 0x000ee20000000800 */
[----:B------:R-:W-:Y:S01]  /*9cb0*/  FMNMX R165, R191, R160, !PT ;  /* 0x000000a0bfa57209 */ /* 0x000fe20007800000 */
[----:B-1----:R-:W-:Y:S01]  /*9cc0*/  @!P2 FMUL R152, R152, R152 ;  /* 0x000000989898a220 */ /* 0x002fe20000400000 */
[----:B------:R-:W-:Y:S01]  /*9cd0*/  FSETP.GEU.AND P2, PT, R164, -126, PT ;  /* 0xc2fc0000a400780b */ /* 0x000fe20003f4e000 */
[----:B------:R-:W-:Y:S01]  /*9ce0*/  @!P4 FMUL R156, R156, 0.5 ;  /* 0x3f0000009c9cc820 */ /* 0x000fe20000400000 */
[----:B------:R-:W-:Y:S01]  /*9cf0*/  FMNMX R160, R194, R165, !PT ;  /* 0x000000a5c2a07209 */ /* 0x000fe20007800000 */
[----:B------:R-:W-:Y:S02]  /*9d00*/  FFMA R165, R181, UR4, -R16 ;  /* 0x00000004b5a57c23 */ /* 0x000fe40008000810 */
[----:B------:R-:W1:Y:S01]  /*9d10*/  MUFU.EX2 R153, R153 ;  /* 0x0000009900997308 */ /* 0x000e620000000800 */
[----:B--2---:R-:W-:Y:S01]  /*9d20*/  @!P5 FMUL R22, R22, R22 ;  /* 0x000000161616d220 */ /* 0x004fe20000400000 */
[----:B------:R-:W-:-:S02]  /*9d30*/  FSETP.GEU.AND P5, PT, R157, -126, PT ;  /* 0xc2fc00009d00780b */ /* 0x000fc40003fae000 */
[----:B------:R-:W-:-:S04]  /*9d40*/  FMNMX R169, R195, R160, !PT ;  /* 0x000000a0c3a97209 */ /* 0x000fc80007800000 */
[----:B------:R-:W2:Y:S01]  /*9d50*/  MUFU.EX2 R156, R156 ;  /* 0x0000009c009c7308 */ /* 0x000ea20000000800 */
[----:B------:R-:W-:Y:S01]  /*9d60*/  FMNMX R160, R198, R169, !PT ;  /* 0x000000a9c6a07209 */ /* 0x000fe20007800000 */
[----:B------:R-:W-:Y:S01]  /*9d70*/  @!P2 FMUL R164, R164, 0.5 ;  /* 0x3f000000a4a4a820 */ /* 0x000fe20000400000 */
[----:B---3--:R-:W-:Y:S01]  /*9d80*/  @!P6 FMUL R23, R23, R23 ;  /* 0x000000171717e220 */ /* 0x008fe20000400000 */
[----:B------:R-:W-:Y:S02]  /*9d90*/  FSETP.GEU.AND P6, PT, R161, -126, PT ;  /* 0xc2fc0000a100780b */ /* 0x000fe40003fce000 */
[----:B------:R-:W-:Y:S01]  /*9da0*/  FMNMX R169, R199, R160, !PT ;  /* 0x000000a0c7a97209 */ /* 0x000fe20007800000 */
[----:B------:R-:W-:Y:S01]  /*9db0*/  @!P5 FMUL R157, R157, 0.5 ;  /* 0x3f0000009d9dd820 */ /* 0x000fe20000400000 */
[----:B------:R-:W3:Y:S01]  /*9dc0*/  MUFU.EX2 R164, R164 ;  /* 0x000000a400a47308 */ /* 0x000ee20000000800 */
[----:B-1----:R-:W-:Y:S01]  /*9dd0*/  @!P3 FMUL R153, R153, R153 ;  /* 0x000000999999b220 */ /* 0x002fe20000400000 */
[----:B------:R-:W-:Y:S01]  /*9de0*/  FMNMX R160, R202, R169, !PT ;  /* 0x000000a9caa07209 */ /* 0x000fe20007800000 */
[----:B------:R-:W-:Y:S01]  /*9df0*/  FFMA R169, R185, UR4, -R16 ;  /* 0x00000004b9a97c23 */ /* 0x000fe20008000810 */
[----:B------:R-:W-:-:S02]  /*9e00*/  FSETP.GEU.AND P3, PT, R165, -126, PT ;  /* 0xc2fc0000a500780b */ /* 0x000fc40003f6e000 */
[----:B------:R-:W-:Y:S02]  /*9e10*/  FMNMX R173, R203, R160, !PT ;  /* 0x000000a0cbad7209 */ /* 0x000fe40007800000 */
[----:B------:R-:W1:Y:S01]  /*9e20*/  MUFU.EX2 R157, R157 ;  /* 0x0000009d009d7308 */ /* 0x000e620000000800 */
[----:B--2---:R-:W-:Y:S01]  /*9e30*/  @!P4 FMUL R156, R156, R156 ;  /* 0x0000009c9c9cc220 */ /* 0x004fe20000400000 */
[----:B------:R-:W-:Y:S01]  /*9e40*/  FSETP.GEU.AND P4, PT, R172, -126, PT ;  /* 0xc2fc0000ac00780b */ /* 0x000fe20003f8e000 */
[----:B------:R-:W-:Y:S01]  /*9e50*/  @!P6 FMUL R161, R161, 0.5 ;  /* 0x3f000000a1a1e820 */ /* 0x000fe20000400000 */
[----:B------:R-:W-:Y:S01]  /*9e60*/  FMNMX R160, R206, R173, !PT ;  /* 0x000000adcea07209 */ /* 0x000fe20007800000 */
[----:B------:R-:W-:-:S03]  /*9e70*/  FFMA R173, R226, UR4, -R16 ;  /* 0x00000004e2ad7c23 */ /* 0x000fc60008000810 */
[----:B------:R-:W-:Y:S01]  /*9e80*/  FMNMX R177, R207, R160, !PT ;  /* 0x000000a0cfb17209 */ /* 0x000fe20007800000 */
[----:B------:R-:W-:Y:S01]  /*9e90*/  @!P3 FMUL R165, R165, 0.5 ;  /* 0x3f000000a5a5b820 */ /* 0x000fe20000400000 */
[----:B------:R-:W2:Y:S01]  /*9ea0*/  MUFU.EX2 R161, R161 ;  /* 0x000000a100a17308 */ /* 0x000ea20000000800 */
[----:B---3--:R-:W-:Y:S01]  /*9eb0*/  @!P2 FMUL R164, R164, R164 ;  /* 0x000000a4a4a4a220 */ /* 0x008fe20000400000 */
[----:B------:R-:W-:Y:S01]  /*9ec0*/  FMNMX R160, R210, R177, !PT ;  /* 0x000000b1d2a07209 */ /* 0x000fe20007800000 */
[--C-:B------:R-:W-:Y:S01]  /*9ed0*/  FFMA R177, R189, UR4, -R16.reuse ;  /* 0x00000004bdb17c23 */ /* 0x100fe20008000810 */
[----:B------:R-:W-:Y:S01]  /*9ee0*/  FFMA R189, R231, UR4, -R16 ;  /* 0x00000004e7bd7c23 */ /* 0x000fe20008000810 */
[----:B------:R-:W-:Y:S01]  /*9ef0*/  @!P4 FMUL R172, R172, 0.5 ;  /* 0x3f000000acacc820 */ /* 0x000fe20000400000 */
[----:B------:R-:W-:Y:S01]  /*9f00*/  FMNMX R181, R211, R160, !PT ;  /* 0x000000a0d3b57209 */ /* 0x000fe20007800000 */
[----:B-1----:R-:W-:Y:S01]  /*9f10*/  @!P5 FMUL R157, R157, R157 ;  /* 0x0000009d9d9dd220 */ /* 0x002fe20000400000 */
[----:B------:R-:W1:Y:S01]  /*9f20*/  MUFU.EX2 R165, R165 ;  /* 0x000000a500a57308 */ /* 0x000e620000000800 */
[----:B------:R-:W-:-:S02]  /*9f30*/  FSETP.GEU.AND P2, PT, R177, -126, PT ;  /* 0xc2fc0000b100780b */ /* 0x000fc40003f4e000 */
[----:B------:R-:W-:Y:S02]  /*9f40*/  FSETP.GEU.AND P5, PT, R169, -126, PT ;  /* 0xc2fc0000a900780b */ /* 0x000fe40003fae000 */
[----:B------:R-:W-:Y:S01]  /*9f50*/  FMNMX R160, R214, R181, !PT ;  /* 0x000000b5d6a07209 */ /* 0x000fe20007800000 */
[--C-:B------:R-:W-:Y:S01]  /*9f60*/  FFMA R181, R197, UR4, -R16.reuse ;  /* 0x00000004c5b57c23 */ /* 0x100fe20008000810 */
[----:B------:R-:W-:Y:S01]  /*9f70*/  FFMA R197, R208, UR4, -R16 ;  /* 0x00000004d0c57c23 */ /* 0x000fe20008000810 */
[----:B------:R-:W3:Y:S01]  /*9f80*/  MUFU.EX2 R172, R172 ;  /* 0x000000ac00ac7308 */ /* 0x000ee20000000800 */
[----:B--2---:R-:W-:Y:S01]  /*9f90*/  @!P6 FMUL R161, R161, R161 ;  /* 0x000000a1a1a1e220 */ /* 0x004fe20000400000 */
[----:B------:R-:W-:Y:S02]  /*9fa0*/  FSETP.GEU.AND P6, PT, R173, -126, PT ;  /* 0xc2fc0000ad00780b */ /* 0x000fe40003fce000 */
[----:B------:R-:W-:Y:S02]  /*9fb0*/  FMNMX R160, R215, R160, !PT ;  /* 0x000000a0d7a07209 */ /* 0x000fe40007800000 */
[----:B------:R-:W-:-:S02]  /*9fc0*/  @!P2 FMUL R177, R177, 0.5 ;  /* 0x3f000000b1b1a820 */ /* 0x000fc40000400000 */
[----:B------:R-:W-:Y:S01]  /*9fd0*/  @!P5 FMUL R169, R169, 0.5 ;  /* 0x3f000000a9a9d820 */ /* 0x000fe20000400000 */
[----:B-1----:R-:W-:Y:S01]  /*9fe0*/  @!P3 FMUL R165, R165, R165 ;  /* 0x000000a5a5a5b220 */ /* 0x002fe20000400000 */
[----:B------:R-:W-:Y:S01]  /*9ff0*/  FSETP.GEU.AND P3, PT, R180, -126, PT ;  /* 0xc2fc0000b400780b */ /* 0x000fe20003f6e000 */
[----:B------:R-:W1:Y:S01]  /*a000*/  SHFL.BFLY PT, R185, R160, 0x1, 0x1f ;  /* 0x0c201f00a0b97f89 */ /* 0x000e6200000e0000 */
[----:B------:R-:W2:Y:S03]  /*a010*/  MUFU.EX2 R177, R177 ;  /* 0x000000b100b17308 */ /* 0x000ea60000000800 */
[----:B------:R-:W-:Y:S01]  /*a020*/  @!P6 FMUL R173, R173, 0.5 ;  /* 0x3f000000adade820 */ /* 0x000fe20000400000 */
[----:B---3--:R-:W-:Y:S01]  /*a030*/  @!P4 FMUL R172, R172, R172 ;  /* 0x000000acacacc220 */ /* 0x008fe20000400000 */
[----:B------:R-:W-:-:S03]  /*a040*/  FSETP.GEU.AND P4, PT, R184, -126, PT ;  /* 0xc2fc0000b800780b */ /* 0x000fc60003f8e000 */
[----:B------:R-:W3:Y:S01]  /*a050*/  MUFU.EX2 R169, R169 ;  /* 0x000000a900a97308 */ /* 0x000ee20000000800 */
[----:B------:R-:W-:Y:S02]  /*a060*/  FADD R217, R15, R172 ;  /* 0x000000ac0fd97221 */ /* 0x000fe40000000000 */
[----:B------:R-:W-:-:S05]  /*a070*/  @!P3 FMUL R180, R180, 0.5 ;  /* 0x3f000000b4b4b820 */ /* 0x000fca0000400000 */
[----:B------:R-:W4:Y:S01]  /*a080*/  MUFU.EX2 R173, R173 ;  /* 0x000000ad00ad7308 */ /* 0x000f220000000800 */
[----:B--2---:R-:W-:Y:S01]  /*a090*/  @!P2 FMUL R177, R177, R177 ;  /* 0x000000b1b1b1a220 */ /* 0x004fe20000400000 */
[----:B------:R-:W-:Y:S01]  /*a0a0*/  FSETP.GEU.AND P2, PT, R188, -126, PT ;  /* 0xc2fc0000bc00780b */ /* 0x000fe20003f4e000 */
[----:B------:R-:W-:Y:S01]  /*a0b0*/  @!P4 FMUL R184, R184, 0.5 ;  /* 0x3f000000b8b8c820 */ /* 0x000fe20000400000 */
[----:B-1----:R-:W-:-:S04]  /*a0c0*/  FMNMX R185, R160, R185, !PT ;  /* 0x000000b9a0b97209 */ /* 0x002fc80007800000 */
[----:B------:R-:W1:Y:S01]  /*a0d0*/  MUFU.EX2 R180, R180 ;  /* 0x000000b400b47308 */ /* 0x000e620000000800 */
[----:B---3--:R-:W-:Y:S01]  /*a0e0*/  @!P5 FMUL R169, R169, R169 ;  /* 0x000000a9a9a9d220 */ /* 0x008fe20000400000 */
[----:B------:R-:W-:Y:S01]  /*a0f0*/  FSETP.GEU.AND P5, PT, R189, -126, PT ;  /* 0xc2fc0000bd00780b */ /* 0x000fe20003fae000 */
[----:B------:R-:W2:Y:S03]  /*a100*/  SHFL.BFLY PT, R160, R185, 0x2, 0x1f ;  /* 0x0c401f00b9a07f89 */ /* 0x000ea600000e0000 */
[----:B------:R-:W-:Y:S01]  /*a110*/  F2FP.F16.F32.PACK_AB R172, R169, R172 ;  /* 0x000000aca9ac723e */ /* 0x000fe200000000ff */
[----:B------:R-:W-:Y:S01]  /*a120*/  @!P2 FMUL R188, R188, 0.5 ;  /* 0x3f000000bcbca820 */ /* 0x000fe20000400000 */
[----:B------:R-:W3:Y:S01]  /*a130*/  MUFU.EX2 R184, R184 ;  /* 0x000000b800b87308 */ /* 0x000ee20000000800 */
[----:B----4-:R-:W-:Y:S01]  /*a140*/  @!P6 FMUL R173, R173, R173 ;  /* 0x000000adadade220 */ /* 0x010fe20000400000 */
[----:B------:R-:W-:-:S05]  /*a150*/  FSETP.GEU.AND P6, PT, R181, -126, PT ;  /* 0xc2fc0000b500780b */ /* 0x000fca0003fce000 */
[----:B------:R-:W-:Y:S01]  /*a160*/  @!P5 FMUL R189, R189, 0.5 ;  /* 0x3f000000bdbdd820 */ /* 0x000fe20000400000 */
[----:B------:R-:W4:Y:S01]  /*a170*/  MUFU.EX2 R188, R188 ;  /* 0x000000bc00bc7308 */ /* 0x000f220000000800 */
[----:B-1----:R-:W-:Y:S01]  /*a180*/  @!P3 FMUL R180, R180, R180 ;  /* 0x000000b4b4b4b220 */ /* 0x002fe20000400000 */
[----:B------:R-:W-:-:S05]  /*a190*/  FSETP.GEU.AND P3, PT, R192, -126, PT ;  /* 0xc2fc0000c000780b */ /* 0x000fca0003f6e000 */
[----:B------:R-:W-:Y:S01]  /*a1a0*/  @!P6 FMUL R181, R181, 0.5 ;  /* 0x3f000000b5b5e820 */ /* 0x000fe20000400000 */
[----:B------:R-:W1:Y:S01]  /*a1b0*/  MUFU.EX2 R189, R189 ;  /* 0x000000bd00bd7308 */ /* 0x000e620000000800 */
[----:B---3--:R-:W-:Y:S01]  /*a1c0*/  @!P4 FMUL R184, R184, R184 ;  /* 0x000000b8b8b8c220 */ /* 0x008fe20000400000 */
[----:B------:R-:W-:Y:S02]  /*a1d0*/  FSETP.GEU.AND P4, PT, R193, -126, PT ;  /* 0xc2fc0000c100780b */ /* 0x000fe40003f8e000 */
[----:B--2---:R-:W-:-:S03]  /*a1e0*/  FMNMX R185, R185, R160, !PT ;  /* 0x000000a0b9b97209 */ /* 0x004fc60007800000 */
[----:B------:R-:W-:Y:S01]  /*a1f0*/  @!P3 FMUL R192, R192, 0.5 ;  /* 0x3f000000c0c0b820 */ /* 0x000fe20000400000 */
[----:B------:R-:W2:Y:S01]  /*a200*/  MUFU.EX2 R181, R181 ;  /* 0x000000b500b57308 */ /* 0x000ea20000000800 */
[----:B----4-:R-:W-:Y:S01]  /*a210*/  @!P2 FMUL R188, R188, R188 ;  /* 0x000000bcbcbca220 */ /* 0x010fe20000400000 */
[----:B------:R-:W-:-:S05]  /*a220*/  FSETP.GEU.AND P2, PT, R209, -126, PT ;  /* 0xc2fc0000d100780b */ /* 0x000fca0003f4e000 */
[----:B------:R-:W-:Y:S01]  /*a230*/  @!P4 FMUL R193, R193, 0.5 ;  /* 0x3f000000c1c1c820 */ /* 0x000fe20000400000 */
[----:B------:R-:W3:Y:S01]  /*a240*/  MUFU.EX2 R192, R192 ;  /* 0x000000c000c07308 */ /* 0x000ee20000000800 */
[----:B-1----:R-:W-:Y:S01]  /*a250*/  @!P5 FMUL R189, R189, R189 ;  /* 0x000000bdbdbdd220 */ /* 0x002fe20000400000 */
[----:B------:R-:W-:-:S03]  /*a260*/  FSETP.GEU.AND P5, PT, R196, -126, PT ;  /* 0xc2fc0000c400780b */ /* 0x000fc60003fae000 */
[----:B------:R-:W-:Y:S02]  /*a270*/  FADD R221, R21, R189 ;  /* 0x000000bd15dd7221 */ /* 0x000fe40000000000 */
[----:B------:R-:W-:Y:S01]  /*a280*/  @!P2 FMUL R209, R209, 0.5 ;  /* 0x3f000000d1d1a820 */ /* 0x000fe20000400000 */
[----:B------:R-:W1:Y:S01]  /*a290*/  MUFU.EX2 R193, R193 ;  /* 0x000000c100c17308 */ /* 0x000e620000000800 */
[----:B--2---:R-:W-:Y:S01]  /*a2a0*/  @!P6 FMUL R181, R181, R181 ;  /* 0x000000b5b5b5e220 */ /* 0x004fe20000400000 */
[----:B------:R-:W-:-:S03]  /*a2b0*/  FSETP.GEU.AND P6, PT, R197, -126, PT ;  /* 0xc2fc0000c500780b */ /* 0x000fc60003fce000 */
[----:B------:R-:W-:Y:S02]  /*a2c0*/  FADD R223, R22, R181 ;  /* 0x000000b516df7221 */ /* 0x000fe40000000000 */
[----:B------:R-:W-:Y:S01]  /*a2d0*/  @!P5 FMUL R196, R196, 0.5 ;  /* 0x3f000000c4c4d820 */ /* 0x000fe20000400000 */
[----:B------:R-:W2:Y:S01]  /*a2e0*/  MUFU.EX2 R16, R209 ;  /* 0x000000d100107308 */ /* 0x000ea20000000800 */
[----:B---3--:R-:W-:Y:S01]  /*a2f0*/  @!P3 FMUL R192, R192, R192 ;  /* 0x000000c0c0c0b220 */ /* 0x008fe20000400000 */
[----:B------:R-:W-:-:S04]  /*a300*/  FSETP.NEU.AND P3, PT, R185, -INF , PT ;  /* 0xff800000b900780b */ /* 0x000fc80003f6d000 */
[----:B------:R-:W-:Y:S01]  /*a310*/  FSEL R160, R185, RZ, P3 ;  /* 0x000000ffb9a07208 */ /* 0x000fe20001800000 */
[----:B------:R-:W-:Y:S01]  /*a320*/  @!P6 FMUL R197, R197, 0.5 ;  /* 0x3f000000c5c5e820 */ /* 0x000fe20000400000 */
[----:B------:R-:W3:Y:S01]  /*a330*/  MUFU.EX2 R196, R196 ;  /* 0x000000c400c47308 */ /* 0x000ee20000000800 */
[----:B-1----:R-:W-:Y:S01]  /*a340*/  @!P4 FMUL R193, R193, R193 ;  /* 0x000000c1c1c1c220 */ /* 0x002fe20000400000 */
[----:B------:R-:W-:Y:S01]  /*a350*/  FSETP.GEU.AND P4, PT, R213, -126, PT ;  /* 0xc2fc0000d500780b */ /* 0x000fe20003f8e000 */
[----:B------:R-:W-:Y:S01]  /*a360*/  FMUL R168, R160, UR4 ;  /* 0x00000004a0a87c20 */ /* 0x000fe20008400000 */
[----:B------:R-:W-:Y:S01]  /*a370*/  FSETP.GEU.AND P3, PT, R200, -126, PT ;  /* 0xc2fc0000c800780b */ /* 0x000fe20003f6e000 */
[----:B------:R-:W-:Y:S02]  /*a380*/  FADD R160, -R160, R11 ;  /* 0x0000000ba0a07221 */ /* 0x000fe40000000100 */
[--C-:B------:R-:W-:Y:S01]  /*a390*/  FFMA R158, R158, UR4, -R168.reuse ;  /* 0x000000049e9e7c23 */ /* 0x100fe200080008a8 */
[--C-:B------:R-:W-:Y:S01]  /*a3a0*/  FFMA R154, R154, UR4, -R168.reuse ;  /* 0x000000049a9a7c23 */ /* 0x100fe200080008a8 */
[----:B--2---:R-:W-:Y:S01]  /*a3b0*/  @!P2 FMUL R16, R16, R16 ;  /* 0x000000101010a220 */ /* 0x004fe20000400000 */
[----:B------:R-:W1:Y:S01]  /*a3c0*/  MUFU.EX2 R197, R197 ;  /* 0x000000c500c57308 */ /* 0x000e620000000800 */
[--C-:B------:R-:W-:Y:S01]  /*a3d0*/  FFMA R176, R155, UR4, -R168.reuse ;  /* 0x000000049bb07c23 */ /* 0x100fe200080008a8 */
[----:B------:R-:W-:Y:S01]  /*a3e0*/  FSETP.GEU.AND P2, PT, R158, -126, PT ;  /* 0xc2fc00009e00780b */ /* 0x000fe20003f4e000 */
[--C-:B------:R-:W-:Y:S01]  /*a3f0*/  FFMA R162, R162, UR4, -R168.reuse ;  /* 0x00000004a2a27c23 */ /* 0x100fe200080008a8 */
[--C-:B------:R-:W-:Y:S01]  /*a400*/  FFMA R208, R159, UR4, -R168.reuse ;  /* 0x000000049fd07c23 */ /* 0x100fe200080008a8 */
[----:B------:R-:W-:Y:S01]  /*a410*/  @!P4 FMUL R213, R213, 0.5 ;  /* 0x3f000000d5d5c820 */ /* 0x000fe20000400000 */
[--C-:B------:R-:W-:Y:S01]  /*a420*/  FFMA R166, R166, UR4, -R168.reuse ;  /* 0x00000004a6a67c23 */ /* 0x100fe200080008a8 */
[----:B---3--:R-:W-:Y:S01]  /*a430*/  @!P5 FMUL R196, R196, R196 ;  /* 0x000000c4c4c4d220 */ /* 0x008fe20000400000 */
[----:B------:R-:W-:Y:S01]  /*a440*/  FSETP.GEU.AND P5, PT, R154, -126, PT ;  /* 0xc2fc00009a00780b */ /* 0x000fe20003fae000 */
[----:B------:R-:W2:Y:S01]  /*a450*/  MUFU.EX2 R155, R213 ;  /* 0x000000d5009b7308 */ /* 0x000ea20000000800 */
[----:B------:R-:W-:Y:S01]  /*a460*/  @!P3 FMUL R200, R200, 0.5 ;  /* 0x3f000000c8c8b820 */ /* 0x000fe20000400000 */
[--C-:B------:R-:W-:Y:S01]  /*a470*/  FFMA R170, R170, UR4, -R168.reuse ;  /* 0x00000004aaaa7c23 */ /* 0x100fe200080008a8 */
[--C-:B------:R-:W-:Y:S01]  /*a480*/  FFMA R178, R178, UR4, -R168.reuse ;  /* 0x00000004b2b27c23 */ /* 0x100fe200080008a8 */
[--C-:B------:R-:W-:Y:S01]  /*a490*/  FFMA R174, R174, UR4, -R168.reuse ;  /* 0x00000004aeae7c23 */ /* 0x100fe200080008a8 */
[--C-:B------:R-:W-:Y:S01]  /*a4a0*/  FFMA R182, R182, UR4, -R168.reuse ;  /* 0x00000004b6b67c23 */ /* 0x100fe200080008a8 */
[----:B------:R-:W-:Y:S01]  /*a4b0*/  @!P2 FMUL R158, R158, 0.5 ;  /* 0x3f0000009e9ea820 */ /* 0x000fe20000400000 */
[--C-:B------:R-:W-:Y:S01]  /*a4c0*/  FFMA R210, R210, UR4, -R168.reuse ;  /* 0x00000004d2d27c23 */ /* 0x100fe200080008a8 */
[----:B------:R-:W3:Y:S01]  /*a4d0*/  MUFU.EX2 R200, R200 ;  /* 0x000000c800c87308 */ /* 0x000ee20000000800 */
[----:B-1----:R-:W-:Y:S01]  /*a4e0*/  @!P6 FMUL R197, R197, R197 ;  /* 0x000000c5c5c5e220 */ /* 0x002fe20000400000 */
[----:B------:R-:W-:Y:S01]  /*a4f0*/  FSETP.GEU.AND P6, PT, R176, -126, PT ;  /* 0xc2fc0000b000780b */ /* 0x000fe20003fce000 */
[--C-:B------:R-:W-:Y:S01]  /*a500*/  FFMA R211, R211, UR4, -R168.reuse ;  /* 0x00000004d3d37c23 */ /* 0x100fe200080008a8 */
[----:B------:R-:W-:Y:S01]  /*a510*/  @!P5 FMUL R154, R154, 0.5 ;  /* 0x3f0000009a9ad820 */ /* 0x000fe20000400000 */
[----:B------:R-:W-:Y:S01]  /*a520*/  FFMA R12, R215, UR4, -R168 ;  /* 0x00000004d70c7c23 */ /* 0x000fe200080008a8 */
[----:B------:R-:W-:Y:S01]  /*a530*/  FADD R215, R152, R192 ;  /* 0x000000c098d77221 */ /* 0x000fe20000000000 */
[----:B------:R-:W-:Y:S01]  /*a540*/  FADD R219, R157, R197 ;  /* 0x000000c59ddb7221 */ /* 0x000fe20000000000 */
[----:B------:R1:W4:Y:S01]  /*a550*/  MUFU.EX2 R204, R158 ;  /* 0x0000009e00cc7308 */ /* 0x0003220000000800 */
[----:B--2---:R-:W-:Y:S01]  /*a560*/  @!P4 FMUL R155, R155, R155 ;  /* 0x0000009b9b9bc220 */ /* 0x004fe20000400000 */
[----:B------:R-:W-:-:S05]  /*a570*/  FSETP.GEU.AND P4, PT, R162, -126, PT ;  /* 0xc2fc0000a200780b */ /* 0x000fca0003f8e000 */
[----:B------:R-:W-:Y:S01]  /*a580*/  @!P6 FMUL R176, R176, 0.5 ;  /* 0x3f000000b0b0e820 */ /* 0x000fe20000400000 */
[----:B------:R2:W5:Y:S01]  /*a590*/  MUFU.EX2 R201, R154 ;  /* 0x0000009a00c97308 */ /* 0x0005620000000800 */
[----:B---3--:R-:W-:Y:S01]  /*a5a0*/  @!P3 FMUL R200, R200, R200 ;  /* 0x000000c8c8c8b220 */ /* 0x008fe20000400000 */
[----:B------:R-:W-:Y:S01]  /*a5b0*/  FSETP.GEU.AND P3, PT, R208, -126, PT ;  /* 0xc2fc0000d000780b */ /* 0x000fe20003f6e000 */
[----:B-1----:R-:W-:-:S04]  /*a5c0*/  FFMA R158, R167, UR4, -R168 ;  /* 0x00000004a79e7c23 */ /* 0x002fc800080008a8 */
[----:B------:R-:W-:Y:S01]  /*a5d0*/  @!P4 FMUL R162, R162, 0.5 ;  /* 0x3f000000a2a2c820 */ /* 0x000fe20000400000 */
[----:B------:R1:W3:Y:S01]  /*a5e0*/  MUFU.EX2 R159, R176 ;  /* 0x000000b0009f7308 */ /* 0x0002e20000000800 */
[----:B----4-:R-:W-:Y:S01]  /*a5f0*/  @!P2 FMUL R204, R204, R204 ;  /* 0x000000cccccca220 */ /* 0x010fe20000400000 */
[----:B--2---:R-:W-:Y:S01]  /*a600*/  FFMA R154, R163, UR4, -R168 ;  /* 0x00000004a39a7c23 */ /* 0x004fe200080008a8 */
[----:B------:R-:W-:-:S04]  /*a610*/  FSETP.GEU.AND P2, PT, R158, -126, PT ;  /* 0xc2fc00009e00780b */ /* 0x000fc80003f4e000 */
[----:B------:R-:W-:Y:S01]  /*a620*/  @!P3 FMUL R208, R208, 0.5 ;  /* 0x3f000000d0d0b820 */ /* 0x000fe20000400000 */
[----:B------:R2:W4:Y:S01]  /*a630*/  MUFU.EX2 R205, R162 ;  /* 0x000000a200cd7308 */ /* 0x0005220000000800 */
[----:B-----5:R-:W-:Y:S01]  /*a640*/  @!P5 FMUL R201, R201, R201 ;  /* 0x000000c9c9c9d220 */ /* 0x020fe20000400000 */
[----:B------:R-:W-:Y:S01]  /*a650*/  FSETP.GEU.AND P5, PT, R154, -126, PT ;  /* 0xc2fc00009a00780b */ /* 0x000fe20003fae000 */
[----:B-1----:R-:W-:-:S05]  /*a660*/  FFMA R176, R203, UR4, -R168 ;  /* 0x00000004cbb07c23 */ /* 0x002fca00080008a8 */
[----:B------:R-:W1:Y:S01]  /*a670*/  MUFU.EX2 R163, R208 ;  /* 0x000000d000a37308 */ /* 0x000e620000000800 */
[----:B------:R-:W-:Y:S01]  /*a680*/  @!P2 FMUL R158, R158, 0.5 ;  /* 0x3f0000009e9ea820 */ /* 0x000fe20000400000 */
[----:B--2---:R-:W-:Y:S01]  /*a690*/  FFMA R162, R171, UR4, -R168 ;  /* 0x00000004aba27c23 */ /* 0x004fe200080008a8 */
[----:B---3--:R-:W-:Y:S01]  /*a6a0*/  @!P6 FMUL R159, R159, R159 ;  /* 0x0000009f9f9fe220 */ /* 0x008fe20000400000 */
[----:B------:R-:W-:-:S03]  /*a6b0*/  FSETP.GEU.AND P6, PT, R166, -126, PT ;  /* 0xc2fc0000a600780b */ /* 0x000fc60003fce000 */
[----:B------:R-:W-:Y:S01]  /*a6c0*/  @!P5 FMUL R154, R154, 0.5 ;  /* 0x3f0000009a9ad820 */ /* 0x000fe20000400000 */
[----:B------:R2:W3:Y:S01]  /*a6d0*/  MUFU.EX2 R171, R158 ;  /* 0x0000009e00ab7308 */ /* 0x0004e20000000800 */
[----:B----4-:R-:W-:Y:S01]  /*a6e0*/  @!P4 FMUL R205, R205, R205 ;  /* 0x000000cdcdcdc220 */ /* 0x010fe20000400000 */
[----:B------:R-:W-:-:S06]  /*a6f0*/  FSETP.GEU.AND P4, PT, R162, -126, PT ;  /* 0xc2fc0000a200780b */ /* 0x000fcc0003f8e000 */
[----:B------:R4:W5:Y:S01]  /*a700*/  MUFU.EX2 R167, R154 ;  /* 0x0000009a00a77308 */ /* 0x0009620000000800 */
[----:B-1----:R-:W-:Y:S01]  /*a710*/  @!P3 FMUL R163, R163, R163 ;  /* 0x000000a3a3a3b220 */ /* 0x002fe20000400000 */
[----:B------:R-:W-:Y:S01]  /*a720*/  FSETP.GEU.AND P3, PT, R170, -126, PT ;  /* 0xc2fc0000aa00780b */ /* 0x000fe20003f6e000 */
[----:B------:R-:W-:Y:S01]  /*a730*/  @!P6 FMUL R166, R166, 0.5 ;  /* 0x3f000000a6a6e820 */ /* 0x000fe20000400000 */
[----:B--2---:R-:W-:-:S03]  /*a740*/  FFMA R158, R179, UR4, -R168 ;  /* 0x00000004b39e7c23 */ /* 0x004fc600080008a8 */
[----:B------:R-:W-:Y:S01]  /*a750*/  @!P4 FMUL R162, R162, 0.5 ;  /* 0x3f000000a2a2c820 */ /* 0x000fe20000400000 */
[----:B------:R1:W2:Y:S01]  /*a760*/  MUFU.EX2 R208, R166 ;  /* 0x000000a600d07308 */ /* 0x0002a20000000800 */
[----:B---3--:R-:W-:Y:S01]  /*a770*/  @!P2 FMUL R171, R171, R171 ;  /* 0x000000abababa220 */ /* 0x008fe20000400000 */
[----:B------:R-:W-:Y:S01]  /*a780*/  FSETP.GEU.AND P2, PT, R178, -126, PT ;  /* 0xc2fc0000b200780b */ /* 0x000fe20003f4e000 */
[----:B----4-:R-:W-:-:S04]  /*a790*/  FFMA R154, R175, UR4, -R168 ;  /* 0x00000004af9a7c23 */ /* 0x010fc800080008a8 */
[----:B------:R-:W-:Y:S01]  /*a7a0*/  @!P3 FMUL R170, R170, 0.5 ;  /* 0x3f000000aaaab820 */ /* 0x000fe20000400000 */
[----:B------:R3:W4:Y:S01]  /*a7b0*/  MUFU.EX2 R175, R162 ;  /* 0x000000a200af7308 */ /* 0x0007220000000800 */
[----:B-----5:R-:W-:Y:S01]  /*a7c0*/  @!P5 FMUL R167, R167, R167 ;  /* 0x000000a7a7a7d220 */ /* 0x020fe20000400000 */
[----:B------:R-:W-:Y:S01]  /*a7d0*/  FSETP.GEU.AND P5, PT, R174, -126, PT ;  /* 0xc2fc0000ae00780b */ /* 0x000fe20003fae000 */
[----:B-1----:R-:W-:-:S04]  /*a7e0*/  FFMA R166, R187, UR4, -R168 ;  /* 0x00000004bba67c23 */ /* 0x002fc800080008a8 */
[----:B------:R-:W-:Y:S01]  /*a7f0*/  @!P2 FMUL R178, R178, 0.5 ;  /* 0x3f000000b2b2a820 */ /* 0x000fe20000400000 */
[----:B------:R1:W5:Y:S01]  /*a800*/  MUFU.EX2 R209, R170 ;  /* 0x000000aa00d17308 */ /* 0x0003620000000800 */
[----:B--2---:R-:W-:Y:S01]  /*a810*/  @!P6 FMUL R208, R208, R208 ;  /* 0x000000d0d0d0e220 */ /* 0x004fe20000400000 */
[----:B------:R-:W-:Y:S01]  /*a820*/  FSETP.GEU.AND P6, PT, R154, -126, PT ;  /* 0xc2fc00009a00780b */ /* 0x000fe20003fce000 */
[----:B---3--:R-:W-:-:S04]  /*a830*/  FFMA R162, R183, UR4, -R168 ;  /* 0x00000004b7a27c23 */ /* 0x008fc800080008a8 */
[----:B------:R-:W-:Y:S01]  /*a840*/  @!P5 FMUL R174, R174, 0.5 ;  /* 0x3f000000aeaed820 */ /* 0x000fe20000400000 */
[----:B------:R2:W3:Y:S01]  /*a850*/  MUFU.EX2 R213, R178 ;  /* 0x000000b200d57308 */ /* 0x0004e20000000800 */
[----:B----4-:R-:W-:Y:S01]  /*a860*/  @!P4 FMUL R175, R175, R175 ;  /* 0x000000afafafc220 */ /* 0x010fe20000400000 */
[----:B------:R-:W-:Y:S01]  /*a870*/  FSETP.GEU.AND P4, PT, R182, -126, PT ;  /* 0xc2fc0000b600780b */ /* 0x000fe20003f8e000 */
[----:B-1----:R-:W-:-:S04]  /*a880*/  FFMA R170, R191, UR4, -R168 ;  /* 0x00000004bfaa7c23 */ /* 0x002fc800080008a8 */
[----:B------:R-:W-:Y:S01]  /*a890*/  @!P6 FMUL R154, R154, 0.5 ;  /* 0x3f0000009a9ae820 */ /* 0x000fe20000400000 */
[----:B------:R1:W4:Y:S01]  /*a8a0*/  MUFU.EX2 R212, R174 ;  /* 0x000000ae00d47308 */ /* 0x0003220000000800 */
[----:B-----5:R-:W-:Y:S01]  /*a8b0*/  @!P3 FMUL R209, R209, R209 ;  /* 0x000000d1d1d1b220 */ /* 0x020fe20000400000 */
[----:B------:R-:W-:Y:S01]  /*a8c0*/  FSETP.GEU.AND P3, PT, R158, -126, PT ;  /* 0xc2fc00009e00780b */ /* 0x000fe20003f6e000 */
[----:B--2---:R-:W-:-:S04]  /*a8d0*/  FFMA R178, R206, UR4, -R168 ;  /* 0x00000004ceb27c23 */ /* 0x004fc800080008a8 */
[----:B------:R-:W-:Y:S01]  /*a8e0*/  @!P4 FMUL R182, R182, 0.5 ;  /* 0x3f000000b6b6c820 */ /* 0x000fe20000400000 */
[----:B------:R2:W5:Y:S01]  /*a8f0*/  MUFU.EX2 R179, R154 ;  /* 0x0000009a00b37308 */ /* 0x0005620000000800 */
[----:B---3--:R-:W-:Y:S01]  /*a900*/  @!P2 FMUL R213, R213, R213 ;  /* 0x000000d5d5d5a220 */ /* 0x008fe20000400000 */
[----:B------:R-:W-:Y:S01]  /*a910*/  FSETP.GEU.AND P2, PT, R166, -126, PT ;  /* 0xc2fc0000a600780b */ /* 0x000fe20003f4e000 */
[----:B-1----:R-:W-:-:S04]  /*a920*/  FFMA R174, R202, UR4, -R168 ;  /* 0x00000004caae7c23 */ /* 0x002fc800080008a8 */
[----:B------:R-:W-:Y:S01]  /*a930*/  @!P3 FMUL R158, R158, 0.5 ;  /* 0x3f0000009e9eb820 */ /* 0x000fe20000400000 */
[----:B--2---:R-:W-:Y:S01]  /*a940*/  FFMA R154, R186, UR4, -R168 ;  /* 0x00000004ba9a7c23 */ /* 0x004fe200080008a8 */
[----:B----4-:R-:W-:Y:S01]  /*a950*/  @!P5 FMUL R212, R212, R212 ;  /* 0x000000d4d4d4d220 */ /* 0x010fe20000400000 */
[----:B------:R-:W1:Y:S01]  /*a960*/  MUFU.EX2 R186, R182 ;  /* 0x000000b600ba7308 */ /* 0x000e620000000800 */
[----:B------:R-:W-:-:S04]  /*a970*/  FSETP.GEU.AND P5, PT, R162, -126, PT ;  /* 0xc2fc0000a200780b */ /* 0x000fc80003fae000 */
[----:B------:R-:W-:Y:S01]  /*a980*/  @!P2 FMUL R166, R166, 0.5 ;  /* 0x3f000000a6a6a820 */ /* 0x000fe20000400000 */
[----:B-----5:R-:W-:Y:S01]  /*a990*/  @!P6 FMUL R179, R179, R179 ;  /* 0x000000b3b3b3e220 */ /* 0x020fe20000400000 */
[----:B------:R-:W-:Y:S01]  /*a9a0*/  FSETP.GEU.AND P6, PT, R154, -126, PT ;  /* 0xc2fc00009a00780b */ /* 0x000fe20003fce000 */
[----:B------:R2:W3:Y:S06]  /*a9b0*/  MUFU.EX2 R183, R158 ;  /* 0x0000009e00b77308 */ /* 0x0004ec0000000800 */
[----:B------:R-:W-:Y:S02]  /*a9c0*/  @!P5 FMUL R162, R162, 0.5 ;  /* 0x3f000000a2a2d820 */ /* 0x000fe40000400000 */
[----:B------:R4:W5:Y:S01]  /*a9d0*/  MUFU.EX2 R191, R166 ;  /* 0x000000a600bf7308 */ /* 0x0009620000000800 */
[----:B-1----:R-:W-:Y:S01]  /*a9e0*/  @!P4 FMUL R186, R186, R186 ;  /* 0x000000bababac220 */ /* 0x002fe20000400000 */
[----:B------:R-:W-:Y:S01]  /*a9f0*/  FSETP.GEU.AND P4, PT, R170, -126, PT ;  /* 0xc2fc0000aa00780b */ /* 0x000fe20003f8e000 */
[----:B--2---:R-:W-:Y:S01]  /*aa00*/  FFMA R158, R190, UR4, -R168 ;  /* 0x00000004be9e7c23 */ /* 0x004fe200080008a8 */
[----:B------:R-:W-:-:S04]  /*aa10*/  @!P6 FMUL R154, R154, 0.5 ;  /* 0x3f0000009a9ae820 */ /* 0x000fc80000400000 */
[----:B------:R1:W2:Y:S01]  /*aa20*/  MUFU.EX2 R187, R162 ;  /* 0x000000a200bb7308 */ /* 0x0002a20000000800 */
[----:B---3--:R-:W-:Y:S01]  /*aa30*/  @!P3 FMUL R183, R183, R183 ;  /* 0x000000b7b7b7b220 */ /* 0x008fe20000400000 */
[----:B------:R-:W-:Y:S01]  /*aa40*/  FSETP.GEU.AND P3, PT, R158, -126, PT ;  /* 0xc2fc00009e00780b */ /* 0x000fe20003f6e000 */
[----:B----4-:R-:W-:-:S04]  /*aa50*/  FFMA R166, R198, UR4, -R168 ;  /* 0x00000004c6a67c23 */ /* 0x010fc800080008a8 */
[----:B------:R-:W-:Y:S01]  /*aa60*/  @!P4 FMUL R170, R170, 0.5 ;  /* 0x3f000000aaaac820 */ /* 0x000fe20000400000 */
[----:B------:R3:W4:Y:S01]  /*aa70*/  MUFU.EX2 R190, R154 ;  /* 0x0000009a00be7308 */ /* 0x0007220000000800 */
[----:B-----5:R-:W-:Y:S01]  /*aa80*/  @!P2 FMUL R191, R191, R191 ;  /* 0x000000bfbfbfa220 */ /* 0x020fe20000400000 */
[----:B-1----:R-:W-:Y:S01]  /*aa90*/  FFMA R162, R194, UR4, -R168 ;  /* 0x00000004c2a27c23 */ /* 0x002fe200080008a8 */
[----:B------:R-:W-:-:S04]  /*aaa0*/  FSETP.GEU.AND P2, PT, R166, -126, PT ;  /* 0xc2fc0000a600780b */ /* 0x000fc80003f4e000 */
[----:B------:R-:W-:Y:S01]  /*aab0*/  @!P3 FMUL R158, R158, 0.5 ;  /* 0x3f0000009e9eb820 */ /* 0x000fe20000400000 */
[----:B---3--:R-:W-:Y:S01]  /*aac0*/  FFMA R154, R195, UR4, -R168 ;  /* 0x00000004c39a7c23 */ /* 0x008fe200080008a8 */
[----:B--2---:R-:W-:Y:S01]  /*aad0*/  @!P5 FMUL R187, R187, R187 ;  /* 0x000000bbbbbbd220 */ /* 0x004fe20000400000 */
[----:B------:R1:W2:Y:S01]  /*aae0*/  MUFU.EX2 R195, R170 ;  /* 0x000000aa00c37308 */ /* 0x0002a20000000800 */
[----:B------:R-:W-:-:S05]  /*aaf0*/  FSETP.GEU.AND P5, PT, R162, -126, PT ;  /* 0xc2fc0000a200780b */ /* 0x000fca0003fae000 */
[----:B------:R-:W-:Y:S01]  /*ab00*/  @!P2 FMUL R166, R166, 0.5 ;  /* 0x3f000000a6a6a820 */ /* 0x000fe20000400000 */
[----:B----4-:R-:W-:Y:S01]  /*ab10*/  @!P6 FMUL R190, R190, R190 ;  /* 0x000000bebebee220 */ /* 0x010fe20000400000 */
[----:B------:R-:W-:Y:S01]  /*ab20*/  FSETP.GEU.AND P6, PT, R154, -126, PT ;  /* 0xc2fc00009a00780b */ /* 0x000fe20003fce000 */
[----:B------:R3:W4:Y:S01]  /*ab30*/  MUFU.EX2 R194, R158 ;  /* 0x0000009e00c27308 */ /* 0x0007220000000800 */
[----:B-1----:R-:W-:-:S04]  /*ab40*/  FFMA R170, R207, UR4, -R168 ;  /* 0x00000004cfaa7c23 */ /* 0x002fc800080008a8 */
[----:B------:R-:W-:-:S03]  /*ab50*/  @!P5 FMUL R162, R162, 0.5 ;  /* 0x3f000000a2a2d820 */ /* 0x000fc60000400000 */
[----:B------:R1:W5:Y:S01]  /*ab60*/  MUFU.EX2 R202, R166 ;  /* 0x000000a600ca7308 */ /* 0x0003620000000800 */
[----:B--2---:R-:W-:Y:S01]  /*ab70*/  @!P4 FMUL R195, R195, R195 ;  /* 0x000000c3c3c3c220 */ /* 0x004fe20000400000 */
[----:B------:R-:W-:Y:S01]  /*ab80*/  FSETP.GEU.AND P4, PT, R174, -126, PT ;  /* 0xc2fc0000ae00780b */ /* 0x000fe20003f8e000 */
[----:B---3--:R-:W-:Y:S01]  /*ab90*/  FFMA R158, R199, UR4, -R168 ;  /* 0x00000004c79e7c23 */ /* 0x008fe200080008a8 */
[----:B------:R-:W-:-:S04]  /*aba0*/  @!P6 FMUL R154, R154, 0.5 ;  /* 0x3f0000009a9ae820 */ /* 0x000fc80000400000 */
[----:B------:R2:W3:Y:S01]  /*abb0*/  MUFU.EX2 R198, R162 ;  /* 0x000000a200c67308 */ /* 0x0004e20000000800 */
[----:B----4-:R-:W-:Y:S01]  /*abc0*/  @!P3 FMUL R194, R194, R194 ;  /* 0x000000c2c2c2b220 */ /* 0x010fe20000400000 */
[----:B------:R-:W-:Y:S01]  /*abd0*/  FSETP.GEU.AND P3, PT, R158, -126, PT ;  /* 0xc2fc00009e00780b */ /* 0x000fe20003f6e000 */
[----:B-1----:R-:W-:-:S04]  /*abe0*/  FADD R166, R13, R173 ;  /* 0x000000ad0da67221 */ /* 0x002fc80000000000 */
[----:B------:R-:W-:Y:S01]  /*abf0*/  @!P4 FMUL R174, R174, 0.5 ;  /* 0x3f000000aeaec820 */ /* 0x000fe20000400000 */
[----:B------:R1:W4:Y:S01]  /*ac00*/  MUFU.EX2 R199, R154 ;  /* 0x0000009a00c77308 */ /* 0x0003220000000800 */
[----:B-----5:R-:W-:Y:S01]  /*ac10*/  @!P2 FMUL R202, R202, R202 ;  /* 0x000000cacacaa220 */ /* 0x020fe20000400000 */
[----:B------:R-:W-:Y:S01]  /*ac20*/  FSETP.GEU.AND P2, PT, R210, -126, PT ;  /* 0xc2fc0000d200780b */ /* 0x000fe20003f4e000 */
[----:B--2---:R-:W-:Y:S01]  /*ac30*/  FFMA R162, R214, UR4, -R168 ;  /* 0x00000004d6a27c23 */ /* 0x004fe200080008a8 */
[----:B------:R-:W-:Y:S01]  /*ac40*/  FMUL R168, R14, UR4 ;  /* 0x000000040ea87c20 */ /* 0x000fe20008400000 */
[----:B------:R-:W-:Y:S02]  /*ac50*/  FADD R216, R208, R202 ;  /* 0x000000cad0d87221 */ /* 0x000fe40000000000 */
[----:B------:R-:W-:Y:S01]  /*ac60*/  @!P3 FMUL R158, R158, 0.5 ;  /* 0x3f0000009e9eb820 */ /* 0x000fe20000400000 */
[----:B------:R2:W5:Y:S01]  /*ac70*/  MUFU.EX2 R203, R174 ;  /* 0x000000ae00cb7308 */ /* 0x0005620000000800 */
[----:B---3--:R-:W-:Y:S01]  /*ac80*/  @!P5 FMUL R198, R198, R198 ;  /* 0x000000c6c6c6d220 */ /* 0x008fe20000400000 */
[----:B------:R-:W-:Y:S01]  /*ac90*/  FSETP.GEU.AND P5, PT, R176, -126, PT ;  /* 0xc2fc0000b000780b */ /* 0x000fe20003fae000 */
[----:B-1----:R-:W-:-:S04]  /*aca0*/  FADD R154, R19, R180 ;  /* 0x000000b4139a7221 */ /* 0x002fc80000000000 */
[----:B------:R-:W-:Y:S01]  /*acb0*/  @!P2 FMUL R210, R210, 0.5 ;  /* 0x3f000000d2d2a820 */ /* 0x000fe20000400000 */
[----:B------:R1:W3:Y:S01]  /*acc0*/  MUFU.EX2 R206, R158 ;  /* 0x0000009e00ce7308 */ /* 0x0002e20000000800 */
[----:B----4-:R-:W-:Y:S01]  /*acd0*/  @!P6 FMUL R199, R199, R199 ;  /* 0x000000c7c7c7e220 */ /* 0x010fe20000400000 */
[----:B------:R-:W-:Y:S01]  /*ace0*/  FSETP.GEU.AND P6, PT, R178, -126, PT ;  /* 0xc2fc0000b200780b */ /* 0x000fe20003fce000 */
[----:B------:R-:W-:Y:S01]  /*acf0*/  FADD R154, R154, R219 ;  /* 0x000000db9a9a7221 */ /* 0x000fe20000000000 */
[----:B------:R-:W-:Y:S01]  /*ad00*/  FADD R219, R20, R184 ;  /* 0x000000b814db7221 */ /* 0x000fe20000000000 */
[----:B--2---:R-:W-:Y:S02]  /*ad10*/  FADD R174, R161, R16 ;  /* 0x00000010a1ae7221 */ /* 0x004fe40000000000 */
[----:B------:R-:W-:Y:S01]  /*ad20*/  @!P5 FMUL R176, R176, 0.5 ;  /* 0x3f000000b0b0d820 */ /* 0x000fe20000400000 */
[----:B------:R-:W2:Y:S01]  /*ad30*/  MUFU.EX2 R210, R210 ;  /* 0x000000d200d27308 */ /* 0x000ea20000000800 */
[----:B-----5:R-:W-:Y:S01]  /*ad40*/  @!P4 FMUL R203, R203, R203 ;  /* 0x000000cbcbcbc220 */ /* 0x020fe20000400000 */
[----:B------:R-:W-:Y:S01]  /*ad50*/  FSETP.GEU.AND P4, PT, R211, -126, PT ;  /* 0xc2fc0000d300780b */ /* 0x000fe20003f8e000 */
[----:B-1----:R-:W-:Y:S01]  /*ad60*/  FADD R158, R23, R188 ;  /* 0x000000bc179e7221 */ /* 0x002fe20000000000 */
[----:B------:R-:W-:Y:S01]  /*ad70*/  FADD R219, R219, R174 ;  /* 0x000000aedbdb7221 */ /* 0x000fe20000000000 */
[----:B------:R-:W-:-:S02]  /*ad80*/  FADD R174, R164, R200 ;  /* 0x000000c8a4ae7221 */ /* 0x000fc40000000000 */
[----:B------:R-:W-:Y:S01]  /*ad90*/  @!P6 FMUL R178, R178, 0.5 ;  /* 0x3f000000b2b2e820 */ /* 0x000fe20000400000 */
[----:B------:R1:W4:Y:S01]  /*ada0*/  MUFU.EX2 R11, R176 ;  /* 0x000000b0000b7308 */ /* 0x0003220000000800 */
[----:B---3--:R-:W-:Y:S01]  /*adb0*/  @!P3 FMUL R206, R206, R206 ;  /* 0x000000cececeb220 */ /* 0x008fe20000400000 */
        /* <DEDUP_REMOVED lines=11> */
[----:B-1----:R-:W-:Y:S01]  /*ae70*/  FADD R176, R165, R155 ;  /* 0x0000009ba5b07221 */ /* 0x002fe20000000000 */
        /* <DEDUP_REMOVED lines=19> */
[----:B--2---:R-:W-:Y:S01]  /*afb0*/  FADD R170, R18, R177 ;  /* 0x000000b112aa7221 */ /* 0x004fe20000000000 */
[----:B-1----:R-:W-:Y:S01]  /*afc0*/  @!P4 FMUL R211, R211, R211 ;  /* 0x000000d3d3d3c220 */ /* 0x002fe20000400000 */
[----:B------:R-:W-:Y:S01]  /*afd0*/  FADD R182, R212, R207 ;  /* 0x000000cfd4b67221 */ /* 0x000fe20000000000 */
[----:B------:R-:W-:Y:S01]  /*afe0*/  F2FP.F16.F32.PACK_AB R169, R167, R205 ;  /* 0x000000cda7a9723e */ /* 0x000fe200000000ff */
[----:B------:R-:W-:Y:S01]  /*aff0*/  FADD R170, R170, R215 ;  /* 0x000000d7aaaa7221 */ /* 0x000fe20000000000 */
[----:B------:R-:W-:Y:S01]  /*b000*/  FMUL R215, R160, UR4 ;  /* 0x00000004a0d77c20 */ /* 0x000fe20008400000 */
[----:B------:R-:W-:Y:S01]  /*b010*/  FADD R160, R166, R221 ;  /* 0x000000dda6a07221 */ /* 0x000fe20000000000 */
[----:B------:R1:W2:Y:S01]  /*b020*/  MUFU.EX2 R14, R162 ;  /* 0x000000a2000e7308 */ /* 0x0002a20000000800 */
[----:B------:R-:W-:Y:S01]  /*b030*/  @!P6 FMUL R168, R168, 0.5 ;  /* 0x3f000000a8a8e820 */ /* 0x000fe20000400000 */
[----:B------:R-:W-:Y:S01]  /*b040*/  FADD R166, R174, R217 ;  /* 0x000000d9aea67221 */ /* 0x000fe20000000000 */
[----:B------:R-:W-:Y:S01]  /*b050*/  FSETP.GEU.AND P4, PT, R215, -126, PT ;  /* 0xc2fc0000d700780b */ /* 0x000fe20003f8e000 */
[----:B------:R-:W-:Y:S01]  /*b060*/  FADD R174, R159, R191 ;  /* 0x000000bf9fae7221 */ /* 0x000fe20000000000 */
[----:B------:R-:W-:Y:S01]  /*b070*/  FADD R217, R175, R11 ;  /* 0x0000000bafd97221 */ /* 0x000fe20000000000 */
[----:B------:R-:W-:Y:S01]  /*b080*/  FADD R221, R183, R211 ;  /* 0x000000d3b7dd7221 */ /* 0x000fe20000000000 */
[----:B----4-:R-:W-:Y:S01]  /*b090*/  @!P3 FMUL R214, R214, R214 ;  /* 0x000000d6d6d6b220 */ /* 0x010fe20000400000 */
[----:B------:R-:W4:Y:S01]  /*b0a0*/  MUFU.EX2 R168, R168 ;  /* 0x000000a800a87308 */ /* 0x000f220000000800 */
[----:B-1----:R-:W-:Y:S01]  /*b0b0*/  FADD R162, R170, R223 ;  /* 0x000000dfaaa27221 */ /* 0x002fe20000000000 */
[----:B------:R-:W-:Y:S01]  /*b0c0*/  FADD R170, R205, R198 ;  /* 0x000000c6cdaa7221 */ /* 0x000fe20000000000 */
[----:B---3--:R-:W-:Y:S01]  /*b0d0*/  @!P2 FMUL R12, R12, R12 ;  /* 0x0000000c0c0ca220 */ /* 0x008fe20000400000 */
[----:B------:R-:W-:Y:S01]  /*b0e0*/  FADD R174, R174, R217 ;  /* 0x000000d9aeae7221 */ /* 0x000fe20000000000 */
[----:B------:R-:W-:Y:S01]  /*b0f0*/  FADD R176, R176, R221 ;  /* 0x000000ddb0b07221 */ /* 0x000fe20000000000 */
[----:B------:R-:W-:Y:S01]  /*b100*/  FADD R170, R170, R219 ;  /* 0x000000dbaaaa7221 */ /* 0x000fe20000000000 */
[----:B------:R-:W-:Y:S01]  /*b110*/  FADD R217, R163, R195 ;  /* 0x000000c3a3d97221 */ /* 0x000fe20000000000 */
[----:B------:R-:W-:Y:S01]  /*b120*/  @!P4 FMUL R215, R215, 0.5 ;  /* 0x3f000000d7d7c820 */ /* 0x000fe20000400000 */
[----:B--2---:R-:W-:Y:S01]  /*b130*/  @!P5 FMUL R14, R14, R14 ;  /* 0x0000000e0e0ed220 */ /* 0x004fe20000400000 */
[----:B------:R-:W-:Y:S01]  /*b140*/  FADD R218, R179, R214 ;  /* 0x000000d6b3da7221 */ /* 0x000fe20000000000 */
[----:B------:R-:W-:Y:S01]  /*b150*/  FADD R219, R171, R206 ;  /* 0x000000ceabdb7221 */ /* 0x000fe20000000000 */
[----:B------:R-:W-:Y:S01]  /*b160*/  FADD R220, R187, R12 ;  /* 0x0000000cbbdc7221 */ /* 0x000fe20000000000 */
[----:B------:R-:W-:Y:S01]  /*b170*/  FADD R221, R186, R14 ;  /* 0x0000000ebadd7221 */ /* 0x000fe20000000000 */
[----:B------:R-:W1:Y:S01]  /*b180*/  MUFU.EX2 R215, R215 ;  /* 0x000000d700d77308 */ /* 0x000e620000000800 */
        /* <DEDUP_REMOVED lines=9> */
[----:B------:R-:W-:Y:S01]  /*b220*/  F2FP.F16.F32.PACK_AB R162, R18, R13 ;  /* 0x0000000d12a2723e */ /* 0x000fe200000000ff */
[----:B------:R-:W-:Y:S01]  /*b230*/  FADD R154, R154, R160 ;  /* 0x000000a09a9a7221 */ /* 0x000fe20000000000 */
[----:B------:R-:W-:Y:S01]  /*b240*/  MOV R13, UR39 ;  /* 0x00000027000d7c02 */ /* 0x000fe20008000f00 */
[----:B------:R-:W-:Y:S01]  /*b250*/  FADD R219, R174, R219 ;  /* 0x000000dbaedb7221 */ /* 0x000fe20000000000 */
[----:B------:R-:W-:Y:S01]  /*b260*/  FADD R166, R166, R221 ;  /* 0x000000dda6a67221 */ /* 0x000fe20000000000 */
[----:B------:R-:W-:Y:S01]  /*b270*/  FADD R217, R154, R217 ;  /* 0x000000d99ad97221 */ /* 0x000fe20000000000 */
[----:B------:R-:W-:Y:S01]  /*b280*/  SHF.L.U32 R13, R13, 0x1f, RZ ;  /* 0x0000001f0d0d7819 */ /* 0x000fe200000006ff */
[----:B----4-:R-:W-:Y:S01]  /*b290*/  @!P6 FMUL R168, R168, R168 ;  /* 0x000000a8a8a8e220 */ /* 0x010fe20000400000 */
[----:B------:R-:W-:Y:S01]  /*b2a0*/  FADD R166, R166, R219 ;  /* 0x000000dba6a67221 */ /* 0x000fe20000000000 */
[----:B-1----:R-:W-:Y:S01]  /*b2b0*/  @!P4 FMUL R215, R215, R215 ;  /* 0x000000d7d7d7c220 */ /* 0x002fe20000400000 */
[----:B------:R-:W-:Y:S01]  /*b2c0*/  F2FP.F16.F32.PACK_AB R178, R156, R153 ;  /* 0x000000999cb2723e */ /* 0x000fe200000000ff */
[----:B------:R1:W2:Y:S01]  /*b2d0*/  SYNCS.PHASECHK.TRANS64.TRYWAIT P2, [UR10+0x64400], R13 ;  /* 0x0644000dff0075a7 */ /* 0x0002a2000804014a */
[----:B------:R-:W-:Y:S01]  /*b2e0*/  F2FP.F16.F32.PACK_AB R176, R152, R23 ;  /* 0x0000001798b0723e */ /* 0x000fe200000000ff */
[----:B------:R-:W-:Y:S01]  /*b2f0*/  FFMA R3, R168, R3, R217 ;  /* 0x00000003a8037223 */ /* 0x000fe200000000d9 */
[----:B------:R-:W-:Y:S01]  /*b300*/  F2FP.F16.F32.PACK_AB R156, R161, R157 ;  /* 0x0000009da19c723e */ /* 0x000fe200000000ff */
[----:B------:R-:W-:Y:S01]  /*b310*/  FMUL R24, R24, R168 ;  /* 0x000000a818187220 */ /* 0x000fe20000400000 */
[----:B------:R-:W-:Y:S01]  /*b320*/  F2FP.F16.F32.PACK_AB R174, R177, R173 ;  /* 0x000000adb1ae723e */ /* 0x000fe200000000ff */
[----:B------:R-:W-:Y:S01]  /*b330*/  FFMA R2, R215, R2, R166 ;  /* 0x00000002d7027223 */ /* 0x000fe200000000a6 */
        /* <DEDUP_REMOVED lines=66> */
[----:B------:R-:W-:Y:S01]  /*b760*/  FMUL R27, R27, R215 ;  /* 0x000000d71b1b7220 */ /* 0x000fe20000400000 */
[----:B------:R-:W-:Y:S01]  /*b770*/  F2FP.F16.F32.PACK_AB R154, R181, R189 ;  /* 0x000000bdb59a723e */ /* 0x000fe200000000ff */
[-C--:B------:R-:W-:Y:S01]  /*b780*/  FMUL R30, R30, R215.reuse ;  /* 0x000000d71e1e7220 */ /* 0x080fe20000400000 */
[----:B------:R-:W-:Y:S01]  /*b790*/  F2FP.F16.F32.PACK_AB R182, R155, R200 ;  /* 0x000000c89bb6723e */ /* 0x000fe200000000ff */
[----:B------:R-:W-:Y:S01]  /*b7a0*/  FMUL R31, R31, R215 ;  /* 0x000000d71f1f7220 */ /* 0x000fe20000400000 */
        /* <DEDUP_REMOVED lines=79> */
[----:B------:R-:W-:Y:S01]  /*bca0*/  F2FP.F16.F32.PACK_AB R181, R211, R210 ;  /* 0x000000d2d3b5723e */ /* 0x000fe200000000ff */
[----:B-12---:R-:W-:Y:S06]  /*bcb0*/  @!P0 BRA `(.L_x_41) ;  /* 0x0000000000048947 */ /* 0x006fec0003800000 */
[----:B------:R-:W-:Y:S01]  /*bcc0*/  BPT.TRAP 0x1 ;  /* 0x000000040000795c */ /* 0x000fe20000300000 */
.L_x_41:
[----:B------:R-:W-:Y:S05]  /*bcd0*/  @P2 BRA `(.L_x_42) ;  /* 0x0000000000082947 */ /* 0x000fea0003800000 */
[----:B------:R-:W1:Y:S02]  /*bce0*/  SYNCS.PHASECHK.TRANS64.TRYWAIT P2, [UR10+0x64400], R13 ;  /* 0x0644000dff0075a7 */ /* 0x000e64000804014a */
[----:B-1----:R-:W-:Y:S05]  /*bcf0*/  @!P2 BRA `(.L_x_43) ;  /* 0x000000580074a947 */ /* 0x002fea0003800000 */
.L_x_42:
        /* <DEDUP_REMOVED lines=50> */
.L_x_44:
[----:B------:R-:W-:-:S04]  /*c020*/  ULEA UR10, UR6, UR38, 0x3 ;  /* 0x00000026060a7291 */ /* 0x000fc8000f8e183f */
[----:B------:R-:W-:-:S04]  /*c030*/  UIADD3 UR10, UR10, 0x64428, URZ ;  /* 0x000644280a0a7890 */ /* 0x000fc8000fffe03f */
[----:B------:R-:W-:-:S09]  /*c040*/  UPRMT UR10, URZ, 0x654, UR10 ;  /* 0x000006543f0a7896 */ /* 0x000fd2000800000a */
[----:B------:R-:W-:Y:S01]  /*c050*/  SYNCS.ARRIVE.TRANS64.RED.A1T0 RZ, [UR10], RZ ;  /* 0x000000ffffff79a7 */ /* 0x000fe2000810040a */
[----:B------:R-:W-:Y:S05]  /*c060*/  @P1 BRA `(.L_x_45) ;  /* 0x0000000000041947 */ /* 0x000fea0003800000 */
[----:B------:R-:W-:Y:S01]  /*c070*/  BPT.TRAP 0x1 ;  /* 0x000000040000795c */ /* 0x000fe20000300000 */
.L_x_45:
[----:B------:R-:W-:-:S04]  /*c080*/  UIADD3 UR6, UR6, 0x1, URZ ;  /* 0x0000000106067890 */ /* 0x000fc8000fffe03f */
[----:B------:R-:W-:-:S04]  /*c090*/  UISETP.NE.AND UP0, UPT, UR6, 0x5, UPT ;  /* 0x000000050600788c */ /* 0x000fc8000bf05270 */
[----:B------:R-:W-:Y:S01]  /*c0a0*/  USEL UR10, UR6, URZ, UP0 ;  /* 0x0000003f060a7287 */ /* 0x000fe20008000000 */
[----:B------:R-:W-:Y:S11]  /*c0b0*/  @!P0 BRA `(.L_x_46) ;  /* 0x0000000000048947 */ /* 0x000ff60003800000 */
[----:B------:R-:W-:Y:S01]  /*c0c0*/  BPT.TRAP 0x1 ;  /* 0x000000040000795c */ /* 0x000fe20000300000 */
.L_x_46:
[----:B------:R-:W-:-:S04]  /*c0d0*/  ULEA UR6, UR10, UR38, 0x3 ;  /* 0x000000260a067291 */ /* 0x000fc8000f8e183f */
[----:B------:R-:W-:-:S04]  /*c0e0*/  UIADD3 UR6, UR6, 0x64428, URZ ;  /* 0x0006442806067890 */ /* 0x000fc8000fffe03f */
[----:B------:R-:W-:-:S09]  /*c0f0*/  UPRMT UR6, URZ, 0x654, UR6 ;  /* 0x000006543f067896 */ /* 0x000fd20008000006 */
[----:B------:R-:W-:Y:S01]  /*c100*/  SYNCS.ARRIVE.TRANS64.RED.A1T0 RZ, [UR6], RZ ;  /* 0x000000ffffff79a7 */ /* 0x000fe20008100406 */
[----:B------:R-:W-:Y:S05]  /*c110*/  @P1 BRA `(.L_x_47) ;  /* 0x0000000000041947 */ /* 0x000fea0003800000 */
[----:B------:R-:W-:Y:S01]  /*c120*/  BPT.TRAP 0x1 ;  /* 0x000000040000795c */ /* 0x000fe20000300000 */
.L_x_47:
[----:B------:R-:W-:Y:S01]  /*c130*/  UISETP.GT.AND UP2, UPT, UR7, 0x1, UPT ;  /* 0x000000010700788c */ /* 0x000fe2000bf44270 */
[----:B------:R-:W-:Y:S01]  /*c140*/  VIADD R0, R0, 0x80 ;  /* 0x0000008000007836 */ /* 0x000fe20000000000 */
[----:B------:R-:W-:Y:S01]  /*c150*/  UIADD3 UR37, UR5, 0x1, URZ ;  /* 0x0000000105257890 */ /* 0x000fe2000fffe03f */
[----:B------:R-:W-:Y:S01]  /*c160*/  MOV R12, R10 ;  /* 0x0000000a000c7202 */ /* 0x000fe20000000f00 */
        /* <DEDUP_REMOVED lines=12> */
.L_x_37:
[----:B-1----:R-:W2:Y:S02]  /*c230*/  LDL R13, [R1+0x34] ;  /* 0x00003400010d7983 */ /* 0x002ea40000100800 */
[----:B--2---:R-:W-:-:S13]  /*c240*/  R2UR UR4, R13 ;  /* 0x000000000d0472ca */ /* 0x004fda00000e0000 */
[----:B------:R-:W-:-:S04]  /*c250*/  ULOP3.LUT UR4, UR4, 0x1, URZ, 0xfc, !UPT ;  /* 0x0000000104047892 */ /* 0x000fc8000f8efc3f */
[----:B------:R-:W-:-:S06]  /*c260*/  UISETP.NE.AND UP0, UPT, UR4, 0x3, UPT ;  /* 0x000000030400788c */ /* 0x000fcc000bf05270 */
[----:B------:R-:W-:-:S13]  /*c270*/  PLOP3.LUT P2, PT, PT, PT, UP0, 0x80, 0x0 ;  /* 0x000000000000781c */ /* 0x000fda0003f4f008 */
[----:B------:R-:W-:Y:S05]  /*c280*/  @!P2 BRA `(.L_x_49) ;  /* 0x000000000004a947 */ /* 0x000fea0003800000 */
[----:B------:R-:W-:Y:S01]  /*c290*/  BPT.TRAP 0x1 ;  /* 0x000000040000795c */ /* 0x000fe20000300000 */
.L_x_49:
[----:B------:R-:W2:Y:S01]  /*c2a0*/  LDL R0, [R1+0x14] ;  /* 0x0000140001007983 */ /* 0x000ea20000100800 */
[----:B------:R-:W-:-:S13]  /*c2b0*/  R2UR UR5, R13 ;  /* 0x000000000d0572ca */ /* 0x000fda00000e0000 */
[----:B------:R-:W-:-:S06]  /*c2c0*/  UISETP.GT.U32.AND UP0, UPT, UR5, 0x1, UPT ;  /* 0x000000010500788c */ /* 0x000fcc000bf04070 */
[----:B------:R-:W-:Y:S02]  /*c2d0*/  PLOP3.LUT P2, PT, PT, PT, UP0, 0x80, 0x0 ;  /* 0x000000000000781c */ /* 0x000fe40003f4f008 */
[----:B--2---:R-:W-:-:S13]  /*c2e0*/  R2UR UR4, R0 ;  /* 0x00000000000472ca */ /* 0x004fda00000e0000 */
[----:B------:R-:W-:-:S04]  /*c2f0*/  ULEA UR4, UR4, UR38, 0x3 ;  /* 0x0000002604047291 */ /* 0x000fc8000f8e183f */
[----:B------:R-:W-:-:S04]  /*c300*/  UIADD3 UR4, UR4, 0x64460, URZ ;  /* 0x0006446004047890 */ /* 0x000fc8000fffe03f */
[----:B------:R-:W-:-:S09]  /*c310*/  UPRMT UR4, URZ, 0x654, UR4 ;  /* 0x000006543f047896 */ /* 0x000fd20008000004 */
[----:B------:R-:W-:Y:S01]  /*c320*/  SYNCS.ARRIVE.TRANS64.RED.A1T0 RZ, [UR4], RZ ;  /* 0x000000ffffff79a7 */ /* 0x000fe20008100404 */
[----:B------:R-:W-:Y:S05]  /*c330*/  @P2 BRA `(.L_x_50) ;  /* 0x0000000000042947 */ /* 0x000fea0003800000 */
[----:B------:R-:W-:Y:S01]  /*c340*/  BPT.TRAP 0x1 ;  /* 0x000000040000795c */ /* 0x000fe20000300000 */
.L_x_50:
[----:B------:R-:W-:Y:S05]  /*c350*/  @!P0 BRA `(.L_x_51) ;  /* 0x0000000000048947 */ /* 0x000fea0003800000 */
[----:B------:R-:W-:Y:S01]  /*c360*/  BPT.TRAP 0x1 ;  /* 0x000000040000795c */ /* 0x000fe20000300000 */
.L_x_51:
[----:B------:R-:W-:-:S04]  /*c370*/  ULEA UR6, UR6, UR38, 0x3 ;  /* 0x0000002606067291 */ /* 0x000fc8000f8e183f */
[----:B------:R-:W-:-:S04]  /*c380*/  UIADD3 UR6, UR6, 0x64428, URZ ;  /* 0x0006442806067890 */ /* 0x000fc8000fffe03f */
[----:B------:R-:W-:-:S09]  /*c390*/  UPRMT UR6, URZ, 0x654, UR6 ;  /* 0x000006543f067896 */ /* 0x000fd20008000006 */
[----:B------:R-:W-:Y:S01]  /*c3a0*/  SYNCS.ARRIVE.TRANS64.RED.A1T0 RZ, [UR6], RZ ;  /* 0x000000ffffff79a7 */ /* 0x000fe20008100406 */
[----:B------:R-:W-:Y:S05]  /*c3b0*/  @P1 BRA `(.L_x_52) ;  /* 0x0000000000041947 */ /* 0x000fea0003800000 */
[----:B------:R-:W-:Y:S01]  /*c3c0*/  BPT.TRAP 0x1 ;  /* 0x000000040000795c */ /* 0x000fe20000300000 */
.L_x_52:
[----:B------:R-:W1:Y:S01]  /*c3d0*/  SHFL.BFLY PT, R0, R3, 0x1, 0x1f ;  /* 0x0c201f0003007f89 */ /* 0x000e6200000e0000 */
[----:B------:R-:W-:Y:S01]  /*c3e0*/  BSSY B0, `(.L_x_53) ;  /* 0x0000023000007945 */ /* 0x000fe20003800000 */
[----:B------:R-:W-:Y:S02]  /*c3f0*/  MOV R4, 0x7f800000 ;  /* 0x7f80000000047802 */ /* 0x000fe40000000f00 */
[----:B------:R-:W2:Y:S01]  /*c400*/  SHFL.BFLY PT, R5, R2, 0x1, 0x1f ;  /* 0x0c201f0002057f89 */ /* 0x000ea200000e0000 */
[----:B------:R-:W-:Y:S01]  /*c410*/  MOV R8, 0x3f800000 ;  /* 0x3f80000000087802 */ /* 0x000fe20000000f00 */
[----:B-1----:R-:W-:Y:S01]  /*c420*/  FADD R0, R0, R3 ;  /* 0x0000000300007221 */ /* 0x002fe20000000000 */
[----:B--2---:R-:W-:-:S04]  /*c430*/  FADD R13, R5, R2 ;  /* 0x00000002050d7221 */ /* 0x004fc80000000000 */
[----:B------:R-:W1:Y:S01]  /*c440*/  SHFL.BFLY PT, R7, R0, 0x2, 0x1f ;  /* 0x0c401f0000077f89 */ /* 0x000e6200000e0000 */
[----:B------:R-:W-:-:S03]  /*c450*/  MOV R5, 0x7f800000 ;  /* 0x7f80000000057802 */ /* 0x000fc60000000f00 */
[----:B------:R-:W2:Y:S01]  /*c460*/  SHFL.BFLY PT, R16, R13, 0x2, 0x1f ;  /* 0x0c401f000d107f89 */ /* 0x000ea200000e0000 */
[C---:B-1----:R-:W-:Y:S01]  /*c470*/  FSETP.NE.AND P0, PT, R0.reuse, -R7, PT ;  /* 0x800000070000720b */ /* 0x042fe20003f05000 */
[----:B------:R-:W-:Y:S01]  /*c480*/  FADD R0, R0, R7 ;  /* 0x0000000700007221 */ /* 0x000fe20000000000 */
[----:B------:R-:W-:Y:S01]  /*c490*/  MOV R7, 0x3f800000 ;  /* 0x3f80000000077802 */ /* 0x000fe20000000f00 */
[----:B--2---:R-:W-:-:S10]  /*c4a0*/  FADD R6, R13, R16 ;  /* 0x000000100d067221 */ /* 0x004fd40000000000 */
[----:B------:R-:W-:Y:S05]  /*c4b0*/  @!P0 BRA `(.L_x_54) ;  /* 0x0000000000548947 */ /* 0x000fea0003800000 */
[----:B------:R-:W-:Y:S01]  /*c4c0*/  IADD3 R2, R0, 0x1800000, RZ ;  /* 0x0180000000027810 */ /* 0x000fe20007ffe0ff */
[----:B------:R-:W-:Y:S03]  /*c4d0*/  BSSY B1, `(.L_x_55) ;  /* 0x000000c000017945 */ /* 0x000fe60003800000 */
[----:B------:R-:W-:-:S04]  /*c4e0*/  LOP3.LUT R2, R2, 0x7f800000, RZ, 0xc0, !PT ;  /* 0x7f80000002027812 */ /* 0x000fc800078ec0ff */
[----:B------:R-:W-:-:S13]  /*c4f0*/  ISETP.GT.U32.AND P0, PT, R2, 0x1ffffff, PT ;  /* 0x01ffffff0200780c */ /* 0x000fda0003f04070 */
[----:B------:R-:W-:Y:S05]  /*c500*/  @P0 BRA `(.L_x_56) ;  /* 0x0000000000100947 */ /* 0x000fea0003800000 */
[----:B------:R-:W-:-:S07]  /*c510*/  MOV R8, 0xc530 ;  /* 0x0000c53000087802 */ /* 0x000fce0000000f00 */
[----:B------:R-:W-:Y:S05]  /*c520*/  CALL.REL.NOINC `($__internal_0_$__cuda_sm20_rcp_rn_f32_slowpath) ;  /* 0x0000005400807944 */ /* 0x000fea0003c00000 */
[----:B------:R-:W-:Y:S01]  /*c530*/  MOV R8, R9 ;  /* 0x0000000900087202 */ /* 0x000fe20000000f00 */
[----:B------:R-:W-:Y:S06]  /*c540*/  BRA `(.L_x_57) ;  /* 0x0000000000107947 */ /* 0x000fec0003800000 */
.L_x_56:
[----:B------:R-:W1:Y:S02]  /*c550*/  MUFU.RCP R3, R0 ;  /* 0x0000000000037308 */ /* 0x000e640000001000 */
[----:B-1----:R-:W-:-:S04]  /*c560*/  FFMA R2, R0, R3, -1 ;  /* 0xbf80000000027423 */ /* 0x002fc80000000003 */
[----:B------:R-:W-:-:S04]  /*c570*/  FADD.FTZ R2, -R2, -RZ ;  /* 0x800000ff02027221 */ /* 0x000fc80000010100 */
[----:B------:R-:W-:-:S07]  /*c580*/  FFMA R8, R3, R2, R3 ;  /* 0x0000000203087223 */ /* 0x000fce0000000003 */
.L_x_57:
[----:B------:R-:W-:Y:S05]  /*c590*/  BSYNC B1 ;  /* 0x0000000000017941 */ /* 0x000fea0003800000 */
.L_x_55:
[----:B------:R-:W-:Y:S01]  /*c5a0*/  FSETP.GEU.AND P0, PT, |R0|, 1.175494350822287508e-38, PT ;  /* 0x008000000000780b */ /* 0x000fe20003f0e200 */
[----:B------:R-:W-:-:S12]  /*c5b0*/  ULDC UR4, c[0x0][0x600] ;  /* 0x0001800000047ab9 */ /* 0x000fd80000000800 */
[----:B------:R-:W-:-:S04]  /*c5c0*/  @!P0 FMUL R0, R0, 16777216 ;  /* 0x4b80000000008820 */ /* 0x000fc80000400000 */
[----:B------:R-:W1:Y:S02]  /*c5d0*/  MUFU.LG2 R2, R0 ;  /* 0x0000000000027308 */ /* 0x000e640000000c00 */
[----:B-1----:R-:W-:-:S04]  /*c5e0*/  @!P0 FADD R2, R2, -24 ;  /* 0xc1c0000002028421 */ /* 0x002fc80000000000 */
[----:B------:R-:W-:-:S04]  /*c5f0*/  FMUL R5, R2, 0.69314718246459960938 ;  /* 0x3f31721802057820 */ /* 0x000fc80000400000 */
[----:B------:R-:W-:-:S07]  /*c600*/  FFMA R5, R10, UR4, R5 ;  /* 0x000000040a057c23 */ /* 0x000fce0008000005 */
.L_x_54:
[----:B------:R-:W-:Y:S05]  /*c610*/  BSYNC B0 ;  /* 0x0000000000007941 */ /* 0x000fea0003800000 */
.L_x_53:
[----:B------:R-:W-:Y:S01]  /*c620*/  FSETP.NE.AND P0, PT, R13, -R16, PT ;  /* 0x800000100d00720b */ /* 0x000fe20003f05000 */
[----:B------:R-:W-:Y:S01]  /*c630*/  ULDC UR4, c[0x0][0x608] ;  /* 0x0001820000047ab9 */ /* 0x000fe20000000800 */
[----:B------:R-:W-:Y:S01]  /*c640*/  BSSY B0, `(.L_x_58) ;  /* 0x0000059000007945 */ /* 0x000fe20003800000 */
[----:B------:R-:W-:-:S04]  /*c650*/  FMUL R8, R8, UR4 ;  /* 0x0000000408087c20 */ /* 0x000fc80008400000 */
        /* <DEDUP_REMOVED lines=64> */
[----:B------:R-:W-:Y:S06]  /*ca60*/  @!P0 BRA `(.L_x_59) ;  /* 0x0000000000588947 */ /* 0x000fec0003800000 */
[----:B------:R-:W-:Y:S01]  /*ca70*/  IADD3 R0, R6, 0x1800000, RZ ;  /* 0x0180000006007810 */ /* 0x000fe20007ffe0ff */
[----:B------:R-:W-:Y:S03]  /*ca80*/  BSSY B1, `(.L_x_60) ;  /* 0x000000d000017945 */ /* 0x000fe60003800000 */
[----:B------:R-:W-:-:S04]  /*ca90*/  LOP3.LUT R0, R0, 0x7f800000, RZ, 0xc0, !PT ;  /* 0x7f80000000007812 */ /* 0x000fc800078ec0ff */
[----:B------:R-:W-:-:S13]  /*caa0*/  ISETP.GT.U32.AND P0, PT, R0, 0x1ffffff, PT ;  /* 0x01ffffff0000780c */ /* 0x000fda0003f04070 */
[----:B------:R-:W-:Y:S05]  /*cab0*/  @P0 BRA `(.L_x_61) ;  /* 0x0000000000140947 */ /* 0x000fea0003800000 */
[----:B------:R-:W-:Y:S01]  /*cac0*/  IMAD.MOV.U32 R0, RZ, RZ, R6 ;  /* 0x000000ffff007224 */ /* 0x000fe200078e0006 */
[----:B------:R-:W-:-:S07]  /*cad0*/  MOV R8, 0xcaf0 ;  /* 0x0000caf000087802 */ /* 0x000fce0000000f00 */
[----:B------:R-:W-:Y:S05]  /*cae0*/  CALL.REL.NOINC `($__internal_0_$__cuda_sm20_rcp_rn_f32_slowpath) ;  /* 0x0000005000107944 */ /* 0x000fea0003c00000 */
[----:B------:R-:W-:Y:S01]  /*caf0*/  MOV R7, R9 ;  /* 0x0000000900077202 */ /* 0x000fe20000000f00 */
[----:B------:R-:W-:Y:S06]  /*cb00*/  BRA `(.L_x_62) ;  /* 0x0000000000107947 */ /* 0x000fec0003800000 */
.L_x_61:
[----:B------:R-:W1:Y:S02]  /*cb10*/  MUFU.RCP R7, R6 ;  /* 0x0000000600077308 */ /* 0x000e640000001000 */
[----:B-1----:R-:W-:-:S04]  /*cb20*/  FFMA R0, R6, R7, -1 ;  /* 0xbf80000006007423 */ /* 0x002fc80000000007 */
[----:B------:R-:W-:-:S04]  /*cb30*/  FADD.FTZ R0, -R0, -RZ ;  /* 0x800000ff00007221 */ /* 0x000fc80000010100 */
[----:B------:R-:W-:-:S07]  /*cb40*/  FFMA R7, R7, R0, R7 ;  /* 0x0000000007077223 */ /* 0x000fce0000000007 */
.L_x_62:
[----:B------:R-:W-:Y:S05]  /*cb50*/  BSYNC B1 ;  /* 0x0000000000017941 */ /* 0x000fea0003800000 */
.L_x_60:
[----:B------:R-:W-:Y:S01]  /*cb60*/  FSETP.GEU.AND P0, PT, |R6|, 1.175494350822287508e-38, PT ;  /* 0x008000000600780b */ /* 0x000fe20003f0e200 */
[----:B------:R-:W-:-:S12]  /*cb70*/  ULDC UR4, c[0x0][0x600] ;  /* 0x0001800000047ab9 */ /* 0x000fd80000000800 */
[----:B------:R-:W-:-:S04]  /*cb80*/  @!P0 FMUL R6, R6, 16777216 ;  /* 0x4b80000006068820 */ /* 0x000fc80000400000 */
[----:B------:R-:W1:Y:S02]  /*cb90*/  MUFU.LG2 R0, R6 ;  /* 0x0000000600007308 */ /* 0x000e640000000c00 */
[----:B-1----:R-:W-:-:S04]  /*cba0*/  @!P0 FADD R0, R0, -24 ;  /* 0xc1c0000000008421 */ /* 0x002fc80000000000 */
[----:B------:R-:W-:-:S04]  /*cbb0*/  FMUL R0, R0, 0.69314718246459960938 ;  /* 0x3f31721800007820 */ /* 0x000fc80000400000 */
[----:B------:R-:W-:-:S07]  /*cbc0*/  FFMA R4, R185, UR4, R0 ;  /* 0x00000004b9047c23 */ /* 0x000fce0008000000 */
.L_x_59:
[----:B------:R-:W-:Y:S05]  /*cbd0*/  BSYNC B0 ;  /* 0x0000000000007941 */ /* 0x000fea0003800000 */
.L_x_58:
[----:B------:R-:W2:Y:S04]  /*cbe0*/  LDL R3, [R1+0x24] ;  /* 0x0000240001037983 */ /* 0x000ea80000100800 */
[----:B------:R-:W3:Y:S04]  /*cbf0*/  LDL R8, [R1+0x28] ;  /* 0x0000280001087983 */ /* 0x000ee80000100800 */
[----:B------:R-:W4:Y:S04]  /*cc00*/  LDL R6, [R1+0x2c] ;  /* 0x00002c0001067983 */ /* 0x000f280000100800 */
[----:B------:R-:W5:Y:S04]  /*cc10*/  LDL.LU R2, [R1+0x14] ;  /* 0x0000140001027983 */ /* 0x000f680000300800 */
[----:B------:R-:W4:Y:S01]  /*cc20*/  LDL.LU R0, [R1+0x18] ;  /* 0x0000180001007983 */ /* 0x000f220000300800 */
[----:B--2---:R-:W-:-:S02]  /*cc30*/  R2UR UR4, R3 ;  /* 0x00000000030472ca */ /* 0x004fc400000e0000 */
[----:B---3--:R-:W-:Y:S02]  /*cc40*/  R2UR UR6, R8 ;  /* 0x00000000080672ca */ /* 0x008fe400000e0000 */
[----:B-----5:R-:W-:-:S09]  /*cc50*/  R2UR UR8, R2 ;  /* 0x00000000020872ca */ /* 0x020fd200000e0000 */
[----:B------:R-:W-:Y:S01]  /*cc60*/  UISETP.NE.AND UP0, UPT, UR4, 0x1, UPT ;  /* 0x000000010400788c */ /* 0x000fe2000bf05270 */
[----:B------:R-:W1:Y:S01]  /*cc70*/  S2R R2, SR_TID.X ;  /* 0x0000000000027919 */ /* 0x000e620000002100 */
[----:B----4-:R-:W-:Y:S01]  /*cc80*/  R2UR UR5, R6 ;  /* 0x00000000060572ca */ /* 0x010fe200000e0000 */
[----:B------:R-:W-:Y:S01]  /*cc90*/  UISETP.NE.AND UP1, UPT, UR4, 0x2, UPT ;  /* 0x000000020400788c */ /* 0x000fe2000bf25270 */
[----:B------:R-:W-:Y:S02]  /*cca0*/  R2UR UR7, R0 ;  /* 0x00000000000772ca */ /* 0x000fe400000e0000 */
[----:B------:R-:W-:Y:S01]  /*ccb0*/  MOV R0, UR6 ;  /* 0x0000000600007c02 */ /* 0x000fe20008000f00 */
[----:B------:R-:W-:-:S03]  /*ccc0*/  ULDC UR4, c[0x0][0x608] ;  /* 0x0001820000047ab9 */ /* 0x000fc60000000800 */
[----:B------:R-:W-:Y:S01]  /*ccd0*/  SHF.L.U32 R0, R0, 0x1f, RZ ;  /* 0x0000001f00007819 */ /* 0x000fe200000006ff */
[----:B------:R-:W-:Y:S02]  /*cce0*/  @!UP0 ULOP3.LUT UP2, URZ, UR8, 0x2, URZ, 0xc0, !UPT ;  /* 0x00000002083f8892 */ /* 0x000fe4000f84c03f */
[----:B------:R-:W-:Y:S02]  /*ccf0*/  @!UP0 ULOP3.LUT UR8, UR8, 0x1, URZ, 0xc0, !UPT ;  /* 0x0000000108088892 */ /* 0x000fe4000f8ec03f */
[----:B------:R-:W2:Y:S02]  /*cd00*/  SYNCS.PHASECHK.TRANS64.TRYWAIT P1, [UR5+0x8], R0 ;  /* 0x00000800ff0075a7 */ /* 0x000ea40008020145 */
[----:B------:R-:W-:Y:S02]  /*cd10*/  @!UP1 UIADD3 UR6, UR8, 0x1, URZ ;  /* 0x0000000108069890 */ /* 0x000fe4000fffe03f */
[----:B------:R-:W-:Y:S02]  /*cd20*/  @!UP0 USEL UR5, URZ, 0x1, UP2 ;  /* 0x000000013f058887 */ /* 0x000fe40009000000 */
[----:B------:R-:W-:-:S02]  /*cd30*/  @!UP1 UISETP.GT.U32.AND UP2, UPT, UR6, 0x1, UPT ;  /* 0x000000010600988c */ /* 0x000fc4000bf44070 */
[----:B------:R-:W-:Y:S02]  /*cd40*/  @!UP0 ULOP3.LUT UR7, UR7, UR5, URZ, 0x3c, !UPT ;  /* 0x0000000507078292 */ /* 0x000fe4000f8e3c3f */
[----:B------:R-:W-:Y:S02]  /*cd50*/  @!UP1 USEL UR5, URZ, 0x1, !UP2 ;  /* 0x000000013f059887 */ /* 0x000fe4000d000000 */
[----:B------:R-:W-:Y:S02]  /*cd60*/  @!UP1 ULOP3.LUT UR8, UR8, 0x1, URZ, 0xc, !UPT ;  /* 0x0000000108089892 */ /* 0x000fe4000f8e0c3f */
[----:B------:R-:W-:Y:S01]  /*cd70*/  @!UP1 ULOP3.LUT UR7, UR7, UR5, URZ, 0x3c, !UPT ;  /* 0x0000000507079292 */ /* 0x000fe2000f8e3c3f */
[----:B-1----:R-:W-:-:S03]  /*cd80*/  LOP3.LUT P0, RZ, R2, 0x3, RZ, 0xc0, !PT ;  /* 0x0000000302ff7812 */ /* 0x002fc6000780c0ff */
[----:B------:R-:W-:Y:S02]  /*cd90*/  MOV R2, UR8 ;  /* 0x0000000800027c02 */ /* 0x000fe40008000f00 */
[----:B------:R-:W-:-:S03]  /*cda0*/  MOV R3, UR7 ;  /* 0x0000000700037c02 */ /* 0x000fc60008000f00 */
[----:B------:R1:W-:Y:S04]  /*cdb0*/  STL [R1+0x14], R2 ;  /* 0x0000140201007387 */ /* 0x0003e80000100800 */
[----:B------:R1:W-:Y:S01]  /*cdc0*/  STL [R1+0x18], R3 ;  /* 0x0000180301007387 */ /* 0x0003e20000100800 */
[----:B------:R-:W-:Y:S01]  /*cdd0*/  FMUL R7, R7, UR4 ;  /* 0x0000000407077c20 */ /* 0x000fe20008400000 */
[----:B-12---:R-:W-:Y:S06]  /*cde0*/  @!P1 BRA `(.L_x_63) ;  /* 0x0000004800509947 */ /* 0x006fec0003800000 */
.L_x_140:
[----:B------:R-:W-:Y:S04]  /*cdf0*/  BSSY B0, `(.L_x_64) ;  /* 0x0000021000007945 */ /* 0x000fe80003800000 */
[----:B------:R-:W-:Y:S05]  /*ce00*/  @P0 BRA `(.L_x_65) ;  /* 0x00000000007c0947 */ /* 0x000fea0003800000 */
[----:B-1----:R-:W2:Y:S01]  /*ce10*/  LDL R3, [R1+0x1c] ;  /* 0x00001c0001037983 */ /* 0x002ea20000100800 */
[----:B------:R-:W1:Y:S03]  /*ce20*/  LDC R8, c[0x0][0xa10] ;  /* 0x00028400ff087b82 */ /* 0x000e660000000800 */
[----:B------:R-:W3:Y:S01]  /*ce30*/  LDL R2, [R1+0x20] ;  /* 0x0000200001027983 */ /* 0x000ee20000100800 */
[----:B------:R-:W-:Y:S01]  /*ce40*/  ULDC.64 UR6, c[0x0][0x208] ;  /* 0x0000820000067ab9 */ /* 0x000fe20000000a00 */
[----:B------:R-:W4:Y:S02]  /*ce50*/  S2R R6, SR_TID.X ;  /* 0x0000000000067919 */ /* 0x000f240000002100 */
[----:B----4-:R-:W-:Y:S02]  /*ce60*/  LOP3.LUT R0, R6, 0x60, RZ, 0xc0, !PT ;  /* 0x0000006006007812 */ /* 0x010fe400078ec0ff */
[----:B------:R-:W-:-:S02]  /*ce70*/  SHF.R.U32.HI R6, RZ, 0x2, R6 ;  /* 0x00000002ff067819 */ /* 0x000fc40000011606 */
[----:B------:R-:W-:Y:S02]  /*ce80*/  SHF.R.U32.HI R0, RZ, 0x5, R0 ;  /* 0x00000005ff007819 */ /* 0x000fe40000011600 */
[----:B------:R-:W-:Y:S02]  /*ce90*/  LOP3.LUT R6, R6, 0x7, RZ, 0xc0, !PT ;  /* 0x0000000706067812 */ /* 0x000fe400078ec0ff */
[----:B------:R-:W-:-:S04]  /*cea0*/  SHF.L.U32 R11, R0, 0x4, RZ ;  /* 0x00000004000b7819 */ /* 0x000fc800000006ff */
[----:B------:R-:W-:Y:S02]  /*ceb0*/  LOP3.LUT R6, R11, 0xfffffff0, R6, 0xe2, !PT ;  /* 0xfffffff00b067812 */ /* 0x000fe400078ee206 */
[----:B--2---:R-:W-:Y:S02]  /*cec0*/  R2UR UR4, R3 ;  /* 0x00000000030472ca */ /* 0x004fe400000e0000 */
[----:B---3--:R-:W-:Y:S02]  /*ced0*/  R2UR UR5, R2 ;  /* 0x00000000020572ca */ /* 0x008fe400000e0000 */
[----:B------:R-:W2:Y:S09]  /*cee0*/  LDC.64 R2, c[0x0][0x688] ;  /* 0x0001a200ff027b82 */ /* 0x000eb20000000a00 */
[----:B------:R-:W-:Y:S01]  /*cef0*/  IADD3 R9, RZ, -UR4, RZ ;  /* 0x80000004ff097c10 */ /* 0x000fe2000fffe0ff */
[----:B------:R-:W-:-:S04]  /*cf00*/  USHF.L.U32 UR4, UR61, 0x6, URZ ;  /* 0x000000063d047899 */ /* 0x000fc8000800063f */
[----:B-1----:R-:W-:Y:S02]  /*cf10*/  IMAD R9, R8, R9, UR5 ;  /* 0x0000000508097e24 */ /* 0x002fe4000f8e0209 */
[----:B------:R-:W-:-:S04]  /*cf20*/  IADD3 R8, R6, UR4, RZ ;  /* 0x0000000406087c10 */ /* 0x000fc8000fffe0ff */
[C---:B------:R-:W-:Y:S01]  /*cf30*/  IADD3 R0, R8.reuse, 0x8, RZ ;  /* 0x0000000808007810 */ /* 0x040fe20007ffe0ff */
[----:B--2---:R-:W-:Y:S01]  /*cf40*/  IMAD R2, R9, R2, UR4 ;  /* 0x0000000409027e24 */ /* 0x004fe2000f8e0202 */
[----:B------:R-:W-:Y:S02]  /*cf50*/  ULDC UR4, c[0x0][0x288] ;  /* 0x0000a20000047ab9 */ /* 0x000fe40000000800 */
[----:B------:R-:W-:Y:S01]  /*cf60*/  ISETP.GE.U32.AND P0, PT, R8, UR4, PT ;  /* 0x0000000408007c0c */ /* 0x000fe2000bf06070 */
[----:B------:R-:W-:Y:S01]  /*cf70*/  IMAD R3, R3, UR36, R2 ;  /* 0x0000002403037c24 */ /* 0x000fe2000f8e0202 */
[----:B------:R-:W-:Y:S01]  /*cf80*/  ISETP.GE.U32.AND P1, PT, R0, UR4, PT ;  /* 0x0000000400007c0c */ /* 0x000fe2000bf26070 */
[----:B------:R-:W-:-:S03]  /*cf90*/  ULDC.64 UR4, c[0x0][0x680] ;  /* 0x0001a00000047ab9 */ /* 0x000fc60000000a00 */
[----:B------:R-:W-:-:S04]  /*cfa0*/  IADD3 R6, P2, R6, R3, RZ ;  /* 0x0000000306067210 */ /* 0x000fc80007f5e0ff */
[----:B------:R-:W-:Y:S02]  /*cfb0*/  LEA.HI.X.SX32 R3, R3, RZ, 0x1, P2 ;  /* 0x000000ff03037211 */ /* 0x000fe400010f0eff */
[----:B------:R-:W-:-:S04]  /*cfc0*/  LEA R2, P2, R6, UR4, 0x2 ;  /* 0x0000000406027c11 */ /* 0x000fc8000f8410ff */
[----:B------:R-:W-:-:S05]  /*cfd0*/  LEA.HI.X R3, R6, UR5, R3, 0x2, P2 ;  /* 0x0000000506037c11 */ /* 0x000fca00090f1403 */
[----:B------:R2:W-:Y:S04]  /*cfe0*/  @!P0 STG.E desc[UR6][R2.64], R5 ;  /* 0x0000000502008986 */ /* 0x0005e8000c101906 */
[----:B------:R2:W-:Y:S02]  /*cff0*/  @!P1 STG.E desc[UR6][R2.64+0x20], R4 ;  /* 0x0000200402009986 */ /* 0x0005e4000c101906 */
.L_x_65:
[----:B------:R-:W-:Y:S05]  /*d000*/  BSYNC B0 ;  /* 0x0000000000007941 */ /* 0x000fea0003800000 */
.L_x_64:
[----:B------:R-:W-:Y:S01]  /*d010*/  ULDC.64 UR4, c[0x0][0x730] ;  /* 0x0001cc0000047ab9 */ /* 0x000fe20000000a00 */
[-C--:B------:R-:W-:Y:S01]  /*d020*/  FMUL R26, R26, R7.reuse ;  /* 0x000000071a1a7220 */ /* 0x080fe20000400000 */
[----:B------:R-:W-:Y:S01]  /*d030*/  ISETP.NE.U32.AND P0, PT, RZ, UR4, PT ;  /* 0x00000004ff007c0c */ /* 0x000fe2000bf05070 */
[-C--:B------:R-:W-:Y:S01]  /*d040*/  FMUL R27, R27, R7.reuse ;  /* 0x000000071b1b7220 */ /* 0x080fe20000400000 */
[-C--:B------:R-:W-:Y:S01]  /*d050*/  FMUL R30, R30, R7.reuse ;  /* 0x000000071e1e7220 */ /* 0x080fe20000400000 */
[-C--:B------:R-:W-:Y:S01]  /*d060*/  FMUL R31, R31, R7.reuse ;  /* 0x000000071f1f7220 */ /* 0x080fe20000400000 */
[----:B------:R-:W-:Y:S01]  /*d070*/  ISETP.NE.AND.EX P0, PT, RZ, UR5, PT, P0 ;  /* 0x00000005ff007c0c */ /* 0x000fe2000bf05300 */
        /* <DEDUP_REMOVED lines=60> */
[----:B------:R-:W-:Y:S06]  /*d440*/  @P0 BRA `(.L_x_66) ;  /* 0x0000000000300947 */ /* 0x000fec0003800000 */
[----:B------:R-:W-:Y:S02]  /*d450*/  ULDC.64 UR4, c[0x0][0x728] ;  /* 0x0001ca0000047ab9 */ /* 0x000fe40000000a00 */
[----:B------:R-:W-:-:S04]  /*d460*/  ISETP.NE.U32.AND P0, PT, RZ, UR4, PT ;  /* 0x00000004ff007c0c */ /* 0x000fc8000bf05070 */
[----:B------:R-:W-:-:S13]  /*d470*/  ISETP.NE.AND.EX P0, PT, RZ, UR5, PT, P0 ;  /* 0x00000005ff007c0c */ /* 0x000fda000bf05300 */
[----:B------:R-:W-:Y:S05]  /*d480*/  @!P0 BRA `(.L_x_67) ;  /* 0x0000000000148947 */ /* 0x000fea0003800000 */
[----:B-12---:R-:W1:Y:S01]  /*d490*/  LDC.64 R2, c[0x0][0x728] ;  /* 0x0001ca00ff027b82 */ /* 0x006e620000000a00 */
[----:B------:R-:W-:Y:S02]  /*d4a0*/  ULDC.64 UR4, c[0x0][0x208] ;  /* 0x0000820000047ab9 */ /* 0x000fe40000000a00 */
[----:B-1----:R-:W2:Y:S04]  /*d4b0*/  LDG.E R0, desc[UR4][R2.64] ;  /* 0x0000000402007981 */ /* 0x002ea8000c1e1900 */
[----:B--2---:R4:W-:Y:S01]  /*d4c0*/  STL [R1+0x30], R0 ;  /* 0x0000300001007387 */ /* 0x0049e20000100800 */
[----:B------:R-:W-:Y:S05]  /*d4d0*/  BRA `(.L_x_66) ;  /* 0x00000000000c7947 */ /* 0x000fea0003800000 */
.L_x_67:
[----:B------:R-:W-:Y:S02]  /*d4e0*/  ULDC UR4, c[0x0][0x720] ;  /* 0x0001c80000047ab9 */ /* 0x000fe40000000800 */
[----:B-1----:R-:W-:-:S05]  /*d4f0*/  MOV R0, UR4 ;  /* 0x0000000400007c02 */ /* 0x002fca0008000f00 */
[----:B------:R3:W-:Y:S02]  /*d500*/  STL [R1+0x30], R0 ;  /* 0x0000300001007387 */ /* 0x0007e40000100800 */
.L_x_66:
[----:B-1-34-:R-:W-:-:S04]  /*d510*/  MOV R0, RZ ;  /* 0x000000ff00007202 */ /* 0x01afc80000000f00 */
[----:B------:R-:W-:-:S13]  /*d520*/  LOP3.LUT P0, RZ, R0, 0x1bf, RZ, 0xc0, !PT ;  /* 0x000001bf00ff7812 */ /* 0x000fda000780c0ff */
[----:B------:R-:W-:Y:S05]  /*d530*/  @!P0 BRA `(.L_x_68) ;  /* 0x0000000000408947 */ /* 0x000fea0003800000 */
[----:B--2---:R-:W-:Y:S01]  /*d540*/  MOV R2, 0x0 ;  /* 0x0000000000027802 */ /* 0x004fe20000000f00 */
[----:B------:R-:W-:Y:S01]  /*d550*/  ULDC.64 UR4, c[0x4][0x70] ;  /* 0x01001c0000047ab9 */ /* 0x000fe20000000a00 */
[----:B------:R-:W-:Y:S01]  /*d560*/  ULDC.64 UR6, c[0x4][0x8] ;  /* 0x0100020000067ab9 */ /* 0x000fe20000000a00 */
[----:B------:R-:W-:Y:S01]  /*d570*/  IMAD.U32 R4, RZ, RZ, UR4 ;  /* 0x00000004ff047e24 */ /* 0x000fe2000f8e00ff */
[----:B------:R-:W-:Y:S01]  /*d580*/  MOV R5, UR5 ;  /* 0x0000000500057c02 */ /* 0x000fe20008000f00 */
[----:B------:R-:W-:Y:S01]  /*d590*/  ULDC.64 UR4, c[0x4][0x78] ;  /* 0x01001e0000047ab9 */ /* 0x000fe20000000a00 */
[----:B------:R-:W1:Y:S01]  /*d5a0*/  LDC.64 R2, c[0x4][R2] ;  /* 0x0100000002027b82 */ /* 0x000e620000000a00 */
[----:B------:R-:W-:Y:S02]  /*d5b0*/  MOV R6, UR4 ;  /* 0x0000000400067c02 */ /* 0x000fe40008000f00 */
[----:B------:R-:W-:Y:S02]  /*d5c0*/  MOV R7, UR5 ;  /* 0x0000000500077c02 */ /* 0x000fe40008000f00 */
[----:B------:R-:W-:-:S02]  /*d5d0*/  MOV R10, UR6 ;  /* 0x00000006000a7c02 */ /* 0x000fc40008000f00 */
[----:B------:R-:W-:Y:S02]  /*d5e0*/  MOV R11, UR7 ;  /* 0x00000007000b7c02 */ /* 0x000fe40008000f00 */
[----:B------:R-:W-:Y:S02]  /*d5f0*/  MOV R8, 0x70 ;  /* 0x0000007000087802 */ /* 0x000fe40000000f00 */
[----:B------:R-:W-:Y:S02]  /*d600*/  MOV R12, 0x1 ;  /* 0x00000001000c7802 */ /* 0x000fe40000000f00 */
[----:B------:R-:W-:-:S07]  /*d610*/  MOV R13, RZ ;  /* 0x000000ff000d7202 */ /* 0x000fce0000000f00 */
[----:B------:R-:W-:-:S07]  /*d620*/  LEPC R20, `(.L_x_68) ;  /* 0x000000001014794e */ /* 0x000fce0000000000 */
[----:B-1----:R-:W-:Y:S05]  /*d630*/  CALL.ABS.NOINC R2 ;  /* 0x0000000002007343 */ /* 0x002fea0003c00000 */
.L_x_68:
[----:B------:R-:W3:Y:S01]  /*d640*/  LDL R152, [R1+0x24] ;  /* 0x0000240001987983 */ /* 0x000ee20000100800 */
[----:B------:R-:W-:Y:S02]  /*d650*/  MOV R16, UR38 ;  /* 0x0000002600107c02 */ /* 0x000fe40008000f00 */
[----:B---3--:R-:W-:-:S13]  /*d660*/  R2UR UR4, R152 ;  /* 0x00000000980472ca */ /* 0x008fda00000e0000 */
[----:B--2---:R-:W-:-:S04]  /*d670*/  IMAD.U32 R3, RZ, RZ, UR4 ;  /* 0x00000004ff037e24 */ /* 0x004fc8000f8e00ff */
[----:B------:R-:W-:-:S05]  /*d680*/  IMAD R16, R3, 0x2200, R16 ;  /* 0x0000220003107824 */ /* 0x000fca00078e0210 */
[----:B------:R-:W-:-:S04]  /*d690*/  IADD3 R17, R16, 0x5de00, RZ ;  /* 0x0005de0010117810 */ /* 0x000fc80007ffe0ff */
[----:B------:R-:W-:-:S13]  /*d6a0*/  LOP3.LUT P0, RZ, R17, 0x1b0, RZ, 0xc0, !PT ;  /* 0x000001b011ff7812 */ /* 0x000fda000780c0ff */
[----:B------:R-:W-:Y:S05]  /*d6b0*/  @!P0 BRA `(.L_x_69) ;  /* 0x0000000000408947 */ /* 0x000fea0003800000 */
[----:B------:R-:W-:Y:S01]  /*d6c0*/  MOV R2, 0x0 ;  /* 0x0000000000027802 */ /* 0x000fe20000000f00 */
[----:B------:R-:W-:Y:S01]  /*d6d0*/  ULDC.64 UR4, c[0x4][0x70] ;  /* 0x01001c0000047ab9 */ /* 0x000fe20000000a00 */
[----:B------:R-:W-:Y:S01]  /*d6e0*/  ULDC.64 UR6, c[0x4][0x78] ;  /* 0x01001e0000067ab9 */ /* 0x000fe20000000a00 */
[----:B------:R-:W-:Y:S01]  /*d6f0*/  MOV R4, UR4 ;  /* 0x0000000400047c02 */ /* 0x000fe20008000f00 */
[----:B------:R-:W-:Y:S01]  /*d700*/  IMAD.MOV.U32 R13, RZ, RZ, RZ ;  /* 0x000000ffff0d7224 */ /* 0x000fe200078e00ff */
[----:B------:R-:W-:Y:S01]  /*d710*/  MOV R5, UR5 ;  /* 0x0000000500057c02 */ /* 0x000fe20008000f00 */
[----:B------:R-:W1:Y:S01]  /*d720*/  LDC.64 R2, c[0x4][R2] ;  /* 0x0100000002027b82 */ /* 0x000e620000000a00 */
[----:B------:R-:W-:Y:S01]  /*d730*/  ULDC.64 UR4, c[0x4][0x10] ;  /* 0x0100040000047ab9 */ /* 0x000fe20000000a00 */
[----:B------:R-:W-:Y:S02]  /*d740*/  MOV R6, UR6 ;  /* 0x0000000600067c02 */ /* 0x000fe40008000f00 */
[----:B------:R-:W-:-:S02]  /*d750*/  MOV R7, UR7 ;  /* 0x0000000700077c02 */ /* 0x000fc40008000f00 */
[----:B------:R-:W-:Y:S02]  /*d760*/  MOV R10, UR4 ;  /* 0x00000004000a7c02 */ /* 0x000fe40008000f00 */
[----:B------:R-:W-:Y:S02]  /*d770*/  MOV R11, UR5 ;  /* 0x00000005000b7c02 */ /* 0x000fe40008000f00 */
[----:B------:R-:W-:Y:S02]  /*d780*/  MOV R8, 0x70 ;  /* 0x0000007000087802 */ /* 0x000fe40000000f00 */
[----:B------:R-:W-:-:S07]  /*d790*/  MOV R12, 0x1 ;  /* 0x00000001000c7802 */ /* 0x000fce0000000f00 */
[----:B------:R-:W-:-:S07]  /*d7a0*/  LEPC R20, `(.L_x_69) ;  /* 0x000000001014794e */ /* 0x000fce0000000000 */
[----:B-1----:R-:W-:Y:S05]  /*d7b0*/  CALL.ABS.NOINC R2 ;  /* 0x0000000002007343 */ /* 0x002fea0003c00000 */
.L_x_69:
[----:B------:R-:W2:Y:S01]  /*d7c0*/  LDL R18, [R1+0x30] ;  /* 0x0000300001127983 */ /* 0x000ea20000100800 */
[----:B------:R-:W-:Y:S02]  /*d7d0*/  ULDC.64 UR4, c[0x0][0x730] ;  /* 0x0001cc0000047ab9 */ /* 0x000fe40000000a00 */
[----:B------:R-:W-:Y:S01]  /*d7e0*/  ISETP.NE.U32.AND P0, PT, RZ, UR4, PT ;  /* 0x00000004ff007c0c */ /* 0x000fe2000bf05070 */
[----:B------:R-:W1:Y:S01]  /*d7f0*/  S2R R153, SR_TID.X ;  /* 0x0000000000997919 */ /* 0x000e620000002100 */
[----:B------:R-:W-:Y:S02]  /*d800*/  ULDC UR4, c[0x0][0x720] ;  /* 0x0001c80000047ab9 */ /* 0x000fe40000000800 */
[----:B------:R-:W-:Y:S02]  /*d810*/  ISETP.NE.AND.EX P0, PT, RZ, UR5, PT, P0 ;  /* 0x00000005ff007c0c */ /* 0x000fe4000bf05300 */
[C---:B-1----:R-:W-:Y:S02]  /*d820*/  SHF.L.U32 R0, R153.reuse, 0x4, RZ ;  /* 0x0000000499007819 */ /* 0x042fe400000006ff */
[----:B------:R-:W-:-:S02]  /*d830*/  SHF.L.U32 R3, R153, 0x5, RZ ;  /* 0x0000000599037819 */ /* 0x000fc400000006ff */
[----:B------:R-:W-:Y:S02]  /*d840*/  LOP3.LUT R0, R0, 0x600, RZ, 0xc0, !PT ;  /* 0x0000060000007812 */ /* 0x000fe400078ec0ff */
[----:B------:R-:W-:Y:S02]  /*d850*/  LOP3.LUT R2, R3, 0xc0, RZ, 0xc0, !PT ;  /* 0x000000c003027812 */ /* 0x000fe400078ec0ff */
[----:B------:R-:W-:Y:S02]  /*d860*/  LOP3.LUT R0, R0, 0x20, R3, 0xf8, !PT ;  /* 0x0000002000007812 */ /* 0x000fe400078ef803 */
[----:B------:R-:W-:Y:S02]  /*d870*/  SHF.R.U32.HI R5, RZ, 0x1, R153 ;  /* 0x00000001ff057819 */ /* 0x000fe40000011699 */
[----:B------:R-:W-:Y:S02]  /*d880*/  LOP3.LUT R3, R0, 0x100, R3, 0xf8, !PT ;  /* 0x0000010000037812 */ /* 0x000fe400078ef803 */
[----:B------:R-:W-:-:S02]  /*d890*/  LOP3.LUT R0, R153, 0x7f, RZ, 0xc0, !PT ;  /* 0x0000007f99007812 */ /* 0x000fc400078ec0ff */
[----:B------:R-:W-:Y:S02]  /*d8a0*/  LOP3.LUT R2, R2, 0x8, R5, 0xf8, !PT ;  /* 0x0000000802027812 */ /* 0x000fe400078ef805 */
[----:B------:R-:W-:Y:S02]  /*d8b0*/  IADD3 R0, R0, 0x1f, RZ ;  /* 0x0000001f00007810 */ /* 0x000fe40007ffe0ff */
[----:B------:R-:W-:Y:S02]  /*d8c0*/  SHF.L.U32 R5, R153, 0x2, RZ ;  /* 0x0000000299057819 */ /* 0x000fe400000006ff */
[----:B------:R-:W-:Y:S02]  /*d8d0*/  ISETP.GT.U32.AND P1, PT, R0, 0x3e, PT ;  /* 0x0000003e0000780c */ /* 0x000fe40003f24070 */
[----:B------:R-:W-:-:S04]  /*d8e0*/  LOP3.LUT R4, R2, 0x18, R5, 0x78, !PT ;  /* 0x0000001802047812 */ /* 0x000fc800078e7805 */
[----:B------:R-:W-:-:S04]  /*d8f0*/  LOP3.LUT R0, R3, R4, RZ, 0xfc, !PT ;  /* 0x0000000403007212 */ /* 0x000fc800078efcff */
[----:B------:R-:W-:Y:S02]  /*d900*/  LEA R17, R0, R17, 0x1 ;  /* 0x0000001100117211 */ /* 0x000fe400078e08ff */
[----:B--2---:R-:W-:Y:S02]  /*d910*/  FSEL R2, R18, UR4, !P0 ;  /* 0x0000000412027c08 */ /* 0x004fe4000c000000 */
[----:B------:R-:W-:-:S03]  /*d920*/  LOP3.LUT P0, RZ, R153, 0x4, RZ, 0xc0, !PT ;  /* 0x0000000499ff7812 */ /* 0x000fc6000780c0ff */
        /* <DEDUP_REMOVED lines=128> */
[----:B------:R-:W-:-:S02]  /*e130*/  MOV R2, 0x20 ;  /* 0x0000002000027802 */ /* 0x000fc40000000f00 */
        /* <DEDUP_REMOVED lines=8> */
[----:B------:R-:W-:Y:S02]  /*e1c0*/  SEL R2, R2, 0xffffffe0, !P0 ;  /* 0xffffffe002027807 */ /* 0x000fe40004000000 */
[----:B------:R-:W-:Y:S01]  /*e1d0*/  LEA R18, R0, R16, 0x1 ;  /* 0x0000001000127211 */ /* 0x000fe200078e08ff */
[----:B------:R-:W-:Y:S06]  /*e1e0*/  @P1 BRA `(.L_x_70) ;  /* 0x0000000000041947 */ /* 0x000fec0003800000 */
[----:B------:R-:W-:-:S04]  /*e1f0*/  DEPBAR.LE SB0, 0x1 ;  /* 0x000080400000791a */ /* 0x000fc80000000000 */
.L_x_70:
[----:B------:R1:W5:Y:S04]  /*e200*/  LDL R25, [R1+0x1c] ;  /* 0x00001c0001197983 */ /* 0x0003680000100800 */
[----:B------:R1:W5:Y:S01]  /*e210*/  LDL R24, [R1+0x20] ;  /* 0x0000200001187983 */ /* 0x0003620000100800 */
[----:B------:R-:W-:Y:S05]  /*e220*/  WARPSYNC.ALL ;  /* 0x0000000000007948 */ /* 0x000fea0003800000 */
[----:B------:R-:W-:Y:S01]  /*e230*/  BAR.SYNC.DEFER_BLOCKING 0x1, 0x80 ;  /* 0x0042000000007b1d */ /* 0x000fe20000010000 */
[----:B------:R-:W-:-:S02]  /*e240*/  IADD3 R0, R17, R2, RZ ;  /* 0x0000000211007210 */ /* 0x000fc40007ffe0ff */
[----:B------:R-:W-:Y:S02]  /*e250*/  F2FP.F16.F32.PACK_AB R20, R20, R23 ;  /* 0x000000171414723e */ /* 0x000fe400000000ff */
[----:B------:R-:W-:Y:S01]  /*e260*/  F2FP.F16.F32.PACK_AB R12, R12, R3 ;  /* 0x000000030c0c723e */ /* 0x000fe200000000ff */
[----:B------:R-:W-:Y:S01]  /*e270*/  BSSY B0, `(.L_x_71) ;  /* 0x0000021000007945 */ /* 0x000fe20003800000 */
[----:B------:R-:W-:Y:S02]  /*e280*/  F2FP.F16.F32.PACK_AB R13, R13, R42 ;  /* 0x0000002a0d0d723e */ /* 0x000fe400000000ff */
[----:B------:R-:W-:Y:S02]  /*e290*/  F2FP.F16.F32.PACK_AB R14, R14, R19 ;  /* 0x000000130e0e723e */ /* 0x000fe400000000ff */
[----:B------:R-:W-:Y:S02]  /*e2a0*/  F2FP.F16.F32.PACK_AB R15, R15, R46 ;  /* 0x0000002e0f0f723e */ /* 0x000fe400000000ff */
[----:B------:R-:W-:-:S02]  /*e2b0*/  F2FP.F16.F32.PACK_AB R21, R21, R50 ;  /* 0x000000321515723e */ /* 0x000fc400000000ff */
[----:B------:R-:W-:Y:S02]  /*e2c0*/  F2FP.F16.F32.PACK_AB R22, R22, R27 ;  /* 0x0000001b1616723e */ /* 0x000fe400000000ff */
[----:B------:R-:W-:Y:S02]  /*e2d0*/  F2FP.F16.F32.PACK_AB R23, R55, R54 ;  /* 0x000000363717723e */ /* 0x000fe400000000ff */
[----:B------:R-:W-:Y:S01]  /*e2e0*/  IADD3 R2, R2, 0x1000, R17 ;  /* 0x0000100002027810 */ /* 0x000fe20007ffe011 */
[----:B------:R1:W-:Y:S04]  /*e2f0*/  STSM.16.M88.4 [R18+0x5de00], R4 ;  /* 0x05de000412007844 */ /* 0x0003e80000000200 */
[----:B------:R1:W-:Y:S01]  /*e300*/  STSM.16.M88.4 [R0], R8 ;  /* 0x0000000800007844 */ /* 0x0003e20000000200 */
[----:B------:R-:W-:Y:S01]  /*e310*/  @!PT LDS RZ, [RZ] ;  /* 0x00000000fffff984 */ /* 0x000fe20000000800 */
[----:B------:R-:W-:Y:S01]  /*e320*/  @!PT LDS RZ, [RZ] ;  /* 0x00000000fffff984 */ /* 0x000fe20000000800 */
[----:B------:R-:W-:Y:S01]  /*e330*/  @!PT LDS RZ, [RZ] ;  /* 0x00000000fffff984 */ /* 0x000fe20000000800 */
[----:B------:R-:W-:Y:S01]  /*e340*/  @!PT LDS RZ, [RZ] ;  /* 0x00000000fffff984 */ /* 0x000fe20000000800 */
[----:B------:R2:W-:Y:S06]  /*e350*/  MEMBAR.ALL.CTA ;  /* 0x0000000000007992 */ /* 0x0005ec0000008000 */
[----:B--2---:R-:W2:Y:S02]  /*e360*/  FENCE.VIEW.ASYNC.S ;  /* 0x00000000000073c6 */ /* 0x004ea40000000000 */
[----:B--2---:R-:W-:Y:S06]  /*e370*/  BAR.SYNC.DEFER_BLOCKING 0x1, 0x80 ;  /* 0x0042000000007b1d */ /* 0x004fec0000010000 */
[----:B------:R-:W-:Y:S05]  /*e380*/  @P1 BRA `(.L_x_72) ;  /* 0x00000000003c1947 */ /* 0x000fea0003800000 */
[----:B-----5:R-:W-:Y:S01]  /*e390*/  R2UR UR4, R25 ;  /* 0x00000000190472ca */ /* 0x020fe200000e0000 */
[----:B------:R-:W-:Y:S01]  /*e3a0*/  ULDC.64 UR8, c[0x0][0x198] ;  /* 0x0000660000087ab9 */ /* 0x000fe20000000a00 */
[----:B------:R-:W-:Y:S01]  /*e3b0*/  R2UR UR5, R24 ;  /* 0x00000000180572ca */ /* 0x000fe200000e0000 */
[----:B------:R-:W-:Y:S01]  /*e3c0*/  UIADD3 UR6, UP0, UR8, 0x670, URZ ;  /* 0x0000067008067890 */ /* 0x000fe2000ff1e03f */
[----:B------:R-:W-:Y:S01]  /*e3d0*/  R2UR UR32, R16 ;  /* 0x00000000102072ca */ /* 0x000fe200000e0000 */
[----:B------:R-:W-:Y:S02]  /*e3e0*/  USHF.L.U32 UR34, UR61, 0x6, URZ ;  /* 0x000000063d227899 */ /* 0x000fe4000800063f */
[----:B------:R-:W-:Y:S01]  /*e3f0*/  UIADD3.X UR7, URZ, UR9, URZ, UP0, !UPT ;  /* 0x000000093f077290 */ /* 0x000fe200087fe43f */
[----:B------:R-:W-:-:S05]  /*e400*/  UMOV UR33, URZ ;  /* 0x0000003f00217c82 */ /* 0x000fca0008000000 */
[----:B------:R-:W-:-:S03]  /*e410*/  UIADD3 UR35, -UR4, URZ, URZ ;  /* 0x0000003f04237290 */ /* 0x000fc6000fffe13f */
[----:B------:R-:W-:Y:S01]  /*e420*/  ULDC UR4, c[0x0][0xa10] ;  /* 0x0002840000047ab9 */ /* 0x000fe20000000800 */
[----:B------:R-:W-:Y:S02]  /*e430*/  UIADD3 UR32, UR32, 0x5de00, URZ ;  /* 0x0005de0020207890 */ /* 0x000fe4000fffe03f */
[----:B------:R-:W-:-:S09]  /*e440*/  UIMAD UR35, UR4, UR35, UR5 ;  /* 0x00000023042372a4 */ /* 0x000fd2000f8e0205 */
[----:B------:R2:W-:Y:S01]  /*e450*/  UTMASTG.4D [UR32], [UR6] ;  /* 0x00000020060073b5 */ /* 0x0005e20008018000 */
[----:B------:R0:W-:Y:S01]  /*e460*/  UTMACMDFLUSH ;  /* 0x00000000000079b7 */ /* 0x0001e20000000000 */
[----:B--2---:R-:W-:-:S04]  /*e470*/  DEPBAR.LE SB0, 0x1 ;  /* 0x000080400000791a */ /* 0x004fc80000000000 */
.L_x_72:
[----:B------:R-:W-:Y:S05]  /*e480*/  BSYNC B0 ;  /* 0x0000000000007941 */ /* 0x000fea0003800000 */
.L_x_71:
[----:B------:R-:W-:Y:S01]  /*e490*/  BAR.SYNC.DEFER_BLOCKING 0x1, 0x80 ;  /* 0x0042000000007b1d */ /* 0x000fe20000010000 */
[----:B-1----:R-:W-:Y:S02]  /*e4a0*/  F2FP.F16.F32.PACK_AB R4, R57, R56 ;  /* 0x000000383904723e */ /* 0x002fe400000000ff */
[----:B------:R-:W-:Y:S02]  /*e4b0*/  F2FP.F16.F32.PACK_AB R5, R59, R58 ;  /* 0x0000003a3b05723e */ /* 0x000fe400000000ff */
[----:B------:R-:W-:Y:S01]  /*e4c0*/  F2FP.F16.F32.PACK_AB R6, R61, R60 ;  /* 0x0000003c3d06723e */ /* 0x000fe200000000ff */
[----:B------:R-:W-:Y:S01]  /*e4d0*/  BSSY B0, `(.L_x_73) ;  /* 0x0000020000007945 */ /* 0x000fe20003800000 */
[----:B------:R-:W-:Y:S02]  /*e4e0*/  F2FP.F16.F32.PACK_AB R7, R63, R62 ;  /* 0x0000003e3f07723e */ /* 0x000fe400000000ff */
[----:B------:R-:W-:Y:S02]  /*e4f0*/  F2FP.F16.F32.PACK_AB R8, R65, R64 ;  /* 0x000000404108723e */ /* 0x000fe400000000ff */
[----:B------:R-:W-:-:S02]  /*e500*/  F2FP.F16.F32.PACK_AB R9, R67, R66 ;  /* 0x000000424309723e */ /* 0x000fc400000000ff */
[----:B------:R-:W-:Y:S02]  /*e510*/  F2FP.F16.F32.PACK_AB R10, R69, R68 ;  /* 0x00000044450a723e */ /* 0x000fe400000000ff */
[----:B------:R-:W-:Y:S01]  /*e520*/  F2FP.F16.F32.PACK_AB R11, R71, R70 ;  /* 0x00000046470b723e */ /* 0x000fe200000000ff */
        /* <DEDUP_REMOVED lines=17> */
[----:B------:R-:W-:Y:S01]  /*e640*/  UMOV UR9, 0x20 ;  /* 0x0000002000097882 */ /* 0x000fe20000000000 */
[----:B------:R-:W-:-:S04]  /*e650*/  UMOV UR12, UR36 ;  /* 0x00000024000c7c82 */ /* 0x000fc80008000000 */
[----:B------:R-:W-:-:S03]  /*e660*/  UIADD3 UR11, -UR4, URZ, URZ ;  /* 0x0000003f040b7290 */ /* 0x000fc6000fffe13f */
[----:B------:R-:W-:Y:S01]  /*e670*/  ULDC UR4, c[0x0][0xa10] ;  /* 0x0002840000047ab9 */ /* 0x000fe20000000800 */
[----:B------:R-:W-:Y:S02]  /*e680*/  UIADD3 UR8, UR8, 0x5ee00, URZ ;  /* 0x0005ee0008087890 */ /* 0x000fe4000fffe03f */
[----:B------:R-:W-:-:S09]  /*e690*/  UIMAD UR11, UR4, UR11, UR5 ;  /* 0x0000000b040b72a4 */ /* 0x000fd2000f8e0205 */
[----:B------:R2:W-:Y:S01]  /*e6a0*/  UTMASTG.4D [UR8], [UR6] ;  /* 0x00000008060073b5 */ /* 0x0005e20008018000 */
[----:B------:R0:W-:Y:S01]  /*e6b0*/  UTMACMDFLUSH ;  /* 0x00000000000079b7 */ /* 0x0001e20000000000 */
[----:B--2---:R-:W-:-:S04]  /*e6c0*/  DEPBAR.LE SB0, 0x1 ;  /* 0x000080400000791a */ /* 0x004fc80000000000 */
.L_x_74:
[----:B------:R-:W-:Y:S05]  /*e6d0*/  BSYNC B0 ;  /* 0x0000000000007941 */ /* 0x000fea0003800000 */
.L_x_73:
        /* <DEDUP_REMOVED lines=10> */
[----:B------:R1:W-:Y:S04]  /*e780*/  STSM.16.M88.4 [R17], R4 ;  /* 0x0000000411007844 */ /* 0x0003e80000000200 */
        /* <DEDUP_REMOVED lines=25> */
.L_x_76:
[----:B------:R-:W-:Y:S05]  /*e920*/  BSYNC B0 ;  /* 0x0000000000007941 */ /* 0x000fea0003800000 */
.L_x_75:
        /* <DEDUP_REMOVED lines=36> */
.L_x_78:
[----:B------:R-:W-:Y:S05]  /*eb70*/  BSYNC B0 ;  /* 0x0000000000007941 */ /* 0x000fea0003800000 */
.L_x_77:
[----:B------:R-:W-:Y:S01]  /*eb80*/  BAR.SYNC.DEFER_BLOCKING 0x1, 0x80 ;  /* 0x0042000000007b1d */ /* 0x000fe20000010000 */
[----:B------:R-:W-:Y:S02]  /*eb90*/  F2FP.F16.F32.PACK_AB R112, R113, R112 ;  /* 0x000000707170723e */ /* 0x000fe400000000ff */
[----:B------:R-:W-:Y:S02]  /*eba0*/  F2FP.F16.F32.PACK_AB R113, R115, R114 ;  /* 0x000000727371723e */ /* 0x000fe400000000ff */
[----:B-1----:R-:W-:Y:S01]  /*ebb0*/  F2FP.F16.F32.PACK_AB R12, R105, R104 ;  /* 0x00000068690c723e */ /* 0x002fe200000000ff */
        /* <DEDUP_REMOVED lines=32> */
.L_x_80:
[----:B------:R-:W-:Y:S05]  /*edc0*/  BSYNC B0 ;  /* 0x0000000000007941 */ /* 0x000fea0003800000 */
.L_x_79:
[----:B------:R-:W-:Y:S01]  /*edd0*/  BAR.SYNC.DEFER_BLOCKING 0x1, 0x80 ;  /* 0x0042000000007b1d */ /* 0x000fe20000010000 */
[----:B------:R-:W-:Y:S02]  /*ede0*/  F2FP.F16.F32.PACK_AB R120, R121, R120 ;  /* 0x000000787978723e */ /* 0x000fe400000000ff */
        /* <DEDUP_REMOVED lines=15> */
[----:B---3--:R-:W3:Y:S02]  /*eee0*/  FENCE.VIEW.ASYNC.S ;  /* 0x00000000000073c6 */ /* 0x008ee40000000000 */
[----:B---3--:R-:W-:Y:S06]  /*eef0*/  BAR.SYNC.DEFER_BLOCKING 0x1, 0x80 ;  /* 0x0042000000007b1d */ /* 0x008fec0000010000 */
        /* <DEDUP_REMOVED lines=16> */
[----:B---3--:R-:W-:-:S04]  /*f000*/  DEPBAR.LE SB0, 0x1 ;  /* 0x000080400000791a */ /* 0x008fc80000000000 */
.L_x_82:
[----:B------:R-:W-:Y:S05]  /*f010*/  BSYNC B0 ;  /* 0x0000000000007941 */ /* 0x000fea0003800000 */
.L_x_81:
        /* <DEDUP_REMOVED lines=17> */
[----:B----4-:R-:W4:Y:S02]  /*f130*/  FENCE.VIEW.ASYNC.S ;  /* 0x00000000000073c6 */ /* 0x010f240000000000 */
[----:B----4-:R-:W-:Y:S06]  /*f140*/  BAR.SYNC.DEFER_BLOCKING 0x1, 0x80 ;  /* 0x0042000000007b1d */ /* 0x010fec0000010000 */
        /* <DEDUP_REMOVED lines=16> */
[----:B----4-:R-:W-:-:S04]  /*f250*/  DEPBAR.LE SB0, 0x1 ;  /* 0x000080400000791a */ /* 0x010fc80000000000 */
.L_x_84:
[----:B------:R-:W-:Y:S05]  /*f260*/  BSYNC B0 ;  /* 0x0000000000007941 */ /* 0x000fea0003800000 */
.L_x_83:
[----:B------:R-:W-:Y:S06]  /*f270*/  BAR.SYNC.DEFER_BLOCKING 0x1, 0x80 ;  /* 0x0042000000007b1d */ /* 0x000fec0000010000 */
[----:B------:R-:W-:Y:S01]  /*f280*/  BSSY B0, `(.L_x_85) ;  /* 0x000001a000007945 */ /* 0x000fe20003800000 */
[----:B------:R4:W-:Y:S04]  /*f290*/  STSM.16.M88.4 [R17+0x1000], R136 ;  /* 0x0010008811007844 */ /* 0x0009e80000000200 */
[----:B------:R4:W-:Y:S01]  /*f2a0*/  STSM.16.M88.4 [R2], R144 ;  /* 0x0000009002007844 */ /* 0x0009e20000000200 */
[----:B------:R-:W-:Y:S01]  /*f2b0*/  @!PT LDS RZ, [RZ] ;  /* 0x00000000fffff984 */ /* 0x000fe20000000800 */
[----:B------:R-:W-:Y:S01]  /*f2c0*/  @!PT LDS RZ, [RZ] ;  /* 0x00000000fffff984 */ /* 0x000fe20000000800 */
[----:B------:R-:W-:Y:S01]  /*f2d0*/  @!PT LDS RZ, [RZ] ;  /* 0x00000000fffff984 */ /* 0x000fe20000000800 */
[----:B------:R-:W-:Y:S01]  /*f2e0*/  @!PT LDS RZ, [RZ] ;  /* 0x00000000fffff984 */ /* 0x000fe20000000800 */
[----:B------:R1:W-:Y:S06]  /*f2f0*/  MEMBAR.ALL.CTA ;  /* 0x0000000000007992 */ /* 0x0003ec0000008000 */
[----:B-1----:R-:W1:Y:S02]  /*f300*/  FENCE.VIEW.ASYNC.S ;  /* 0x00000000000073c6 */ /* 0x002e640000000000 */
[----:B-1----:R-:W-:Y:S06]  /*f310*/  BAR.SYNC.DEFER_BLOCKING 0x1, 0x80 ;  /* 0x0042000000007b1d */ /* 0x002fec0000010000 */
        /* <DEDUP_REMOVED lines=14> */
[----:B------:R1:W-:Y:S02]  /*f400*/  UTMASTG.4D [UR8], [UR6] ;  /* 0x00000008060073b5 */ /* 0x0003e40008018000 */
[----:B-1----:R0:W-:Y:S02]  /*f410*/  UTMACMDFLUSH ;  /* 0x00000000000079b7 */ /* 0x0021e40000000000 */
.L_x_86:
[----:B------:R-:W-:Y:S05]  /*f420*/  BSYNC B0 ;  /* 0x0000000000007941 */ /* 0x000fea0003800000 */
.L_x_85:
[----:B---3--:R-:W3:Y:S01]  /*f430*/  LDL.LU R0, [R1+0x28] ;  /* 0x0000280001007983 */ /* 0x008ee20000300800 */
[----:B------:R-:W-:Y:S01]  /*f440*/  R2UR UR4, R152 ;  /* 0x00000000980472ca */ /* 0x000fe200000e0000 */
[----:B------:R-:W-:-:S04]  /*f450*/  DEPBAR.LE SB0, 0x0 ;  /* 0x000080000000791a */ /* 0x000fc80000000000 */
[----:B--2-4-:R-:W2:Y:S08]  /*f460*/  LDL.LU R2, [R1+0x10] ;  /* 0x0000100001027983 */ /* 0x014eb00000300800 */
[----:B------:R-:W-:-:S04]  /*f470*/  ULEA UR4, UR4, 0xfffffff8, 0x3 ;  /* 0xfffffff804047891 */ /* 0x000fc8000f8e183f */
[----:B------:R-:W-:-:S04]  /*f480*/  ULOP3.LUT UR4, UR4, 0x8, URZ, 0xc0, !UPT ;  /* 0x0000000804047892 */ /* 0x000fc8000f8ec03f */
[----:B------:R-:W-:Y:S01]  /*f490*/  ULOP3.LUT UR4, UR4, 0x18, URZ, 0x3c, !UPT ;  /* 0x0000001804047892 */ /* 0x000fe2000f8e3c3f */
[----:B---3--:R-:W-:-:S05]  /*f4a0*/  R2UR UR5, R0 ;  /* 0x00000000000572ca */ /* 0x008fca00000e0000 */
[----:B------:R-:W-:Y:S01]  /*f4b0*/  MOV R0, UR4 ;  /* 0x0000000400007c02 */ /* 0x000fe20008000f00 */
[----:B------:R-:W-:-:S03]  /*f4c0*/  ULDC UR4, c[0x0][0xc] ;  /* 0x0000030000047ab9 */ /* 0x000fc60000000800 */
[----:B------:R1:W-:Y:S01]  /*f4d0*/  SYNCS.ARRIVE.TRANS64.A1T0 RZ, [R0+UR38+0x64490], RZ ;  /* 0x064490ff00ff79a7 */ /* 0x0003e20008100026 */
[----:B--2---:R-:W-:Y:S01]  /*f4e0*/  VIADD R2, R2, UR4 ;  /* 0x0000000402027c36 */ /* 0x004fe20008000000 */
[----:B------:R-:W-:-:S04]  /*f4f0*/  ULDC UR4, c[0x0][0xa00] ;  /* 0x0002800000047ab9 */ /* 0x000fc80000000800 */
[----:B------:R2:W-:Y:S01]  /*f500*/  STL [R1+0x10], R2 ;  /* 0x0000100201007387 */ /* 0x0005e20000100800 */
[----:B------:R-:W-:Y:S01]  /*f510*/  ULOP3.LUT UR5, UR5, 0x1, URZ, 0x3c, !UPT ;  /* 0x0000000105057892 */ /* 0x000fe2000f8e3c3f */
[----:B------:R-:W-:-:S05]  /*f520*/  ISETP.GE.AND P0, PT, R2, UR4, PT ;  /* 0x0000000402007c0c */ /* 0x000fca000bf06270 */
[----:B-1----:R-:W-:-:S05]  /*f530*/  MOV R0, UR5 ;  /* 0x0000000500007c02 */ /* 0x002fca0008000f00 */
[----:B------:R2:W-:Y:S03]  /*f540*/  STL [R1+0x28], R0 ;  /* 0x0000280001007387 */ /* 0x0005e60000100800 */
[----:B------:R-:W-:Y:S05]  /*f550*/  @!P0 BRA `(.L_x_87) ;  /* 0xffffff1800408947 */ /* 0x000fea000383ffff */
[----:B------:R-:W-:Y:S05]  /*f560*/  EXIT ;  /* 0x000000000000794d */ /* 0x000fea0003800000 */
.L_x_6:
[----:B------:R-:W-:-:S08]  /*f570*/  NOP ;  /* 0x0000000000007918 */ /* 0x000fd00000000000 */
[----:B------:R-:W2:-:S00]  /*f580*/  USETMAXREG.DEALLOC.CTAPOOL 0x18 ;  /* 0x00000018000079c8 */ /* 0x000e8000080e0500 */
[----:B------:R-:W-:-:S13]  /*f590*/  PLOP3.LUT P3, PT, PT, PT, UP0, 0x80, 0x0 ;  /* 0x000000000000781c */ /* 0x000fda0003f6f008 */
[----:B--2---:R-:W-:Y:S05]  /*f5a0*/  @!P3 BRA `(.L_x_88) ;  /* 0x0000000800d0b947 */ /* 0x004fea0003800000 */
[----:B------:R-:W-:-:S13]  /*f5b0*/  PLOP3.LUT P2, PT, PT, PT, UP1, 0x80, 0x0 ;  /* 0x000000000000781c */ /* 0x000fda0003f4f018 */
[----:B-1----:R-:W-:Y:S05]  /*f5c0*/  @P2 EXIT ;  /* 0x000000000000294d */ /* 0x002fea0003800000 */
[----:B------:R-:W2:Y:S01]  /*f5d0*/  LDL R0, [R1+0x10] ;  /* 0x0000100001007983 */ /* 0x000ea20000100800 */
[----:B------:R-:W-:Y:S02]  /*f5e0*/  ULDC UR4, c[0x0][0xa00] ;  /* 0x0002800000047ab9 */ /* 0x000fe40000000800 */
[----:B--2---:R-:W-:-:S13]  /*f5f0*/  ISETP.GE.AND P2, PT, R0, UR4, PT ;  /* 0x0000000400007c0c */ /* 0x004fda000bf46270 */
[----:B------:R-:W-:Y:S05]  /*f600*/  @P2 EXIT ;  /* 0x000000000000294d */ /* 0x000fea0003800000 */
[----:B------:R-:W2:Y:S01]  /*f610*/  LDL.LU R2, [R1+0x34] ;  /* 0x0000340001027983 */ /* 0x000ea20000300800 */
[----:B------:R-:W-:Y:S01]  /*f620*/  BSSY B0, `(.L_x_89) ;  /* 0x00000ab000007945 */ /* 0x000fe20003800000 */
[----:B------:R-:W-:Y:S01]  /*f630*/  MOV R4, 0x1 ;  /* 0x0000000100047802 */ /* 0x000fe20000000f00 */
[----:B------:R-:W-:Y:S01]  /*f640*/  ULDC UR21, c[0x0][0xc] ;  /* 0x0000030000157ab9 */ /* 0x000fe20000000800 */
[----:B------:R-:W1:Y:S01]  /*f650*/  S2R R0, SR_TID.X ;  /* 0x0000000000007919 */ /* 0x000e620000002100 */
[----:B------:R-:W-:Y:S01]  /*f660*/  MOV R5, 0x1 ;  /* 0x0000000100057802 */ /* 0x000fe20000000f00 */
[----:B------:R-:W-:Y:S01]  /*f670*/  ULDC.64 UR18, c[0x0][0x198] ;  /* 0x0000660000127ab9 */ /* 0x000fe20000000a00 */
[----:B------:R-:W-:Y:S01]  /*f680*/  ULDC UR22, c[0x0][0xa00] ;  /* 0x0002800000167ab9 */ /* 0x000fe20000000800 */
[----:B-1----:R-:W-:Y:S02]  /*f690*/  LOP3.LUT P2, RZ, R0, 0x1f, RZ, 0xc0, !PT ;  /* 0x0000001f00ff7812 */ /* 0x002fe4000784c0ff */
[----:B------:R-:W-:-:S02]  /*f6a0*/  MOV R0, RZ ;  /* 0x000000ff00007202 */ /* 0x000fc40000000f00 */
[----:B------:R-:W-:Y:S02]  /*f6b0*/  PLOP3.LUT P0, PT, P2, P0, PT, 0x2a, 0x0 ;  /* 0x000000000000781c */ /* 0x000fe40001700572 */
[----:B--2---:R-:W-:-:S13]  /*f6c0*/  R2UR UR4, R2 ;  /* 0x00000000020472ca */ /* 0x004fda00000e0000 */
[----:B------:R-:W-:-:S12]  /*f6d0*/  ULOP3.LUT UR20, UR4, 0x2, URZ, 0xfc, !UPT ;  /* 0x0000000204147892 */ /* 0x000fd8000f8efc3f */
.L_x_104:
[----:B------:R-:W2:Y:S01]  /*f6e0*/  LDL R16, [R1+0x10] ;  /* 0x0000100001107983 */ /* 0x000ea20000100800 */
[----:B------:R-:W1:Y:S01]  /*f6f0*/  LDC R6, c[0x0][0xa04] ;  /* 0x00028100ff067b82 */ /* 0x000e620000000800 */
[----:B------:R-:W-:-:S07]  /*f700*/  UMOV UR4, 0xffffffff ;  /* 0xffffffff00047882 */ /* 0x000fce0000000000 */
[----:B------:R-:W3:Y:S08]  /*f710*/  LDC R10, c[0x0][0xa10] ;  /* 0x00028400ff0a7b82 */ /* 0x000ef00000000800 */
[----:B------:R-:W4:Y:S01]  /*f720*/  LDC R13, c[0x0][0xa1c] ;  /* 0x00028700ff0d7b82 */ /* 0x000f220000000800 */
[----:B-1----:R-:W-:Y:S02]  /*f730*/  ISETP.NE.AND P2, PT, R6, 0x1, PT ;  /* 0x000000010600780c */ /* 0x002fe40003f45270 */
[----:B---3--:R-:W-:-:S11]  /*f740*/  ISETP.NE.AND P3, PT, R10, 0x1, PT ;  /* 0x000000010a00780c */ /* 0x008fd60003f65270 */
[----:B------:R-:W2:Y:S01]  /*f750*/  @P2 LDC.64 R8, c[0x0][0xa08] ;  /* 0x00028200ff082b82 */ /* 0x000ea20000000a00 */
[----:B----4-:R-:W-:-:S07]  /*f760*/  ISETP.NE.AND P4, PT, R13, 0x1, PT ;  /* 0x000000010d00780c */ /* 0x010fce0003f85270 */
[----:B------:R-:W1:Y:S08]  /*f770*/  @P3 LDC R12, c[0x0][0xa14] ;  /* 0x00028500ff0c3b82 */ /* 0x000e700000000800 */
[----:B------:R-:W3:Y:S08]  /*f780*/  @P3 LDC R11, c[0x0][0xa18] ;  /* 0x00028600ff0b3b82 */ /* 0x000ef00000000800 */
[----:B------:R-:W4:Y:S01]  /*f790*/  @P4 LDC.64 R2, c[0x0][0xa20] ;  /* 0x00028800ff024b82 */ /* 0x000f220000000a00 */
[----:B--2---:R-:W-:Y:S01]  /*f7a0*/  @P2 IMAD.HI.U32 R8, R16, R8, RZ ;  /* 0x0000000810082227 */ /* 0x004fe200078e00ff */
[----:B------:R-:W-:-:S04]  /*f7b0*/  MOV R7, R16 ;  /* 0x0000001000077202 */ /* 0x000fc80000000f00 */
[----:B------:R-:W-:-:S04]  /*f7c0*/  @P2 SHF.R.U32.HI R7, RZ, R9, R8 ;  /* 0x00000009ff072219 */ /* 0x000fc80000011608 */
[----:B------:R-:W-:Y:S01]  /*f7d0*/  MOV R9, R7 ;  /* 0x0000000700097202 */ /* 0x000fe20000000f00 */
[----:B-1----:R-:W-:-:S05]  /*f7e0*/  @P3 IMAD.HI.U32 R8, R7, R12, RZ ;  /* 0x0000000c07083227 */ /* 0x002fca00078e00ff */
[----:B---3--:R-:W-:-:S05]  /*f7f0*/  @P3 SHF.R.U32.HI R9, RZ, R11, R8 ;  /* 0x0000000bff093219 */ /* 0x008fca0000011608 */
[----:B----4-:R-:W-:Y:S01]  /*f800*/  @P4 IMAD.HI.U32 R8, R9, R2, RZ ;  /* 0x0000000209084227 */ /* 0x010fe200078e00ff */
[----:B------:R-:W-:-:S04]  /*f810*/  MOV R2, R9 ;  /* 0x0000000900027202 */ /* 0x000fc80000000f00 */
[----:B------:R-:W-:Y:S02]  /*f820*/  @P4 SHF.R.U32.HI R2, RZ, R3, R8 ;  /* 0x00000003ff024219 */ /* 0x000fe40000011608 */
[----:B------:R-:W-:Y:S02]  /*f830*/  IADD3 R3, -R9, RZ, RZ ;  /* 0x000000ff09037210 */ /* 0x000fe40007ffe1ff */
[----:B------:R-:W-:-:S03]  /*f840*/  IADD3 R2, -R2, RZ, RZ ;  /* 0x000000ff02027210 */ /* 0x000fc60007ffe1ff */
[----:B------:R-:W-:Y:S02]  /*f850*/  IMAD R10, R10, R3, R7 ;  /* 0x000000030a0a7224 */ /* 0x000fe400078e0207 */
[----:B------:R-:W-:Y:S01]  /*f860*/  IMAD R2, R13, R2, R9 ;  /* 0x000000020d027224 */ /* 0x000fe200078e0209 */
[----:B------:R-:W-:Y:S06]  /*f870*/  BRA.DIV UR4, `(.L_x_90) ;  /* 0x0000001e04cc7947 */ /* 0x000fec000b800000 */
[----:B------:R-:W-:-:S13]  /*f880*/  ELECT P6, URZ, PT ;  /* 0x00000000003f782f */ /* 0x000fda00038c0000 */
.L_x_143:
[----:B------:R-:W-:Y:S01]  /*f890*/  IMAD.MOV R3, RZ, RZ, -R7 ;  /* 0x000000ffff037224 */ /* 0x000fe200078e0a07 */
[----:B------:R-:W-:Y:S03]  /*f8a0*/  BSSY B1, `(.L_x_91) ;  /* 0x0000039000017945 */ /* 0x000fe60003800000 */
[----:B------:R-:W-:Y:S01]  /*f8b0*/  IMAD R3, R6, R3, R16 ;  /* 0x0000000306037224 */ /* 0x000fe200078e0210 */
[----:B------:R-:W-:-:S04]  /*f8c0*/  MOV R6, RZ ;  /* 0x000000ff00067202 */ /* 0x000fc80000000f00 */
[----:B------:R-:W-:Y:S01]  /*f8d0*/  SHF.L.U32 R3, R3, 0x7, RZ ;  /* 0x0000000703037819 */ /* 0x000fe200000006ff */
[----:B------:R-:W-:Y:S06]  /*f8e0*/  @!P6 BRA `(.L_x_92) ;  /* 0x0000000000d0e947 */ /* 0x000fec0003800000 */
[----:B------:R-:W1:Y:S01]  /*f8f0*/  S2R R7, SR_CgaCtaId ;  /* 0x0000000000077919 */ /* 0x000e620000008800 */
[----:B------:R-:W-:-:S04]  /*f900*/  MOV R6, 0x400 ;  /* 0x0000040000067802 */ /* 0x000fc80000000f00 */
[----:B-1----:R-:W-:Y:S02]  /*f910*/  LEA R9, R7, R6, 0x18 ;  /* 0x0000000607097211 */ /* 0x002fe400078ec0ff */
[----:B------:R-:W-:Y:S02]  /*f920*/  SHF.L.U32 R6, R5, 0x1f, RZ ;  /* 0x0000001f05067819 */ /* 0x000fe400000006ff */
[----:B------:R-:W-:-:S04]  /*f930*/  LEA R7, R0, R9, 0x3 ;  /* 0x0000000900077211 */ /* 0x000fc800078e18ff */
[----:B------:R-:W1:Y:S02]  /*f940*/  SYNCS.PHASECHK.TRANS64.TRYWAIT P2, [R7+URZ+0x64460], R6 ;  /* 0x06446006070075a7 */ /* 0x000e64000804017f */
[----:B-1----:R-:W-:Y:S05]  /*f950*/  @!P2 BRA `(.L_x_93) ;  /* 0x0000001c00b4a947 */ /* 0x002fea0003800000 */
.L_x_144:
[----:B------:R-:W-:Y:S01]  /*f960*/  UPRMT UR4, UR20, 0x9910, URZ ;  /* 0x0000991014047896 */ /* 0x000fe2000800003f */
[----:B-1----:R-:W-:-:S03]  /*f970*/  @P1 MOV R6, 0x8000 ;  /* 0x0000800000061802 */ /* 0x002fc60000000f00 */
[----:B------:R-:W-:Y:S01]  /*f980*/  UISETP.NE.AND UP0, UPT, UR4, 0x2, UPT ;  /* 0x000000020400788c */ /* 0x000fe2000bf05270 */
[----:B------:R1:W-:Y:S05]  /*f990*/  @P1 SYNCS.ARRIVE.TRANS64 RZ, [R7+URZ+0x64450], R6 ;  /* 0x0644500607ff19a7 */ /* 0x0003ea000800003f */
[----:B------:R-:W-:-:S13]  /*f9a0*/  PLOP3.LUT P2, PT, PT, PT, UP0, 0x80, 0x0 ;  /* 0x000000000000781c */ /* 0x000fda0003f4f008 */
[----:B-1----:R-:W-:Y:S05]  /*f9b0*/  @P2 BRA `(.L_x_94) ;  /* 0x0000000000042947 */ /* 0x002fea0003800000 */
[----:B------:R-:W-:Y:S01]  /*f9c0*/  BPT.TRAP 0x1 ;  /* 0x000000040000795c */ /* 0x000fe20000300000 */
.L_x_94:
[----:B------:R-:W-:Y:S05]  /*f9d0*/  @P0 BRA `(.L_x_95) ;  /* 0x0000000000040947 */ /* 0x000fea0003800000 */
[----:B------:R-:W-:Y:S01]  /*f9e0*/  BPT.TRAP 0x1 ;  /* 0x000000040000795c */ /* 0x000fe20000300000 */
.L_x_95:
[----:B------:R-:W-:Y:S01]  /*f9f0*/  R2UR UR5, R9 ;  /* 0x00000000090572ca */ /* 0x000fe200000e0000 */
[----:B------:R-:W-:Y:S01]  /*fa00*/  UIADD3 UR4, UP0, UR18, 0xf0, URZ ;  /* 0x000000f012047890 */ /* 0x000fe2000ff1e03f */
[----:B------:R-:W-:Y:S01]  /*fa10*/  R2UR UR8, R0 ;  /* 0x00000000000872ca */ /* 0x000fe200000e0000 */
[----:B------:R-:W-:Y:S01]  /*fa20*/  UMOV UR10, URZ ;  /* 0x0000003f000a7c82 */ /* 0x000fe20008000000 */
[----:B------:R-:W-:Y:S01]  /*fa30*/  R2UR UR9, R7 ;  /* 0x00000000070972ca */ /* 0x000fe200000e0000 */
[----:B------:R-:W-:Y:S01]  /*fa40*/  UMOV UR6, 0x0 ;  /* 0x0000000000067882 */ /* 0x000fe20000000000 */
[----:B------:R-:W-:Y:S01]  /*fa50*/  R2UR UR11, R3 ;  /* 0x00000000030b72ca */ /* 0x000fe200000e0000 */
[----:B------:R-:W-:Y:S01]  /*fa60*/  UMOV UR7, 0x10000000 ;  /* 0x1000000000077882 */ /* 0x000fe20000000000 */
[----:B------:R-:W-:Y:S01]  /*fa70*/  R2UR UR12, R10 ;  /* 0x000000000a0c72ca */ /* 0x000fe200000e0000 */
[----:B------:R-:W-:Y:S01]  /*fa80*/  UMOV UR15, 0x40 ;  /* 0x00000040000f7882 */ /* 0x000fe20000000000 */
[----:B------:R-:W-:-:S02]  /*fa90*/  R2UR UR13, R2 ;  /* 0x00000000020d72ca */ /* 0x000fc400000e0000 */
[----:B------:R-:W-:-:S03]  /*faa0*/  IADD3 R0, R0, 0x1, RZ ;  /* 0x0000000100007810 */ /* 0x000fc60007ffe0ff */
[----:B------:R-:W-:Y:S01]  /*fab0*/  ULEA UR8, UR8, UR5, 0xf ;  /* 0x0000000508087291 */ /* 0x000fe2000f8e783f */
[C---:B------:R-:W-:Y:S01]  /*fac0*/  ISETP.NE.AND P2, PT, R0.reuse, 0x2, PT ;  /* 0x000000020000780c */ /* 0x040fe20003f45270 */
[----:B------:R-:W-:Y:S02]  /*fad0*/  UIADD3 UR9, UR9, 0x64450, URZ ;  /* 0x0006445009097890 */ /* 0x000fe4000fffe03f */
[----:B------:R-:W-:Y:S01]  /*fae0*/  UIADD3.X UR5, URZ, UR19, URZ, UP0, !UPT ;  /* 0x000000133f057290 */ /* 0x000fe200087fe43f */
[----:B------:R-:W-:Y:S01]  /*faf0*/  SEL R6, RZ, 0x1, P2 ;  /* 0x00000001ff067807 */ /* 0x000fe20001000000 */
[----:B------:R-:W-:Y:S01]  /*fb00*/  UIADD3 UR14, UR8, 0x2000, URZ ;  /* 0x00002000080e7890 */ /* 0x000fe2000fffe03f */
[----:B------:R-:W-:Y:S01]  /*fb10*/  SEL R0, R0, RZ, P2 ;  /* 0x000000ff00007207 */ /* 0x000fe20001000000 */
[----:B------:R-:W-:Y:S01]  /*fb20*/  UIADD3 UR16, UR8, 0x4000, URZ ;  /* 0x0000400008107890 */ /* 0x000fe2000fffe03f */
[----:B------:R-:W-:Y:S01]  /*fb30*/  LOP3.LUT R5, R5, R6, RZ, 0x3c, !PT ;  /* 0x0000000605057212 */ /* 0x000fe200078e3cff */
[----:B------:R-:W-:Y:S01]  /*fb40*/  UIADD3 UR17, UR8, 0x6000, URZ ;  /* 0x0000600008117890 */ /* 0x000fe2000fffe03f */
[----:B------:R-:W-:-:S02]  /*fb50*/  MOV R6, 0x40 ;  /* 0x0000004000067802 */ /* 0x000fc40000000f00 */
[----:B------:R1:W-:Y:S02]  /*fb60*/  UTMALDG.4D [UR8], [UR4], desc[UR6] ;  /* 0x00000608040075b4 */ /* 0x0003e40008019000 */
[----:B-1----:R-:W-:Y:S01]  /*fb70*/  UMOV UR8, UR14 ;  /* 0x0000000e00087c82 */ /* 0x002fe20008000000 */
[----:B------:R-:W-:Y:S01]  /*fb80*/  UMOV UR10, UR15 ;  /* 0x0000000f000a7c82 */ /* 0x000fe20008000000 */
[----:B------:R-:W-:Y:S01]  /*fb90*/  UMOV UR14, 0x80 ;  /* 0x00000080000e7882 */ /* 0x000fe20000000000 */
[----:B------:R1:W-:Y:S02]  /*fba0*/  UTMALDG.4D [UR8], [UR4], desc[UR6] ;  /* 0x00000608040075b4 */ /* 0x0003e40008019000 */
[----:B-1----:R-:W-:Y:S01]  /*fbb0*/  UMOV UR8, UR16 ;  /* 0x0000001000087c82 */ /* 0x002fe20008000000 */
[----:B------:R-:W-:Y:S01]  /*fbc0*/  UMOV UR10, UR14 ;  /* 0x0000000e000a7c82 */ /* 0x000fe20008000000 */
[----:B------:R-:W-:Y:S01]  /*fbd0*/  UMOV UR14, 0xc0 ;  /* 0x000000c0000e7882 */ /* 0x000fe20000000000 */
[----:B------:R1:W-:Y:S02]  /*fbe0*/  UTMALDG.4D [UR8], [UR4], desc[UR6] ;  /* 0x00000608040075b4 */ /* 0x0003e40008019000 */
[----:B-1----:R-:W-:Y:S01]  /*fbf0*/  UMOV UR8, UR17 ;  /* 0x0000001100087c82 */ /* 0x002fe20008000000 */
[----:B------:R-:W-:-:S02]  /*fc00*/  UMOV UR10, UR14 ;  /* 0x0000000e000a7c82 */ /* 0x000fc40008000000 */
[----:B------:R1:W-:Y:S02]  /*fc10*/  UTMALDG.4D [UR8], [UR4], desc[UR6] ;  /* 0x00000608040075b4 */ /* 0x0003e40008019000 */
[----:B-1----:R-:W-:Y:S01]  /*fc20*/  NOP ;  /* 0x0000000000007918 */ /* 0x002fe20000000000 */
.L_x_92:
[----:B------:R-:W-:Y:S05]  /*fc30*/  BSYNC B1 ;  /* 0x0000000000017941 */ /* 0x000fea0003800000 */
.L_x_91:
[----:B------:R-:W-:Y:S01]  /*fc40*/  LOP3.LUT P2, RZ, R4, 0xff, RZ, 0xc0, !PT ;  /* 0x000000ff04ff7812 */ /* 0x000fe2000784c0ff */
[----:B------:R-:W-:-:S12]  /*fc50*/  BSSY B1, `(.L_x_96) ;  /* 0x0000009000017945 */ /* 0x000fd80003800000 */
[----:B------:R-:W-:Y:S05]  /*fc60*/  @!P2 BRA `(.L_x_97) ;  /* 0x00000000001ca947 */ /* 0x000fea0003800000 */
[----:B------:R-:W1:Y:S01]  /*fc70*/  S2R R7, SR_CgaCtaId ;  /* 0x0000000000077919 */ /* 0x000e620000008800 */
[----:B------:R-:W-:-:S04]  /*fc80*/  MOV R4, 0x400 ;  /* 0x0000040000047802 */ /* 0x000fc80000000f00 */
[----:B-1----:R-:W-:Y:S02]  /*fc90*/  LEA R7, R7, R4, 0x18 ;  /* 0x0000000407077211 */ /* 0x002fe400078ec0ff */
[----:B------:R-:W-:Y:S02]  /*fca0*/  SHF.L.U32 R4, RZ, 0x1f, RZ ;  /* 0x0000001fff047819 */ /* 0x000fe400000006ff */
[----:B------:R1:W-:Y:S02]  /*fcb0*/  SYNCS.ARRIVE.TRANS64.A1T0 RZ, [R7+URZ+0x644b0], RZ ;  /* 0x0644b0ff07ff79a7 */ /* 0x0003e4000810003f */
[----:B------:R-:W2:Y:S02]  /*fcc0*/  SYNCS.PHASECHK.TRANS64.TRYWAIT P2, [R7+URZ+0x644b0], R4 ;  /* 0x0644b004070075a7 */ /* 0x000ea4000804017f */
[----:B-12---:R-:W-:Y:S05]  /*fcd0*/  @!P2 BRA `(.L_x_98) ;  /* 0x0000001800e8a947 */ /* 0x006fea0003800000 */
.L_x_97:
[----:B------:R-:W-:Y:S05]  /*fce0*/  BSYNC B1 ;  /* 0x0000000000017941 */ /* 0x000fea0003800000 */
.L_x_96:
[----:B------:R-:W-:Y:S04]  /*fcf0*/  BSSY B1, `(.L_x_99) ;  /* 0x0000037000017945 */ /* 0x000fe80003800000 */
[----:B------:R-:W-:Y:S05]  /*fd00*/  @!P6 BRA `(.L_x_100) ;  /* 0x0000000000d4e947 */ /* 0x000fea0003800000 */
[----:B-1----:R-:W1:Y:S01]  /*fd10*/  S2R R7, SR_CgaCtaId ;  /* 0x0000000000077919 */ /* 0x002e620000008800 */
[----:B------:R-:W-:Y:S02]  /*fd20*/  MOV R4, 0x400 ;  /* 0x0000040000047802 */ /* 0x000fe40000000f00 */
[----:B------:R-:W-:Y:S02]  /*fd30*/  SHF.L.U32 R9, R5, 0x1f, RZ ;  /* 0x0000001f05097819 */ /* 0x000fe400000006ff */
[----:B-1----:R-:W-:-:S04]  /*fd40*/  LEA R7, R7, R4, 0x18 ;  /* 0x0000000407077211 */ /* 0x002fc800078ec0ff */
[----:B------:R-:W-:-:S04]  /*fd50*/  LEA R4, R0, R7, 0x3 ;  /* 0x0000000700047211 */ /* 0x000fc800078e18ff */
[----:B------:R-:W1:Y:S02]  /*fd60*/  SYNCS.PHASECHK.TRANS64.TRYWAIT P2, [R4+URZ+0x64460], R9 ;  /* 0x06446009040075a7 */ /* 0x000e64000804017f */
[----:B-1----:R-:W-:Y:S05]  /*fd70*/  @!P2 BRA `(.L_x_101) ;  /* 0x0000001800d4a947 */ /* 0x002fea0003800000 */
.L_x_145:
[----:B------:R-:W-:Y:S01]  /*fd80*/  UPRMT UR4, UR20, 0x9910, URZ ;  /* 0x0000991014047896 */ /* 0x000fe2000800003f */
[----:B-1----:R-:W-:-:S03]  /*fd90*/  @P1 MOV R9, 0x8000 ;  /* 0x0000800000091802 */ /* 0x002fc60000000f00 */
[----:B------:R-:W-:Y:S01]  /*fda0*/  UISETP.NE.AND UP0, UPT, UR4, 0x2, UPT ;  /* 0x000000020400788c */ /* 0x000fe2000bf05270 */
[----:B------:R1:W-:Y:S05]  /*fdb0*/  @P1 SYNCS.ARRIVE.TRANS64 RZ, [R4+URZ+0x64450], R9 ;  /* 0x0644500904ff19a7 */ /* 0x0003ea000800003f */
[----:B------:R-:W-:-:S13]  /*fdc0*/  PLOP3.LUT P2, PT, PT, PT, UP0, 0x80, 0x0 ;  /* 0x000000000000781c */ /* 0x000fda0003f4f008 */
[----:B-1----:R-:W-:Y:S05]  /*fdd0*/  @P2 BRA `(.L_x_102) ;  /* 0x0000000000042947 */ /* 0x002fea0003800000 */
[----:B------:R-:W-:Y:S01]  /*fde0*/  BPT.TRAP 0x1 ;  /* 0x000000040000795c */ /* 0x000fe20000300000 */
.L_x_102:
[----:B------:R-:W-:Y:S05]  /*fdf0*/  @P0 BRA `(.L_x_103) ;  /* 0x0000000000040947 */ /* 0x000fea0003800000 */
[----:B------:R-:W-:Y:S01]  /*fe00*/  BPT.TRAP 0x1 ;  /* 0x000000040000795c */ /* 0x000fe20000300000 */
.L_x_103:
        /* <DEDUP_REMOVED lines=11> */
[----:B------:R-:W-:Y:S02]  /*fec0*/  R2UR UR13, R2 ;  /* 0x00000000020d72ca */ /* 0x000fe400000e0000 */
[----:B------:R-:W-:-:S03]  /*fed0*/  IADD3 R0, R0, 0x1, RZ ;  /* 0x0000000100007810 */ /* 0x000fc60007ffe0ff */
[----:B------:R-:W-:Y:S01]  /*fee0*/  UIADD3 UR11, UR11, UR9, URZ ;  /* 0x000000090b0b7290 */ /* 0x000fe2000fffe03f */
[C---:B------:R-:W-:Y:S01]  /*fef0*/  ISETP.NE.AND P2, PT, R0.reuse, 0x2, PT ;  /* 0x000000020000780c */ /* 0x040fe20003f45270 */
[----:B------:R-:W-:Y:S02]  /*ff00*/  ULEA UR8, UR8, UR5, 0xf ;  /* 0x0000000508087291 */ /* 0x000fe4000f8e783f */
[----:B------:R-:W-:Y:S01]  /*ff10*/  UIADD3 UR9, UR14, 0x64450, URZ ;  /* 0x000644500e097890 */ /* 0x000fe2000fffe03f */
[----:B------:R-:W-:Y:S01]  /*ff20*/  SEL R2, RZ, 0x1, P2 ;  /* 0x00000001ff027807 */ /* 0x000fe20001000000 */
[----:B------:R-:W-:Y:S01]  /*ff30*/  UIADD3.X UR5, URZ, UR19, URZ, UP0, !UPT ;  /* 0x000000133f057290 */ /* 0x000fe200087fe43f */
[----:B------:R-:W-:Y:S01]  /*ff40*/  SEL R0, R0, RZ, P2 ;  /* 0x000000ff00007207 */ /* 0x000fe20001000000 */
[----:B------:R-:W-:Y:S01]  /*ff50*/  UIADD3 UR14, UR8, 0x2000, URZ ;  /* 0x00002000080e7890 */ /* 0x000fe2000fffe03f */
[----:B------:R-:W-:Y:S01]  /*ff60*/  LOP3.LUT R5, R5, R2, RZ, 0x3c, !PT ;  /* 0x0000000205057212 */ /* 0x000fe200078e3cff */
[----:B------:R-:W-:-:S02]  /*ff70*/  UIADD3 UR16, UR8, 0x4000, URZ ;  /* 0x0000400008107890 */ /* 0x000fc4000fffe03f */
[----:B------:R-:W-:-:S03]  /*ff80*/  UIADD3 UR17, UR8, 0x6000, URZ ;  /* 0x0000600008117890 */ /* 0x000fc6000fffe03f */
        /* <DEDUP_REMOVED lines=12> */
[----:B--2---:R-:W-:Y:S01]  /*10050*/  NOP ;  /* 0x0000000000007918 */ /* 0x004fe20000000000 */
.L_x_100:
[----:B------:R-:W-:Y:S05]  /*10060*/  BSYNC B1 ;  /* 0x0000000000017941 */ /* 0x000fea0003800000 */
.L_x_99:
[----:B------:R-:W2:Y:S01]  /*10070*/  LDL.LU R2, [R1+0x10] ;  /* 0x0000100001027983 */ /* 0x000ea20000300800 */
[----:B-1----:R-:W-:Y:S01]  /*10080*/  PRMT R4, RZ, 0x7610, R4 ;  /* 0x00007610ff047816 */ /* 0x002fe20000000004 */
[----:B--2---:R-:W-:-:S05]  /*10090*/  VIADD R2, R2, UR21 ;  /* 0x0000001502027c36 */ /* 0x004fca0008000000 */
[----:B------:R1:W-:Y:S01]  /*100a0*/  STL [R1+0x10], R2 ;  /* 0x0000100201007387 */ /* 0x0003e20000100800 */
[----:B------:R-:W-:-:S13]  /*100b0*/  ISETP.GE.AND P2, PT, R2, UR22, PT ;  /* 0x0000001602007c0c */ /* 0x000fda000bf46270 */
[----:B-1----:R-:W-:Y:S05]  /*100c0*/  @!P2 BRA `(.L_x_104) ;  /* 0xfffffff40084a947 */ /* 0x002fea000383ffff */
[----:B------:R-:W-:Y:S05]  /*100d0*/  BSYNC B0 ;  /* 0x0000000000007941 */ /* 0x000fea0003800000 */
.L_x_89:
[----:B------:R-:W-:Y:S05]  /*100e0*/  EXIT ;  /* 0x000000000000794d */ /* 0x000fea0003800000 */
.L_x_88:
[----:B------:R-:W2:Y:S01]  /*100f0*/  LDL R0, [R1+0x10] ;  /* 0x0000100001007983 */ /* 0x000ea20000100800 */
[----:B-1----:R-:W-:Y:S02]  /*10100*/  ULDC UR4, c[0x0][0xa00] ;  /* 0x0002800000047ab9 */ /* 0x002fe40000000800 */
[----:B--2---:R-:W-:-:S13]  /*10110*/  ISETP.GE.AND P0, PT, R0, UR4, PT ;  /* 0x0000000400007c0c */ /* 0x004fda000bf06270 */
[----:B------:R-:W-:Y:S05]  /*10120*/  @P0 EXIT ;  /* 0x000000000000094d */ /* 0x000fea0003800000 */
[----:B------:R-:W2:Y:S01]  /*10130*/  LDL.LU R2, [R1+0x38] ;  /* 0x0000380001027983 */ /* 0x000ea20000300800 */
[----:B------:R-:W-:Y:S01]  /*10140*/  BSSY B0, `(.L_x_105) ;  /* 0x000012b000007945 */ /* 0x000fe20003800000 */
[----:B------:R-:W-:Y:S01]  /*10150*/  MOV R5, 0x1 ;  /* 0x0000000100057802 */ /* 0x000fe20000000f00 */
[----:B------:R-:W-:Y:S01]  /*10160*/  ULDC.64 UR16, c[0x0][0x198] ;  /* 0x0000660000107ab9 */ /* 0x000fe20000000a00 */
[----:B------:R-:W1:Y:S01]  /*10170*/  S2R R0, SR_TID.X ;  /* 0x0000000000007919 */ /* 0x000e620000002100 */
[----:B------:R-:W-:Y:S01]  /*10180*/  MOV R4, 0x1 ;  /* 0x0000000100047802 */ /* 0x000fe20000000f00 */
[----:B------:R-:W-:Y:S01]  /*10190*/  ULDC UR20, c[0x0][0xc] ;  /* 0x0000030000147ab9 */ /* 0x000fe20000000800 */
[----:B-1----:R-:W-:Y:S02]  /*101a0*/  LOP3.LUT P0, RZ, R0, 0x1f, RZ, 0xc0, !PT ;  /* 0x0000001f00ff7812 */ /* 0x002fe4000780c0ff */
[----:B------:R-:W-:Y:S02]  /*101b0*/  MOV R0, RZ ;  /* 0x000000ff00007202 */ /* 0x000fe40000000f00 */
[----:B------:R-:W-:-:S02]  /*101c0*/  PLOP3.LUT P0, PT, P0, P2, PT, 0x2a, 0x0 ;  /* 0x000000000000781c */ /* 0x000fc40000704572 */
[----:B--2---:R-:W-:-:S13]  /*101d0*/  R2UR UR4, R2 ;  /* 0x00000000020472ca */ /* 0x004fda00000e0000 */
[----:B------:R-:W-:-:S12]  /*101e0*/  ULOP3.LUT UR19, UR4, 0x2, URZ, 0xfc, !UPT ;  /* 0x0000000204137892 */ /* 0x000fd8000f8efc3f */
.L_x_133:
[----:B------:R-:W2:Y:S01]  /*101f0*/  LDL R14, [R1+0x10] ;  /* 0x00001000010e7983 */ /* 0x000ea20000100800 */
[----:B------:R-:W1:Y:S01]  /*10200*/  LDC R8, c[0x0][0xa04] ;  /* 0x00028100ff087b82 */ /* 0x000e620000000800 */
[----:B------:R-:W-:Y:S02]  /*10210*/  ULDC UR4, c[0x0][0x28c] ;  /* 0x0000a30000047ab9 */ /* 0x000fe40000000800 */
[----:B------:R-:W-:-:S04]  /*10220*/  UIADD3 UR4, UR4, 0x7f, URZ ;  /* 0x0000007f04047890 */ /* 0x000fc8000fffe03f */
[----:B------:R-:W-:Y:S01]  /*10230*/  USHF.R.S32.HI UR5, URZ, 0x1f, UR4 ;  /* 0x0000001f3f057899 */ /* 0x000fe20008011404 */
[----:B------:R-:W3:Y:S03]  /*10240*/  LDC R9, c[0x0][0xa10] ;  /* 0x00028400ff097b82 */ /* 0x000ee60000000800 */
[----:B------:R-:W-:-:S03]  /*10250*/  ULEA.HI UR5, UR5, UR4, URZ, 0x7 ;  /* 0x0000000405057291 */ /* 0x000fc6000f8f383f */
[----:B------:R-:W-:Y:S01]  /*10260*/  UMOV UR4, 0xffffffff ;  /* 0xffffffff00047882 */ /* 0x000fe20000000000 */
[----:B------:R-:W-:Y:S01]  /*10270*/  USHF.R.S32.HI UR5, URZ, 0x7, UR5 ;  /* 0x000000073f057899 */ /* 0x000fe20008011405 */
        /* <DEDUP_REMOVED lines=21> */
[----:B------:R-:W-:-:S05]  /*103d0*/  IADD3 R7, -R6, RZ, RZ ;  /* 0x000000ff06077210 */ /* 0x000fca0007ffe1ff */
[----:B------:R-:W-:-:S05]  /*103e0*/  IMAD R8, R8, R7, R14 ;  /* 0x0000000708087224 */ /* 0x000fca00078e020e */
[----:B------:R-:W-:-:S04]  /*103f0*/  LEA R8, R8, 0xff, 0x7 ;  /* 0x000000ff08087811 */ /* 0x000fc800078e38ff */
[----:B------:R-:W-:-:S04]  /*10400*/  SHF.R.S32.HI R7, RZ, 0x1f, R8 ;  /* 0x0000001fff077819 */ /* 0x000fc80000011408 */
[----:B------:R-:W-:-:S04]  /*10410*/  LEA.HI R7, R7, R8, RZ, 0x7 ;  /* 0x0000000807077211 */ /* 0x000fc800078f38ff */
[----:B------:R-:W-:-:S04]  /*10420*/  SHF.R.S32.HI R6, RZ, 0x7, R7 ;  /* 0x00000007ff067819 */ /* 0x000fc80000011407 */
[----:B------:R-:W-:Y:S01]  /*10430*/  VIMNMX R6, R6, UR5, PT ;  /* 0x0000000506067c48 */ /* 0x000fe2000bfe0100 */
[----:B------:R-:W-:Y:S06]  /*10440*/  BRA.DIV UR4, `(.L_x_106) ;  /* 0x0000001604347947 */ /* 0x000fec000b800000 */
[----:B------:R-:W-:-:S13]  /*10450*/  ELECT P6, URZ, PT ;  /* 0x00000000003f782f */ /* 0x000fda00038c0000 */
.L_x_148:
[----:B------:R-:W-:Y:S01]  /*10460*/  ISETP.GT.AND P3, PT, R6, RZ, P6 ;  /* 0x000000ff0600720c */ /* 0x000fe20003764270 */
[----:B------:R-:W-:-:S12]  /*10470*/  BSSY B1, `(.L_x_107) ;  /* 0x0000035000017945 */ /* 0x000fd80003800000 */
[----:B------:R-:W-:Y:S05]  /*10480*/  @!P3 BRA `(.L_x_108) ;  /* 0x0000000000ccb947 */ /* 0x000fea0003800000 */
[----:B------:R-:W1:Y:S01]  /*10490*/  S2R R8, SR_CgaCtaId ;  /* 0x0000000000087919 */ /* 0x000e620000008800 */
[----:B------:R-:W-:-:S04]  /*104a0*/  MOV R7, 0x400 ;  /* 0x0000040000077802 */ /* 0x000fc80000000f00 */
[----:B-1----:R-:W-:Y:S02]  /*104b0*/  LEA R9, R8, R7, 0x18 ;  /* 0x0000000708097211 */ /* 0x002fe400078ec0ff */
[----:B------:R-:W-:Y:S02]  /*104c0*/  SHF.L.U32 R7, R4, 0x1f, RZ ;  /* 0x0000001f04077819 */ /* 0x000fe400000006ff */
[----:B------:R-:W-:-:S04]  /*104d0*/  LEA R8, R0, R9, 0x3 ;  /* 0x0000000900087211 */ /* 0x000fc800078e18ff */
[----:B------:R-:W1:Y:S02]  /*104e0*/  SYNCS.PHASECHK.TRANS64.TRYWAIT P4, [R8+URZ+0x64428], R7 ;  /* 0x06442807080075a7 */ /* 0x000e64000808017f */
[----:B-1----:R-:W-:Y:S05]  /*104f0*/  @!P4 BRA `(.L_x_109) ;  /* 0x000000140028c947 */ /* 0x002fea0003800000 */
.L_x_149:
[----:B------:R-:W-:Y:S01]  /*10500*/  UPRMT UR4, UR19, 0x9910, URZ ;  /* 0x0000991013047896 */ /* 0x000fe2000800003f */
[----:B-1----:R-:W-:-:S03]  /*10510*/  @P2 IMAD.MOV.U32 R7, RZ, RZ, 0x10000 ;  /* 0x00010000ff072424 */ /* 0x002fc600078e00ff */
[----:B------:R-:W-:Y:S01]  /*10520*/  UISETP.NE.AND UP0, UPT, UR4, 0x2, UPT ;  /* 0x000000020400788c */ /* 0x000fe2000bf05270 */
[----:B------:R1:W-:Y:S05]  /*10530*/  @P2 SYNCS.ARRIVE.TRANS64 RZ, [R8+URZ+0x64400], R7 ;  /* 0x0644000708ff29a7 */ /* 0x0003ea000800003f */
[----:B------:R-:W-:-:S13]  /*10540*/  PLOP3.LUT P4, PT, PT, PT, UP0, 0x80, 0x0 ;  /* 0x000000000000781c */ /* 0x000fda0003f8f008 */
[----:B-1----:R-:W-:Y:S05]  /*10550*/  @P4 BRA `(.L_x_110) ;  /* 0x0000000000044947 */ /* 0x002fea0003800000 */
[----:B------:R-:W-:Y:S01]  /*10560*/  BPT.TRAP 0x1 ;  /* 0x000000040000795c */ /* 0x000fe20000300000 */
.L_x_110:
[----:B------:R-:W-:Y:S05]  /*10570*/  @P0 BRA `(.L_x_111) ;  /* 0x0000000000040947 */ /* 0x000fea0003800000 */
[----:B------:R-:W-:Y:S01]  /*10580*/  BPT.TRAP 0x1 ;  /* 0x000000040000795c */ /* 0x000fe20000300000 */
.L_x_111:
[----:B------:R-:W-:Y:S01]  /*10590*/  LEA R9, R0, R9, 0x10 ;  /* 0x0000000900097211 */ /* 0x000fe200078e80ff */
[----:B------:R-:W-:Y:S01]  /*105a0*/  UIADD3 UR4, UP0, UR16, 0x1f0, URZ ;  /* 0x000001f010047890 */ /* 0x000fe2000ff1e03f */
[----:B------:R-:W-:Y:S01]  /*105b0*/  R2UR UR9, R8 ;  /* 0x00000000080972ca */ /* 0x000fe200000e0000 */
[----:B------:R-:W-:Y:S01]  /*105c0*/  UMOV UR10, URZ ;  /* 0x0000003f000a7c82 */ /* 0x000fe20008000000 */
[----:B------:R-:W-:Y:S01]  /*105d0*/  R2UR UR14, R9 ;  /* 0x00000000090e72ca */ /* 0x000fe200000e0000 */
[----:B------:R-:W-:Y:S01]  /*105e0*/  UIADD3.X UR5, URZ, UR17, URZ, UP0, !UPT ;  /* 0x000000113f057290 */ /* 0x000fe200087fe43f */
[----:B------:R-:W-:Y:S01]  /*105f0*/  R2UR UR12, R3 ;  /* 0x00000000030c72ca */ /* 0x000fe200000e0000 */
[----:B------:R-:W-:Y:S01]  /*10600*/  UMOV UR6, 0x0 ;  /* 0x0000000000067882 */ /* 0x000fe20000000000 */
[----:B------:R-:W-:Y:S01]  /*10610*/  R2UR UR13, R2 ;  /* 0x00000000020d72ca */ /* 0x000fe200000e0000 */
[----:B------:R-:W-:Y:S01]  /*10620*/  UMOV UR7, 0x10000000 ;  /* 0x1000000000077882 */ /* 0x000fe20000000000 */
[----:B------:R-:W-:Y:S01]  /*10630*/  UMOV UR11, URZ ;  /* 0x0000003f000b7c82 */ /* 0x000fe20008000000 */
[----:B------:R-:W-:Y:S01]  /*10640*/  UMOV UR21, 0x40 ;  /* 0x0000004000157882 */ /* 0x000fe20000000000 */
[----:B------:R-:W-:-:S03]  /*10650*/  IADD3 R0, R0, 0x1, RZ ;  /* 0x0000000100007810 */ /* 0x000fc60007ffe0ff */
[----:B------:R-:W-:Y:S01]  /*10660*/  UIADD3 UR9, UR9, 0x64400, URZ ;  /* 0x0006440009097890 */ /* 0x000fe2000fffe03f */
[C---:B------:R-:W-:Y:S01]  /*10670*/  ISETP.NE.AND P4, PT, R0.reuse, 0x5, PT ;  /* 0x000000050000780c */ /* 0x040fe20003f85270 */
[----:B------:R-:W-:Y:S02]  /*10680*/  UIADD3 UR8, UR14, 0x10000, URZ ;  /* 0x000100000e087890 */ /* 0x000fe4000fffe03f */
[----:B------:R-:W-:Y:S01]  /*10690*/  UIADD3 UR15, UR14, 0x14000, URZ ;  /* 0x000140000e0f7890 */ /* 0x000fe2000fffe03f */
[----:B------:R-:W-:Y:S01]  /*106a0*/  SEL R7, RZ, 0x1, P4 ;  /* 0x00000001ff077807 */ /* 0x000fe20002000000 */
[----:B------:R-:W-:Y:S01]  /*106b0*/  UIADD3 UR18, UR14, 0x18000, URZ ;  /* 0x000180000e127890 */ /* 0x000fe2000fffe03f */
[----:B------:R-:W-:Y:S01]  /*106c0*/  SEL R0, R0, RZ, P4 ;  /* 0x000000ff00007207 */ /* 0x000fe20002000000 */
[----:B------:R-:W-:Y:S01]  /*106d0*/  UIADD3 UR14, UR14, 0x1c000, URZ ;  /* 0x0001c0000e0e7890 */ /* 0x000fe2000fffe03f */
[----:B------:R-:W-:Y:S02]  /*106e0*/  LOP3.LUT R4, R4, R7, RZ, 0x3c, !PT ;  /* 0x0000000704047212 */ /* 0x000fe400078e3cff */
        /* <DEDUP_REMOVED lines=13> */
.L_x_108:
[----:B------:R-:W-:Y:S05]  /*107c0*/  BSYNC B1 ;  /* 0x0000000000017941 */ /* 0x000fea0003800000 */
.L_x_107:
        /* <DEDUP_REMOVED lines=10> */
.L_x_113:
[----:B------:R-:W-:Y:S05]  /*10870*/  BSYNC B1 ;  /* 0x0000000000017941 */ /* 0x000fea0003800000 */
.L_x_112:
[----:B------:R-:W-:Y:S01]  /*10880*/  BSSY B1, `(.L_x_115) ;  /* 0x0000037000017945 */ /* 0x000fe20003800000 */
[----:B------:R-:W-:-:S03]  /*10890*/  MOV R9, RZ ;  /* 0x000000ff00097202 */ /* 0x000fc60000000f00 */
[----:B------:R-:W-:Y:S05]  /*108a0*/  @!P3 BRA `(.L_x_116) ;  /* 0x0000000000d0b947 */ /* 0x000fea0003800000 */
[----:B-1----:R-:W1:Y:S01]  /*108b0*/  S2R R8, SR_CgaCtaId ;  /* 0x0000000000087919 */ /* 0x002e620000008800 */
[----:B------:R-:W-:-:S04]  /*108c0*/  MOV R5, 0x400 ;  /* 0x0000040000057802 */ /* 0x000fc80000000f00 */
[----:B-1----:R-:W-:Y:S02]  /*108d0*/  LEA R5, R8, R5, 0x18 ;  /* 0x0000000508057211 */ /* 0x002fe400078ec0ff */
[----:B------:R-:W-:Y:S02]  /*108e0*/  SHF.L.U32 R8, R4, 0x1f, RZ ;  /* 0x0000001f04087819 */ /* 0x000fe400000006ff */
[----:B------:R-:W-:-:S04]  /*108f0*/  LEA R7, R0, R5, 0x3 ;  /* 0x0000000500077211 */ /* 0x000fc800078e18ff */
[----:B------:R-:W1:Y:S02]  /*10900*/  SYNCS.PHASECHK.TRANS64.TRYWAIT P3, [R7+URZ+0x64428], R8 ;  /* 0x06442808070075a7 */ /* 0x000e64000806017f */
[----:B-1----:R-:W-:Y:S05]  /*10910*/  @!P3 BRA `(.L_x_117) ;  /* 0x000000100048b947 */ /* 0x002fea0003800000 */
.L_x_150:
[----:B------:R-:W-:Y:S01]  /*10920*/  UPRMT UR4, UR19, 0x9910, URZ ;  /* 0x0000991013047896 */ /* 0x000fe2000800003f */
[----:B-1----:R-:W-:-:S03]  /*10930*/  @P2 MOV R8, 0x10000 ;  /* 0x0001000000082802 */ /* 0x002fc60000000f00 */
[----:B------:R-:W-:Y:S01]  /*10940*/  UISETP.NE.AND UP0, UPT, UR4, 0x2, UPT ;  /* 0x000000020400788c */ /* 0x000fe2000bf05270 */
[----:B------:R1:W-:Y:S05]  /*10950*/  @P2 SYNCS.ARRIVE.TRANS64 RZ, [R7+URZ+0x64400], R8 ;  /* 0x0644000807ff29a7 */ /* 0x0003ea000800003f */
[----:B------:R-:W-:-:S13]  /*10960*/  PLOP3.LUT P3, PT, PT, PT, UP0, 0x80, 0x0 ;  /* 0x000000000000781c */ /* 0x000fda0003f6f008 */
[----:B-1----:R-:W-:Y:S05]  /*10970*/  @P3 BRA `(.L_x_118) ;  /* 0x0000000000043947 */ /* 0x002fea0003800000 */
[----:B------:R-:W-:Y:S01]  /*10980*/  BPT.TRAP 0x1 ;  /* 0x000000040000795c */ /* 0x000fe20000300000 */
.L_x_118:
[----:B------:R-:W-:Y:S05]  /*10990*/  @P0 BRA `(.L_x_119) ;  /* 0x0000000000040947 */ /* 0x000fea0003800000 */
[----:B------:R-:W-:Y:S01]  /*109a0*/  BPT.TRAP 0x1 ;  /* 0x000000040000795c */ /* 0x000fe20000300000 */
.L_x_119:
        /* <DEDUP_REMOVED lines=12> */
[----:B------:R-:W-:-:S02]  /*10a70*/  IADD3 R0, R0, 0x1, RZ ;  /* 0x0000000100007810 */ /* 0x000fc40007ffe0ff */
[----:B------:R-:W-:Y:S01]  /*10a80*/  MOV R9, 0x1 ;  /* 0x0000000100097802 */ /* 0x000fe20000000f00 */
        /* <DEDUP_REMOVED lines=8> */
[----:B------:R-:W-:-:S02]  /*10b10*/  LOP3.LUT R4, R4, R5, RZ, 0x3c, !PT ;  /* 0x0000000504047212 */ /* 0x000fc400078e3cff */
[----:B------:R1:W-:Y:S01]  /*10b20*/  UTMALDG.4D [UR8], [UR4], desc[UR6] ;  /* 0x00000608040075b4 */ /* 0x0003e20008019000 */
[----:B------:R-:W-:Y:S01]  /*10b30*/  UMOV UR14, 0x80 ;  /* 0x00000080000e7882 */ /* 0x000fe20000000000 */
[----:B-1----:R-:W-:Y:S01]  /*10b40*/  UMOV UR8, UR15 ;  /* 0x0000000f00087c82 */ /* 0x002fe20008000000 */
[----:B------:R-:W-:Y:S02]  /*10b50*/  UMOV UR10, UR18 ;  /* 0x00000012000a7c82 */ /* 0x000fe40008000000 */
        /* <DEDUP_REMOVED lines=9> */
.L_x_116:
[----:B------:R-:W-:Y:S05]  /*10bf0*/  BSYNC B1 ;  /* 0x0000000000017941 */ /* 0x000fea0003800000 */
.L_x_115:
[----:B------:R-:W-:Y:S01]  /*10c00*/  ISETP.GE.AND P3, PT, R6, 0x2, PT ;  /* 0x000000020600780c */ /* 0x000fe20003f66270 */
[----:B------:R-:W-:-:S12]  /*10c10*/  BSSY B1, `(.L_x_120) ;  /* 0x0000076000017945 */ /* 0x000fd80003800000 */
[----:B------:R-:W-:Y:S05]  /*10c20*/  @!P3 BRA `(.L_x_121) ;  /* 0x0000000400d0b947 */ /* 0x000fea0003800000 */
[----:B------:R-:W-:-:S07]  /*10c30*/  SHF.L.U32 R6, R6, 0x1, RZ ;  /* 0x0000000106067819 */ /* 0x000fce00000006ff */
.L_x_132:
[----:B------:R-:W-:Y:S04]  /*10c40*/  BSSY B2, `(.L_x_122) ;  /* 0x0000036000027945 */ /* 0x000fe80003800000 */
        /* <DEDUP_REMOVED lines=8> */
.L_x_151:
[----:B------:R-:W-:Y:S01]  /*10cd0*/  UPRMT UR4, UR19, 0x9910, URZ ;  /* 0x0000991013047896 */ /* 0x000fe2000800003f */
[----:B-1----:R-:W-:-:S03]  /*10ce0*/  @P2 IMAD.MOV.U32 R8, RZ, RZ, 0x10000 ;  /* 0x00010000ff082424 */ /* 0x002fc600078e00ff */
[----:B------:R-:W-:Y:S01]  /*10cf0*/  UISETP.NE.AND UP0, UPT, UR4, 0x2, UPT ;  /* 0x000000020400788c */ /* 0x000fe2000bf05270 */
[----:B------:R1:W-:Y:S05]  /*10d00*/  @P2 SYNCS.ARRIVE.TRANS64 RZ, [R7+URZ+0x64400], R8 ;  /* 0x0644000807ff29a7 */ /* 0x0003ea000800003f */
[----:B------:R-:W-:-:S13]  /*10d10*/  PLOP3.LUT P3, PT, PT, PT, UP0, 0x80, 0x0 ;  /* 0x000000000000781c */ /* 0x000fda0003f6f008 */
[----:B-1----:R-:W-:Y:S05]  /*10d20*/  @P3 BRA `(.L_x_125) ;  /* 0x0000000000043947 */ /* 0x002fea0003800000 */
[----:B------:R-:W-:Y:S01]  /*10d30*/  BPT.TRAP 0x1 ;  /* 0x000000040000795c */ /* 0x000fe20000300000 */
.L_x_125:
[----:B------:R-:W-:Y:S05]  /*10d40*/  @P0 BRA `(.L_x_126) ;  /* 0x0000000000040947 */ /* 0x000fea0003800000 */
[----:B------:R-:W-:Y:S01]  /*10d50*/  BPT.TRAP 0x1 ;  /* 0x000000040000795c */ /* 0x000fe20000300000 */
.L_x_126:
        /* <DEDUP_REMOVED lines=10> */
[----:B------:R-:W-:Y:S01]  /*10e00*/  R2UR UR13, R2 ;  /* 0x00000000020d72ca */ /* 0x000fe200000e0000 */
[----:B------:R-:W-:Y:S01]  /*10e10*/  UMOV UR18, 0x40 ;  /* 0x0000004000127882 */ /* 0x000fe20000000000 */
[----:B------:R-:W-:-:S03]  /*10e20*/  IADD3 R0, R0, 0x1, RZ ;  /* 0x0000000100007810 */ /* 0x000fc60007ffe0ff */
[----:B------:R-:W-:Y:S01]  /*10e30*/  UIADD3 UR9, UR9, 0x64400, URZ ;  /* 0x0006440009097890 */ /* 0x000fe2000fffe03f */
[C---:B------:R-:W-:Y:S01]  /*10e40*/  ISETP.NE.AND P3, PT, R0.reuse, 0x5, PT ;  /* 0x000000050000780c */ /* 0x040fe20003f65270 */
[----:B------:R-:W-:Y:S02]  /*10e50*/  UIADD3 UR8, UR14, 0x10000, URZ ;  /* 0x000100000e087890 */ /* 0x000fe4000fffe03f */
[----:B------:R-:W-:Y:S01]  /*10e60*/  USHF.L.U32 UR11, UR11, 0x7, URZ ;  /* 0x000000070b0b7899 */ /* 0x000fe2000800063f */
[----:B------:R-:W-:Y:S01]  /*10e70*/  SEL R5, RZ, 0x1, P3 ;  /* 0x00000001ff057807 */ /* 0x000fe20001800000 */
[----:B------:R-:W-:Y:S01]  /*10e80*/  UIADD3 UR15, UR14, 0x14000, URZ ;  /* 0x000140000e0f7890 */ /* 0x000fe2000fffe03f */
[----:B------:R-:W-:Y:S01]  /*10e90*/  SEL R0, R0, RZ, P3 ;  /* 0x000000ff00007207 */ /* 0x000fe20001800000 */
[----:B------:R-:W-:Y:S01]  /*10ea0*/  UIADD3 UR21, UR14, 0x18000, URZ ;  /* 0x000180000e157890 */ /* 0x000fe2000fffe03f */
[----:B------:R-:W-:Y:S01]  /*10eb0*/  LOP3.LUT R4, R4, R5, RZ, 0x3c, !PT ;  /* 0x0000000504047212 */ /* 0x000fe200078e3cff */
[----:B------:R-:W-:-:S03]  /*10ec0*/  UIADD3 UR22, UR14, 0x1c000, URZ ;  /* 0x0001c0000e167890 */ /* 0x000fc6000fffe03f */
        /* <DEDUP_REMOVED lines=13> */
.L_x_123:
[----:B------:R-:W-:Y:S05]  /*10fa0*/  BSYNC B2 ;  /* 0x0000000000027941 */ /* 0x000fea0003800000 */
.L_x_122:
[----:B------:R-:W-:Y:S01]  /*10fb0*/  ISETP.LT.OR P3, PT, R6, 0x4, !P6 ;  /* 0x000000040600780c */ /* 0x000fe20007761670 */
[----:B------:R-:W-:-:S12]  /*10fc0*/  BSSY B2, `(.L_x_127) ;  /* 0x0000037000027945 */ /* 0x000fd80003800000 */
[----:B------:R-:W-:Y:S05]  /*10fd0*/  @P3 BRA `(.L_x_128) ;  /* 0x0000000000d43947 */ /* 0x000fea0003800000 */
[----:B-1----:R-:W1:Y:S01]  /*10fe0*/  S2R R8, SR_CgaCtaId ;  /* 0x0000000000087919 */ /* 0x002e620000008800 */
[----:B------:R-:W-:-:S04]  /*10ff0*/  MOV R5, 0x400 ;  /* 0x0000040000057802 */ /* 0x000fc80000000f00 */
[----:B-1----:R-:W-:Y:S02]  /*11000*/  LEA R5, R8, R5, 0x18 ;  /* 0x0000000508057211 */ /* 0x002fe400078ec0ff */
[----:B------:R-:W-:Y:S02]  /*11010*/  SHF.L.U32 R8, R4, 0x1f, RZ ;  /* 0x0000001f04087819 */ /* 0x000fe400000006ff */
[----:B------:R-:W-:-:S04]  /*11020*/  LEA R7, R0, R5, 0x3 ;  /* 0x0000000500077211 */ /* 0x000fc800078e18ff */
[----:B------:R-:W1:Y:S02]  /*11030*/  SYNCS.PHASECHK.TRANS64.TRYWAIT P3, [R7+URZ+0x64428], R8 ;  /* 0x06442808070075a7 */ /* 0x000e64000806017f */
[----:B-1----:R-:W-:Y:S05]  /*11040*/  @!P3 BRA `(.L_x_129) ;  /* 0x0000000800a4b947 */ /* 0x002fea0003800000 */
.L_x_152:
[----:B------:R-:W-:Y:S01]  /*11050*/  UPRMT UR4, UR19, 0x9910, URZ ;  /* 0x0000991013047896 */ /* 0x000fe2000800003f */
[----:B-1----:R-:W-:-:S03]  /*11060*/  @P1 MOV R8, 0x10000 ;  /* 0x0001000000081802 */ /* 0x002fc60000000f00 */
[----:B------:R-:W-:Y:S01]  /*11070*/  UISETP.NE.AND UP0, UPT, UR4, 0x2, UPT ;  /* 0x000000020400788c */ /* 0x000fe2000bf05270 */
[----:B------:R1:W-:Y:S05]  /*11080*/  @P1 SYNCS.ARRIVE.TRANS64 RZ, [R7+URZ+0x64400], R8 ;  /* 0x0644000807ff19a7 */ /* 0x0003ea000800003f */
[----:B------:R-:W-:-:S13]  /*11090*/  PLOP3.LUT P3, PT, PT, PT, UP0, 0x80, 0x0 ;  /* 0x000000000000781c */ /* 0x000fda0003f6f008 */
[----:B-1----:R-:W-:Y:S05]  /*110a0*/  @P3 BRA `(.L_x_130) ;  /* 0x0000000000043947 */ /* 0x002fea0003800000 */
[----:B------:R-:W-:Y:S01]  /*110b0*/  BPT.TRAP 0x1 ;  /* 0x000000040000795c */ /* 0x000fe20000300000 */
.L_x_130:
[----:B------:R-:W-:Y:S05]  /*110c0*/  @P0 BRA `(.L_x_131) ;  /* 0x0000000000040947 */ /* 0x000fea0003800000 */
[----:B------:R-:W-:Y:S01]  /*110d0*/  BPT.TRAP 0x1 ;  /* 0x000000040000795c */ /* 0x000fe20000300000 */
.L_x_131:
        /* <DEDUP_REMOVED lines=12> */
[----:B------:R-:W-:-:S02]  /*111a0*/  IADD3 R0, R0, 0x1, RZ ;  /* 0x0000000100007810 */ /* 0x000fc40007ffe0ff */
[----:B------:R-:W-:Y:S01]  /*111b0*/  IADD3 R9, R9, 0x1, RZ ;  /* 0x0000000109097810 */ /* 0x000fe20007ffe0ff */
        /* <DEDUP_REMOVED lines=23> */
.L_x_128:
[----:B------:R-:W-:Y:S05]  /*11330*/  BSYNC B2 ;  /* 0x0000000000027941 */ /* 0x000fea0003800000 */
.L_x_127:
[C---:B------:R-:W-:Y:S02]  /*11340*/  ISETP.GT.AND P3, PT, R6.reuse, 0x4, PT ;  /* 0x000000040600780c */ /* 0x040fe40003f64270 */
[----:B------:R-:W-:-:S11]  /*11350*/  IADD3 R6, R6, -0x2, RZ ;  /* 0xfffffffe06067810 */ /* 0x000fd60007ffe0ff */
[----:B------:R-:W-:Y:S05]  /*11360*/  @P3 BRA `(.L_x_132) ;  /* 0xfffffff800343947 */ /* 0x000fea000383ffff */
.L_x_121:
[----:B------:R-:W-:Y:S05]  /*11370*/  BSYNC B1 ;  /* 0x0000000000017941 */ /* 0x000fea0003800000 */
.L_x_120:
[----:B------:R-:W2:Y:S01]  /*11380*/  LDL.LU R7, [R1+0x10] ;  /* 0x0000100001077983 */ /* 0x000ea20000300800 */
[----:B------:R-:W-:Y:S01]  /*11390*/  ULDC UR4, c[0x0][0xa00] ;  /* 0x0002800000047ab9 */ /* 0x000fe20000000800 */
[----:B-1----:R-:W-:Y:S02]  /*113a0*/  PRMT R5, RZ, 0x7610, R5 ;  /* 0x00007610ff057816 */ /* 0x002fe40000000005 */
[----:B--2---:R-:W-:-:S04]  /*113b0*/  IADD3 R7, R7, UR20, RZ ;  /* 0x0000001407077c10 */ /* 0x004fc8000fffe0ff */
[----:B------:R-:W-:Y:S01]  /*113c0*/  ISETP.GE.AND P3, PT, R7, UR4, PT ;  /* 0x0000000407007c0c */ /* 0x000fe2000bf66270 */
[----:B------:R1:W-:-:S12]  /*113d0*/  STL [R1+0x10], R7 ;  /* 0x0000100701007387 */ /* 0x0003d80000100800 */
[----:B-1----:R-:W-:Y:S05]  /*113e0*/  @!P3 BRA `(.L_x_133) ;  /* 0xffffffec0080b947 */ /* 0x002fea000383ffff */
[----:B------:R-:W-:Y:S05]  /*113f0*/  BSYNC B0 ;  /* 0x0000000000007941 */ /* 0x000fea0003800000 */
.L_x_105:
[----:B------:R-:W-:Y:S05]  /*11400*/  EXIT ;  /* 0x000000000000794d */ /* 0x000fea0003800000 */
.L_x_17:
[----:B-1----:R-:W-:-:S04]  /*11410*/  MOV R3, UR4 ;  /* 0x0000000400037c02 */ /* 0x002fc80008000f00 */
[----:B------:R1:W2:Y:S03]  /*11420*/  SYNCS.PHASECHK.TRANS64.TRYWAIT P1, [R3+URZ+0x64450], R0 ;  /* 0x06445000030075a7 */ /* 0x0002a6000802017f */
[----:B--2---:R-:W-:Y:S05]  /*11430*/  @!P1 NANOSLEEP.SYNCS 0x989680 ;  /* 0x009896800000995d */ /* 0x004fea0003900000 */
[----:B------:R-:W2:Y:S02]  /*11440*/  @!P1 SYNCS.PHASECHK.TRANS64 P1, [R3+URZ+0x64450], R0 ;  /* 0x06445000030095a7 */ /* 0x000ea4000802007f */
[----:B--2---:R-:W-:Y:S05]  /*11450*/  @!P1 BRA `(.L_x_17) ;  /* 0xfffffffc00ec9947 */ /* 0x004fea000383ffff */
[----:B------:R-:W-:Y:S05]  /*11460*/  BRA `(.L_x_134) ;  /* 0xffffff0000ec7947 */ /* 0x000fea000383ffff */
.L_x_19:
[----:B-1----:R-:W-:-:S04]  /*11470*/  IMAD.U32 R3, RZ, RZ, UR52 ;  /* 0x00000034ff037e24 */ /* 0x002fc8000f8e00ff */
[----:B------:R1:W2:Y:S03]  /*11480*/  SYNCS.PHASECHK.TRANS64.TRYWAIT P1, [R3+URZ+0x64400], R0 ;  /* 0x06440000030075a7 */ /* 0x0002a6000802017f */
[----:B--2---:R-:W-:Y:S05]  /*11490*/  @!P1 NANOSLEEP.SYNCS 0x989680 ;  /* 0x009896800000995d */ /* 0x004fea0003900000 */
[----:B------:R-:W2:Y:S02]  /*114a0*/  @!P1 SYNCS.PHASECHK.TRANS64 P1, [R3+URZ+0x64400], R0 ;  /* 0x06440000030095a7 */ /* 0x000ea4000802007f */
[----:B--2---:R-:W-:Y:S05]  /*114b0*/  @!P1 BRA `(.L_x_19) ;  /* 0xfffffffc00ec9947 */ /* 0x004fea000383ffff */
[----:B------:R-:W-:Y:S05]  /*114c0*/  BRA `(.L_x_135) ;  /* 0xffffff0400207947 */ /* 0x000fea000383ffff */
.L_x_20:
[----:B------:R-:W2:Y:S02]  /*114d0*/  LDL R0, [R1+0x2c] ;  /* 0x00002c0001007983 */ /* 0x000ea40000100800 */
[----:B--2---:R-:W-:-:S13]  /*114e0*/  R2UR UR4, R0 ;  /* 0x00000000000472ca */ /* 0x004fda00000e0000 */
[----:B-1----:R-:W-:-:S04]  /*114f0*/  MOV R3, UR4 ;  /* 0x0000000400037c02 */ /* 0x002fc80008000f00 */
[----:B------:R1:W2:Y:S03]  /*11500*/  SYNCS.PHASECHK.TRANS64.TRYWAIT P1, [R3+URZ+-0x8], R2 ;  /* 0xfffff802030075a7 */ /* 0x0002a6000802017f */
[----:B--2---:R-:W-:Y:S05]  /*11510*/  @!P1 NANOSLEEP.SYNCS 0x989680 ;  /* 0x009896800000995d */ /* 0x004fea0003900000 */
[----:B------:R-:W2:Y:S02]  /*11520*/  @!P1 SYNCS.PHASECHK.TRANS64 P1, [R3+URZ+-0x8], R2 ;  /* 0xfffff802030095a7 */ /* 0x000ea4000802007f */
[----:B--2---:R-:W-:Y:S05]  /*11530*/  @!P1 BRA `(.L_x_20) ;  /* 0xfffffffc00e49947 */ /* 0x004fea000383ffff */
[----:B------:R-:W-:Y:S05]  /*11540*/  BRA `(.L_x_136) ;  /* 0xffffff0400107947 */ /* 0x000fea000383ffff */
.L_x_22:
[----:B-1----:R-:W-:-:S04]  /*11550*/  MOV R12, UR4 ;  /* 0x00000004000c7c02 */ /* 0x002fc80008000f00 */
[----:B------:R1:W2:Y:S03]  /*11560*/  SYNCS.PHASECHK.TRANS64.TRYWAIT P1, [R12+URZ+0x64400], R11 ;  /* 0x0644000b0c0075a7 */ /* 0x0002a6000802017f */
[----:B--2---:R-:W-:Y:S05]  /*11570*/  @!P1 NANOSLEEP.SYNCS 0x989680 ;  /* 0x009896800000995d */ /* 0x004fea0003900000 */
[----:B------:R-:W2:Y:S02]  /*11580*/  @!P1 SYNCS.PHASECHK.TRANS64 P1, [R12+URZ+0x64400], R11 ;  /* 0x0644000b0c0095a7 */ /* 0x000ea4000802007f */
[----:B--2---:R-:W-:Y:S05]  /*11590*/  @!P1 BRA `(.L_x_22) ;  /* 0xfffffffc00ec9947 */ /* 0x004fea000383ffff */
[----:B------:R-:W-:Y:S05]  /*115a0*/  BRA `(.L_x_137) ;  /* 0xffffff3400487947 */ /* 0x000fea000383ffff */
.L_x_27:
[----:B-1----:R-:W-:-:S04]  /*115b0*/  MOV R13, UR5 ;  /* 0x00000005000d7c02 */ /* 0x002fc80008000f00 */
[----:B------:R1:W2:Y:S03]  /*115c0*/  SYNCS.PHASECHK.TRANS64.TRYWAIT P2, [R13+URZ+0x64400], R10 ;  /* 0x0644000a0d0075a7 */ /* 0x0002a6000804017f */
[----:B--2---:R-:W-:Y:S05]  /*115d0*/  @!P2 NANOSLEEP.SYNCS 0x989680 ;  /* 0x009896800000a95d */ /* 0x004fea0003900000 */
[----:B------:R-:W2:Y:S02]  /*115e0*/  @!P2 SYNCS.PHASECHK.TRANS64 P2, [R13+URZ+0x64400], R10 ;  /* 0x0644000a0d00a5a7 */ /* 0x000ea4000804007f */
[----:B--2---:R-:W-:Y:S05]  /*115f0*/  @!P2 BRA `(.L_x_27) ;  /* 0xfffffffc00eca947 */ /* 0x004fea000383ffff */
[----:B------:R-:W-:Y:S05]  /*11600*/  BRA `(.L_x_138) ;  /* 0xffffff3800747947 */ /* 0x000fea000383ffff */
.L_x_31:
[----:B-1----:R-:W-:-:S04]  /*11610*/  MOV R14, UR10 ;  /* 0x0000000a000e7c02 */ /* 0x002fc80008000f00 */
[----:B------:R1:W2:Y:S03]  /*11620*/  SYNCS.PHASECHK.TRANS64.TRYWAIT P2, [R14+URZ+0x64400], R11 ;  /* 0x0644000b0e0075a7 */ /* 0x0002a6000804017f */
[----:B--2---:R-:W-:Y:S05]  /*11630*/  @!P2 NANOSLEEP.SYNCS 0x989680 ;  /* 0x009896800000a95d */ /* 0x004fea0003900000 */
[----:B------:R-:W2:Y:S02]  /*11640*/  @!P2 SYNCS.PHASECHK.TRANS64 P2, [R14+URZ+0x64400], R11 ;  /* 0x0644000b0e00a5a7 */ /* 0x000ea4000804007f */
[----:B--2---:R-:W-:Y:S05]  /*11650*/  @!P2 BRA `(.L_x_31) ;  /* 0xfffffffc00eca947 */ /* 0x004fea000383ffff */
[----:B------:R-:W-:Y:S05]  /*11660*/  BRA `(.L_x_30) ;  /* 0xffffff6400f87947 */ /* 0x000fea000383ffff */
.L_x_39:
[----:B-1----:R-:W-:-:S04]  /*11670*/  MOV R13, UR5 ;  /* 0x00000005000d7c02 */ /* 0x002fc80008000f00 */
[----:B------:R1:W2:Y:S03]  /*11680*/  SYNCS.PHASECHK.TRANS64.TRYWAIT P2, [R13+URZ+0x64400], R10 ;  /* 0x0644000a0d0075a7 */ /* 0x0002a6000804017f */
[----:B--2---:R-:W-:Y:S05]  /*11690*/  @!P2 NANOSLEEP.SYNCS 0x989680 ;  /* 0x009896800000a95d */ /* 0x004fea0003900000 */
[----:B------:R-:W2:Y:S02]  /*116a0*/  @!P2 SYNCS.PHASECHK.TRANS64 P2, [R13+URZ+0x64400], R10 ;  /* 0x0644000a0d00a5a7 */ /* 0x000ea4000804007f */
[----:B--2---:R-:W-:Y:S05]  /*116b0*/  @!P2 BRA `(.L_x_39) ;  /* 0xfffffffc00eca947 */ /* 0x004fea000383ffff */
[----:B------:R-:W-:Y:S05]  /*116c0*/  BRA `(.L_x_139) ;  /* 0xffffff6c00647947 */ /* 0x000fea000383ffff */
.L_x_43:
[----:B-1----:R-:W-:-:S04]  /*116d0*/  MOV R16, UR10 ;  /* 0x0000000a00107c02 */ /* 0x002fc80008000f00 */
[----:B------:R1:W2:Y:S03]  /*116e0*/  SYNCS.PHASECHK.TRANS64.TRYWAIT P2, [R16+URZ+0x64400], R13 ;  /* 0x0644000d100075a7 */ /* 0x0002a6000804017f */
[----:B--2---:R-:W-:Y:S05]  /*116f0*/  @!P2 NANOSLEEP.SYNCS 0x989680 ;  /* 0x009896800000a95d */ /* 0x004fea0003900000 */
[----:B------:R-:W2:Y:S02]  /*11700*/  @!P2 SYNCS.PHASECHK.TRANS64 P2, [R16+URZ+0x64400], R13 ;  /* 0x0644000d1000a5a7 */ /* 0x000ea4000804007f */
[----:B--2---:R-:W-:Y:S05]  /*11710*/  @!P2 BRA `(.L_x_43) ;  /* 0xfffffffc00eca947 */ /* 0x004fea000383ffff */
[----:B------:R-:W-:Y:S05]  /*11720*/  BRA `(.L_x_42) ;  /* 0xffffffa400747947 */ /* 0x000fea000383ffff */
.L_x_63:
[----:B------:R-:W2:Y:S02]  /*11730*/  LDL R2, [R1+0x2c] ;  /* 0x00002c0001027983 */ /* 0x000ea40000100800 */
[----:B--2---:R-:W-:-:S13]  /*11740*/  R2UR UR4, R2 ;  /* 0x00000000020472ca */ /* 0x004fda00000e0000 */
[----:B-1----:R-:W-:-:S04]  /*11750*/  MOV R3, UR4 ;  /* 0x0000000400037c02 */ /* 0x002fc80008000f00 */
[----:B------:R1:W2:Y:S03]  /*11760*/  SYNCS.PHASECHK.TRANS64.TRYWAIT P1, [R3+URZ+0x8], R0 ;  /* 0x00000800030075a7 */ /* 0x0002a6000802017f */
[----:B--2---:R-:W-:Y:S05]  /*11770*/  @!P1 NANOSLEEP.SYNCS 0x989680 ;  /* 0x009896800000995d */ /* 0x004fea0003900000 */
[----:B------:R-:W2:Y:S02]  /*11780*/  @!P1 SYNCS.PHASECHK.TRANS64 P1, [R3+URZ+0x8], R0 ;  /* 0x00000800030095a7 */ /* 0x000ea4000802007f */
[----:B--2---:R-:W-:Y:S05]  /*11790*/  @!P1 BRA `(.L_x_63) ;  /* 0xfffffffc00e49947 */ /* 0x004fea000383ffff */
[----:B------:R-:W-:Y:S05]  /*117a0*/  BRA `(.L_x_140) ;  /* 0xffffffb400907947 */ /* 0x000fea000383ffff */
.L_x_90:
[----:B------:R-:W-:Y:S01]  /*117b0*/  BSSY B1, `(.L_x_141) ;  /* 0x0000006000017945 */ /* 0x000fe20003800000 */
[----:B------:R-:W-:-:S07]  /*117c0*/  MOV R15, 0xffffffff ;  /* 0xffffffff000f7802 */ /* 0x000fce0000000f00 */
[----:B------:R-:W-:Y:S05]  /*117d0*/  WARPSYNC.COLLECTIVE R15, `(.L_x_142) ;  /* 0x000000000f0c7348 */ /* 0x000fea0003c00000 */
[----:B------:R-:W-:Y:S02]  /*117e0*/  ELECT P6, UR62, PT ;  /* 0x00000000003e782f */ /* 0x000fe400038c0000 */
[----:B------:R-:W-:Y:S01]  /*117f0*/  MOV R14, UR62 ;  /* 0x0000003e000e7c02 */ /* 0x000fe20008000f00 */
[----:B------:R-:W-:Y:S10]  /*11800*/  ENDCOLLECTIVE ;  /* 0x000000000000791b */ /* 0x000ff40003800000 */
.L_x_142:
[----:B------:R-:W-:Y:S05]  /*11810*/  BSYNC B1 ;  /* 0x0000000000017941 */ /* 0x000fea0003800000 */
.L_x_141:
[----:B------:R-:W-:Y:S05]  /*11820*/  BRA `(.L_x_143) ;  /* 0xffffffe000187947 */ /* 0x000fea000383ffff */
.L_x_93:
[----:B-1----:R1:W2:Y:S02]  /*11830*/  SYNCS.PHASECHK.TRANS64.TRYWAIT P2, [R7+URZ+0x64460], R6 ;  /* 0x06446006070075a7 */ /* 0x0022a4000804017f */
[----:B--2---:R-:W-:Y:S05]  /*11840*/  @!P2 NANOSLEEP.SYNCS 0x989680 ;  /* 0x009896800000a95d */ /* 0x004fea0003900000 */
[----:B------:R-:W2:Y:S02]  /*11850*/  @!P2 SYNCS.PHASECHK.TRANS64 P2, [R7+URZ+0x64460], R6 ;  /* 0x064460060700a5a7 */ /* 0x000ea4000804007f */
[----:B--2---:R-:W-:Y:S05]  /*11860*/  @!P2 BRA `(.L_x_93) ;  /* 0xfffffffc00f0a947 */ /* 0x004fea000383ffff */
[----:B------:R-:W-:Y:S05]  /*11870*/  BRA `(.L_x_144) ;  /* 0xffffffe000387947 */ /* 0x000fea000383ffff */
.L_x_98:
[----:B-1----:R1:W2:Y:S02]  /*11880*/  SYNCS.PHASECHK.TRANS64.TRYWAIT P2, [R7+URZ+0x644b0], R4 ;  /* 0x0644b004070075a7 */ /* 0x0022a4000804017f */
[----:B--2---:R-:W-:Y:S05]  /*11890*/  @!P2 NANOSLEEP.SYNCS 0x989680 ;  /* 0x009896800000a95d */ /* 0x004fea0003900000 */
[----:B------:R-:W2:Y:S02]  /*118a0*/  @!P2 SYNCS.PHASECHK.TRANS64 P2, [R7+URZ+0x644b0], R4 ;  /* 0x0644b0040700a5a7 */ /* 0x000ea4000804007f */
[----:B--2---:R-:W-:Y:S05]  /*118b0*/  @!P2 BRA `(.L_x_98) ;  /* 0xfffffffc00f0a947 */ /* 0x004fea000383ffff */
[----:B------:R-:W-:Y:S05]  /*118c0*/  BRA `(.L_x_97) ;  /* 0xffffffe400047947 */ /* 0x000fea000383ffff */
.L_x_101:
[----:B-1----:R1:W2:Y:S02]  /*118d0*/  SYNCS.PHASECHK.TRANS64.TRYWAIT P2, [R4+URZ+0x64460], R9 ;  /* 0x06446009040075a7 */ /* 0x0022a4000804017f */
[----:B--2---:R-:W-:Y:S05]  /*118e0*/  @!P2 NANOSLEEP.SYNCS 0x989680 ;  /* 0x009896800000a95d */ /* 0x004fea0003900000 */
[----:B------:R-:W2:Y:S02]  /*118f0*/  @!P2 SYNCS.PHASECHK.TRANS64 P2, [R4+URZ+0x64460], R9 ;  /* 0x064460090400a5a7 */ /* 0x000ea4000804007f */
[----:B--2---:R-:W-:Y:S05]  /*11900*/  @!P2 BRA `(.L_x_101) ;  /* 0xfffffffc00f0a947 */ /* 0x004fea000383ffff */
[----:B------:R-:W-:Y:S05]  /*11910*/  BRA `(.L_x_145) ;  /* 0xffffffe400187947 */ /* 0x000fea000383ffff */
.L_x_106:
[----:B------:R-:W-:Y:S01]  /*11920*/  BSSY B1, `(.L_x_146) ;  /* 0x0000006000017945 */ /* 0x000fe20003800000 */
[----:B------:R-:W-:-:S07]  /*11930*/  MOV R15, 0xffffffff ;  /* 0xffffffff000f7802 */ /* 0x000fce0000000f00 */
[----:B------:R-:W-:Y:S05]  /*11940*/  WARPSYNC.COLLECTIVE R15, `(.L_x_147) ;  /* 0x000000000f0c7348 */ /* 0x000fea0003c00000 */
[----:B------:R-:W-:Y:S02]  /*11950*/  ELECT P6, UR62, PT ;  /* 0x00000000003e782f */ /* 0x000fe400038c0000 */
[----:B------:R-:W-:Y:S01]  /*11960*/  MOV R14, UR62 ;  /* 0x0000003e000e7c02 */ /* 0x000fe20008000f00 */
[----:B------:R-:W-:Y:S10]  /*11970*/  ENDCOLLECTIVE ;  /* 0x000000000000791b */ /* 0x000ff40003800000 */
.L_x_147:
[----:B------:R-:W-:Y:S05]  /*11980*/  BSYNC B1 ;  /* 0x0000000000017941 */ /* 0x000fea0003800000 */
.L_x_146:
[----:B------:R-:W-:Y:S05]  /*11990*/  BRA `(.L_x_148) ;  /* 0xffffffe800b07947 */ /* 0x000fea000383ffff */
.L_x_109:
[----:B-1----:R1:W2:Y:S02]  /*119a0*/  SYNCS.PHASECHK.TRANS64.TRYWAIT P4, [R8+URZ+0x64428], R7 ;  /* 0x06442807080075a7 */ /* 0x0022a4000808017f */
[----:B--2---:R-:W-:Y:S05]  /*119b0*/  @!P4 NANOSLEEP.SYNCS 0x989680 ;  /* 0x009896800000c95d */ /* 0x004fea0003900000 */
[----:B------:R-:W2:Y:S02]  /*119c0*/  @!P4 SYNCS.PHASECHK.TRANS64 P4, [R8+URZ+0x64428], R7 ;  /* 0x064428070800c5a7 */ /* 0x000ea4000808007f */
[----:B--2---:R-:W-:Y:S05]  /*119d0*/  @!P4 BRA `(.L_x_109) ;  /* 0xfffffffc00f0c947 */ /* 0x004fea000383ffff */
[----:B------:R-:W-:Y:S05]  /*119e0*/  BRA `(.L_x_149) ;  /* 0xffffffe800c47947 */ /* 0x000fea000383ffff */
.L_x_114:
[----:B-1----:R1:W2:Y:S02]  /*119f0*/  SYNCS.PHASECHK.TRANS64.TRYWAIT P4, [R5+URZ+0x644b0], R8 ;  /* 0x0644b008050075a7 */ /* 0x0022a4000808017f */
[----:B--2---:R-:W-:Y:S05]  /*11a00*/  @!P4 NANOSLEEP.SYNCS 0x989680 ;  /* 0x009896800000c95d */ /* 0x004fea0003900000 */
[----:B------:R-:W2:Y:S02]  /*11a10*/  @!P4 SYNCS.PHASECHK.TRANS64 P4, [R5+URZ+0x644b0], R8 ;  /* 0x0644b0080500c5a7 */ /* 0x000ea4000808007f */
[----:B--2---:R-:W-:Y:S05]  /*11a20*/  @!P4 BRA `(.L_x_114) ;  /* 0xfffffffc00f0c947 */ /* 0x004fea000383ffff */
[----:B------:R-:W-:Y:S05]  /*11a30*/  BRA `(.L_x_113) ;  /* 0xffffffec008c7947 */ /* 0x000fea000383ffff */
.L_x_117:
[----:B-1----:R1:W2:Y:S02]  /*11a40*/  SYNCS.PHASECHK.TRANS64.TRYWAIT P3, [R7+URZ+0x64428], R8 ;  /* 0x06442808070075a7 */ /* 0x0022a4000806017f */
[----:B--2---:R-:W-:Y:S05]  /*11a50*/  @!P3 NANOSLEEP.SYNCS 0x989680 ;  /* 0x009896800000b95d */ /* 0x004fea0003900000 */
[----:B------:R-:W2:Y:S02]  /*11a60*/  @!P3 SYNCS.PHASECHK.TRANS64 P3, [R7+URZ+0x64428], R8 ;  /* 0x064428080700b5a7 */ /* 0x000ea4000806007f */
[----:B--2---:R-:W-:Y:S05]  /*11a70*/  @!P3 BRA `(.L_x_117) ;  /* 0xfffffffc00f0b947 */ /* 0x004fea000383ffff */
[----:B------:R-:W-:Y:S05]  /*11a80*/  BRA `(.L_x_150) ;  /* 0xffffffec00a47947 */ /* 0x000fea000383ffff */
.L_x_124:
[----:B-1----:R1:W2:Y:S02]  /*11a90*/  SYNCS.PHASECHK.TRANS64.TRYWAIT P3, [R7+URZ+0x64428], R8 ;  /* 0x06442808070075a7 */ /* 0x0022a4000806017f */
[----:B--2---:R-:W-:Y:S05]  /*11aa0*/  @!P3 NANOSLEEP.SYNCS 0x989680 ;  /* 0x009896800000b95d */ /* 0x004fea0003900000 */
[----:B------:R-:W2:Y:S02]  /*11ab0*/  @!P3 SYNCS.PHASECHK.TRANS64 P3, [R7+URZ+0x64428], R8 ;  /* 0x064428080700b5a7 */ /* 0x000ea4000806007f */
[----:B--2---:R-:W-:Y:S05]  /*11ac0*/  @!P3 BRA `(.L_x_124) ;  /* 0xfffffffc00f0b947 */ /* 0x004fea000383ffff */
[----:B------:R-:W-:Y:S05]  /*11ad0*/  BRA `(.L_x_151) ;  /* 0xfffffff0007c7947 */ /* 0x000fea000383ffff */
.L_x_129:
[----:B-1----:R1:W2:Y:S02]  /*11ae0*/  SYNCS.PHASECHK.TRANS64.TRYWAIT P3, [R7+URZ+0x64428], R8 ;  /* 0x06442808070075a7 */ /* 0x0022a4000806017f */
[----:B--2---:R-:W-:Y:S05]  /*11af0*/  @!P3 NANOSLEEP.SYNCS 0x989680 ;  /* 0x009896800000b95d */ /* 0x004fea0003900000 */
[----:B------:R-:W2:Y:S02]  /*11b00*/  @!P3 SYNCS.PHASECHK.TRANS64 P3, [R7+URZ+0x64428], R8 ;  /* 0x064428080700b5a7 */ /* 0x000ea4000806007f */
[----:B--2---:R-:W-:Y:S05]  /*11b10*/  @!P3 BRA `(.L_x_129) ;  /* 0xfffffffc00f0b947 */ /* 0x004fea000383ffff */
[----:B------:R-:W-:Y:S05]  /*11b20*/  BRA `(.L_x_152) ;  /* 0xfffffff400487947 */ /* 0x000fea000383ffff */
        .weak           $__internal_0_$__cuda_sm20_rcp_rn_f32_slowpath
        .type           $__internal_0_$__cuda_sm20_rcp_rn_f32_slowpath,@function
        .size           $__internal_0_$__cuda_sm20_rcp_rn_f32_slowpath,(.L_x_158 - $__internal_0_$__cuda_sm20_rcp_rn_f32_slowpath)
$__internal_0_$__cuda_sm20_rcp_rn_f32_slowpath:
[----:B------:R-:W-:Y:S01]  /*11b30*/  SHF.L.U32 R2, R0, 0x1, RZ ;  /* 0x0000000100027819 */ /* 0x000fe200000006ff */
[----:B------:R-:W-:Y:S03]  /*11b40*/  BSSY B2, `(.L_x_153) ;  /* 0x0000030000027945 */ /* 0x000fe60003800000 */
[----:B------:R-:W-:-:S04]  /*11b50*/  SHF.R.U32.HI R11, RZ, 0x18, R2 ;  /* 0x00000018ff0b7819 */ /* 0x000fc80000011602 */
[----:B------:R-:W-:-:S13]  /*11b60*/  ISETP.NE.U32.AND P0, PT, R11, RZ, PT ;  /* 0x000000ff0b00720c */ /* 0x000fda0003f05070 */
[----:B------:R-:W-:Y:S05]  /*11b70*/  @P0 BRA `(.L_x_154) ;  /* 0x0000000000280947 */ /* 0x000fea0003800000 */
[----:B------:R-:W-:-:S05]  /*11b80*/  IMAD.SHL.U32 R2, R0, 0x2, RZ ;  /* 0x0000000200027824 */ /* 0x000fca00078e00ff */
[----:B------:R-:W-:-:S13]  /*11b90*/  ISETP.NE.AND P0, PT, R2, RZ, PT ;  /* 0x000000ff0200720c */ /* 0x000fda0003f05270 */
[----:B------:R-:W-:Y:S01]  /*11ba0*/  @P0 FFMA R9, R0, 1.84467440737095516160e+19, RZ ;  /* 0x5f80000000090823 */ /* 0x000fe200000000ff */
[----:B------:R-:W-:Y:S08]  /*11bb0*/  @!P0 MUFU.RCP R3, R0 ;  /* 0x0000000000038308 */ /* 0x000ff00000001000 */
[----:B------:R-:W1:Y:S02]  /*11bc0*/  @P0 MUFU.RCP R2, R9 ;  /* 0x0000000900020308 */ /* 0x000e640000001000 */
[----:B-1----:R-:W-:-:S04]  /*11bd0*/  @P0 FFMA R11, R9, R2, -1 ;  /* 0xbf800000090b0423 */ /* 0x002fc80000000002 */
[----:B------:R-:W-:-:S04]  /*11be0*/  @P0 FADD.FTZ R11, -R11, -RZ ;  /* 0x800000ff0b0b0221 */ /* 0x000fc80000010100 */
[----:B------:R-:W-:-:S04]  /*11bf0*/  @P0 FFMA R2, R2, R11, R2 ;  /* 0x0000000b02020223 */ /* 0x000fc80000000002 */
[----:B------:R-:W-:Y:S01]  /*11c00*/  @P0 FFMA R3, R2, 1.84467440737095516160e+19, RZ ;  /* 0x5f80000002030823 */ /* 0x000fe200000000ff */
[----:B------:R-:W-:Y:S06]  /*11c10*/  BRA `(.L_x_155) ;  /* 0x0000000000887947 */ /* 0x000fec0003800000 */
.L_x_154:
[----:B------:R-:W-:-:S04]  /*11c20*/  IADD3 R15, R11, -0xfd, RZ ;  /* 0xffffff030b0f7810 */ /* 0x000fc80007ffe0ff */
[----:B------:R-:W-:-:S13]  /*11c30*/  ISETP.GT.U32.AND P0, PT, R15, 0x1, PT ;  /* 0x000000010f00780c */ /* 0x000fda0003f04070 */
[----:B------:R-:W-:Y:S05]  /*11c40*/  @P0 BRA `(.L_x_156) ;  /* 0x0000000000780947 */ /* 0x000fea0003800000 */
[----:B------:R-:W-:Y:S02]  /*11c50*/  LOP3.LUT R2, R0, 0x7fffff, RZ, 0xc0, !PT ;  /* 0x007fffff00027812 */ /* 0x000fe400078ec0ff */
[----:B------:R-:W-:Y:S02]  /*11c60*/  MOV R14, 0x3 ;  /* 0x00000003000e7802 */ /* 0x000fe40000000f00 */
[----:B------:R-:W-:Y:S02]  /*11c70*/  LOP3.LUT R2, R2, 0x3f800000, RZ, 0xfc, !PT ;  /* 0x3f80000002027812 */ /* 0x000fe400078efcff */
[----:B------:R-:W-:Y:S02]  /*11c80*/  SHF.L.U32 R14, R14, R15, RZ ;  /* 0x0000000f0e0e7219 */ /* 0x000fe400000006ff */
[----:B------:R-:W1:Y:S02]  /*11c90*/  MUFU.RCP R3, R2 ;  /* 0x0000000200037308 */ /* 0x000e640000001000 */
[----:B-1----:R-:W-:-:S04]  /*11ca0*/  FFMA R9, R2, R3, -1 ;  /* 0xbf80000002097423 */ /* 0x002fc80000000003 */
[----:B------:R-:W-:-:S04]  /*11cb0*/  FADD.FTZ R12, -R9, -RZ ;  /* 0x800000ff090c7221 */ /* 0x000fc80000010100 */
[CCC-:B------:R-:W-:Y:S01]  /*11cc0*/  FFMA.RM R9, R3.reuse, R12.reuse, R3.reuse ;  /* 0x0000000c03097223 */ /* 0x1c0fe20000004003 */
[----:B------:R-:W-:-:S04]  /*11cd0*/  FFMA.RP R12, R3, R12, R3 ;  /* 0x0000000c030c7223 */ /* 0x000fc80000008003 */
[C---:B------:R-:W-:Y:S02]  /*11ce0*/  LOP3.LUT R3, R9.reuse, 0x7fffff, RZ, 0xc0, !PT ;  /* 0x007fffff09037812 */ /* 0x040fe400078ec0ff */
[----:B------:R-:W-:Y:S02]  /*11cf0*/  FSETP.NEU.FTZ.AND P0, PT, R9, R12, PT ;  /* 0x0000000c0900720b */ /* 0x000fe40003f1d000 */
[----:B------:R-:W-:Y:S02]  /*11d00*/  LOP3.LUT R3, R3, 0x800000, RZ, 0xfc, !PT ;  /* 0x0080000003037812 */ /* 0x000fe400078efcff */
[----:B------:R-:W-:Y:S02]  /*11d10*/  SEL R9, RZ, 0xffffffff, !P0 ;  /* 0xffffffffff097807 */ /* 0x000fe40004000000 */
[----:B------:R-:W-:Y:S02]  /*11d20*/  LOP3.LUT R14, R14, R3, RZ, 0xc0, !PT ;  /* 0x000000030e0e7212 */ /* 0x000fe400078ec0ff */
[----:B------:R-:W-:-:S02]  /*11d30*/  IADD3 R2, -R9, RZ, RZ ;  /* 0x000000ff09027210 */ /* 0x000fc40007ffe1ff */
[-C--:B------:R-:W-:Y:S02]  /*11d40*/  SHF.R.U32.HI R14, RZ, R15.reuse, R14 ;  /* 0x0000000fff0e7219 */ /* 0x080fe4000001160e */
[----:B------:R-:W-:Y:S02]  /*11d50*/  LOP3.LUT P1, RZ, R2, R15, R3, 0xf8, !PT ;  /* 0x0000000f02ff7212 */ /* 0x000fe4000782f803 */
[C---:B------:R-:W-:Y:S02]  /*11d60*/  LOP3.LUT P0, RZ, R14.reuse, 0x1, RZ, 0xc0, !PT ;  /* 0x000000010eff7812 */ /* 0x040fe4000780c0ff */
[----:B------:R-:W-:-:S04]  /*11d70*/  LOP3.LUT P2, RZ, R14, 0x2, RZ, 0xc0, !PT ;  /* 0x000000020eff7812 */ /* 0x000fc8000784c0ff */
[----:B------:R-:W-:Y:S02]  /*11d80*/  PLOP3.LUT P0, PT, P0, P1, P2, 0xe0, 0x0 ;  /* 0x000000000000781c */ /* 0x000fe40000703c20 */
[----:B------:R-:W-:Y:S02]  /*11d90*/  LOP3.LUT P1, RZ, R0, 0x7fffff, RZ, 0xc0, !PT ;  /* 0x007fffff00ff7812 */ /* 0x000fe4000782c0ff */
[----:B------:R-:W-:-:S04]  /*11da0*/  SEL R2, RZ, 0x1, !P0 ;  /* 0x00000001ff027807 */ /* 0x000fc80004000000 */
[----:B------:R-:W-:-:S04]  /*11db0*/  IADD3 R2, -R2, RZ, RZ ;  /* 0x000000ff02027210 */ /* 0x000fc80007ffe1ff */
[----:B------:R-:W-:Y:S02]  /*11dc0*/  ISETP.GE.AND P0, PT, R2, RZ, PT ;  /* 0x000000ff0200720c */ /* 0x000fe40003f06270 */
[----:B------:R-:W-:-:S04]  /*11dd0*/  IADD3 R2, R11, -0xfc, RZ ;  /* 0xffffff040b027810 */ /* 0x000fc80007ffe0ff */
[----:B------:R-:W-:-:S07]  /*11de0*/  SHF.R.U32.HI R3, RZ, R2, R3 ;  /* 0x00000002ff037219 */ /* 0x000fce0000011603 */
[----:B------:R-:W-:-:S04]  /*11df0*/  @!P0 IADD3 R3, R3, 0x1, RZ ;  /* 0x0000000103038810 */ /* 0x000fc80007ffe0ff */
[----:B------:R-:W-:-:S04]  /*11e00*/  @!P1 SHF.L.U32 R3, R3, 0x1, RZ ;  /* 0x0000000103039819 */ /* 0x000fc800000006ff */
[----:B------:R-:W-:Y:S01]  /*11e10*/  LOP3.LUT R3, R3, 0x80000000, R0, 0xf8, !PT ;  /* 0x8000000003037812 */ /* 0x000fe200078ef800 */
[----:B------:R-:W-:Y:S06]  /*11e20*/  BRA `(.L_x_155) ;  /* 0x0000000000047947 */ /* 0x000fec0003800000 */
.L_x_156:
[----:B------:R1:W2:Y:S02]  /*11e30*/  MUFU.RCP R3, R0 ;  /* 0x0000000000037308 */ /* 0x0002a40000001000 */
.L_x_155:
[----:B------:R-:W-:Y:S05]  /*11e40*/  BSYNC B2 ;  /* 0x0000000000027941 */ /* 0x000fea0003800000 */
.L_x_153:
[----:B--2---:R-:W-:Y:S02]  /*11e50*/  MOV R9, R3 ;  /* 0x0000000300097202 */ /* 0x004fe40000000f00 */
[----:B------:R-:W-:Y:S02]  /*11e60*/  MOV R2, R8 ;  /* 0x0000000800027202 */ /* 0x000fe40000000f00 */
[----:B------:R-:W-:-:S04]  /*11e70*/  MOV R3, 0x0 ;  /* 0x0000000000037802 */ /* 0x000fc80000000f00 */
[----:B-1----:R-:W-:Y:S05]  /*11e80*/  RET.REL.NODEC R2 `(_ZN7cutlass13device_kernelINS_4fmha6kernel28FmhaKernelTmaWarpSpecializedINS1_10collective30FmhaMainloopTmaWarpSpecializedINS_6half_tEffN4cute5tupleIJNS7_1CILi128EEESA_NS9_ILi256EEEEEENS8_IJiNS9_ILi1EEENS8_IJiiEEEEEESF_SF_NS4_12CausalFusionEJNS2_6OptionILNS2_3TagE0ENS9_ILb1EEEEENSH_ILSI_2ESJ_EEEEENS4_15FmhaFwdEpilogueIS6_fNS8_IJNS9_ILi64EEESB_SA_EEEEENS2_23PersistentTileSchedulerEJSK_SL_EEEEEvNT_6ParamsE) ;  /* 0xfffffee0025c7950 */ /* 0x002fea0003c3ffff */
.L_x_157:
[----:B------:R-:W-:-:S00]  /*11e90*/  BRA `(.L_x_157) ;  /* 0xfffffffc00fc7947 */ /* 0x000fc0000383ffff */
[----:B------:R-:W-:-:S00]  /*11ea0*/  NOP ;  /* 0x0000000000007918 */ /* 0x000fc00000000000 */
        /* <DEDUP_REMOVED lines=13> */
.L_x_158:


//--------------------- .nv.global.init           --------------------------
	.section	.nv.global.init,"aw",@progbits
.nv.global.init:
	.type		$str$24,@object
	.size		$str$24,($str$25 - $str$24)
$str$24:
        /*0000*/ 	.byte	0x28, 0x61, 0x64, 0x64, 0x72, 0x65, 0x73, 0x73, 0x20, 0x26, 0x20, 0x6d, 0x61, 0x73, 0x6b, 0x29
        /*0010*/ 	.byte	0x20, 0x3d, 0x3d, 0x20, 0x30, 0x00
	.type		$str$25,@object
	.size		$str$25,(__unnamed_1 - $str$25)
$str$25:
        /*0016*/ 	.byte	0x2f, 0x74, 0x6d, 0x70, 0x2f, 0x63, 0x75, 0x74, 0x6c, 0x61, 0x73, 0x73, 0x5f, 0x73, 0x77, 0x65
        /*0026*/ 	.byte	0x65, 0x70, 0x5f, 0x73, 0x72, 0x63, 0x2f, 0x69, 0x6e, 0x63, 0x6c, 0x75, 0x64, 0x65, 0x2f, 0x63
        /*0036*/ 	.byte	0x75, 0x74, 0x65, 0x2f, 0x70, 0x6f, 0x69, 0x6e, 0x74, 0x65, 0x72, 0x5f, 0x66, 0x6c, 0x61, 0x67
        /*0046*/ 	.byte	0x67, 0x65, 0x64, 0x2e, 0x68, 0x70, 0x70, 0x00
	.type		__unnamed_1,@object
	.size		__unnamed_1,(__unnamed_2 - __unnamed_1)
__unnamed_1:
        /* <DEDUP_REMOVED lines=28> */
        /*020e*/ 	.byte	0x3e, 0x3e, 0x3e, 0x3e, 0x3e, 0x5d, 0x00
	.type		__unnamed_2,@object
	.size		__unnamed_2,(.L_1 - __unnamed_2)
__unnamed_2:
        /* <DEDUP_REMOVED lines=29> */
.L_1:


//--------------------- .nv.shared._ZN7cutlass13device_kernelINS_4fmha6kernel28FmhaKernelTmaWarpSpecializedINS1_10collective30FmhaMainloopTmaWarpSpecializedINS_6half_tEffN4cute5tupleIJNS7_1CILi128EEESA_NS9_ILi256EEEEEENS8_IJiNS9_ILi1EEENS8_IJiiEEEEEESF_SF_NS4_12CausalFusionEJNS2_6OptionILNS2_3TagE0ENS9_ILb1EEEEENSH_ILSI_2ESJ_EEEEENS4_15FmhaFwdEpilogueIS6_fNS8_IJNS9_ILi64EEESB_SA_EEEEENS2_23PersistentTileSchedulerEJSK_SL_EEEEEvNT_6ParamsE --------------------------
	.section	.nv.shared._ZN7cutlass13device_kernelINS_4fmha6kernel28FmhaKernelTmaWarpSpecializedINS1_10collective30FmhaMainloopTmaWarpSpecializedINS_6half_tEffN4cute5tupleIJNS7_1CILi128EEESA_NS9_ILi256EEEEEENS8_IJiNS9_ILi1EEENS8_IJiiEEEEEESF_SF_NS4_12CausalFusionEJNS2_6OptionILNS2_3TagE0ENS9_ILb1EEEEENSH_ILSI_2ESJ_EEEEENS4_15FmhaFwdEpilogueIS6_fNS8_IJNS9_ILi64EEESB_SA_EEEEENS2_23PersistentTileSchedulerEJSK_SL_EEEEEvNT_6ParamsE,"aw",@nobits
	.sectionflags	@""
	.align	16
	.zero		1024


//--------------------- .nv.shared.reserved.0     --------------------------
	.section	.nv.shared.reserved.0,"aw",@nobits
	.weak		__nv_reservedSMEM_offset_0_alias
	.size		__nv_reservedSMEM_offset_0_alias, 0, 0
	.other		__nv_reservedSMEM_offset_0_alias,@"STO_CUDA_RESERVED_SHARED STV_DEFAULT"
__nv_reservedSMEM_offset_0_alias:
	.zero		0


//--------------------- .nv.global                --------------------------
	.section	.nv.global,"aw",@nobits
.nv.global:
	.type		_ZN39_INTERNAL_cc1d024e_4_k_cu_65eb1734_34644cute1_E,@object
	.size		_ZN39_INTERNAL_cc1d024e_4_k_cu_65eb1734_34644cute1_E,(_ZN39_INTERNAL_cc1d024e_4_k_cu_65eb1734_34644cuda3std3__45__cpo6cbeginE - _ZN39_INTERNAL_cc1d024e_4_k_cu_65eb1734_34644cute1_E)
_ZN39_INTERNAL_cc1d024e_4_k_cu_65eb1734_34644cute1_E:
	.zero		1
	.type		_ZN39_INTERNAL_cc1d024e_4_k_cu_65eb1734_34644cuda3std3__45__cpo6cbeginE,@object
	.size		_ZN39_INTERNAL_cc1d024e_4_k_cu_65eb1734_34644cuda3std3__45__cpo6cbeginE,(_ZN39_INTERNAL_cc1d024e_4_k_cu_65eb1734_34644cuda3std3__48in_placeE - _ZN39_INTERNAL_cc1d024e_4_k_cu_65eb1734_34644cuda3std3__45__cpo6cbeginE)
_ZN39_INTERNAL_cc1d024e_4_k_cu_65eb1734_34644cuda3std3__45__cpo6cbeginE:
	.zero		1
	.type		_ZN39_INTERNAL_cc1d024e_4_k_cu_65eb1734_34644cuda3std3__48in_placeE,@object
	.size		_ZN39_INTERNAL_cc1d024e_4_k_cu_65eb1734_34644cuda3std3__48in_placeE,(_ZN39_INTERNAL_cc1d024e_4_k_cu_65eb1734_34644cuda3std6ranges3__45__cpo9iter_moveE - _ZN39_INTERNAL_cc1d024e_4_k_cu_65eb1734_34644cuda3std3__48in_placeE)
_ZN39_INTERNAL_cc1d024e_4_k_cu_65eb1734_34644cuda3std3__48in_placeE:
	.zero		1
	.type		_ZN39_INTERNAL_cc1d024e_4_k_cu_65eb1734_34644cuda3std6ranges3__45__cpo9iter_moveE,@object
	.size		_ZN39_INTERNAL_cc1d024e_4_k_cu_65eb1734_34644cuda3std6ranges3__45__cpo9iter_moveE,(_ZN39_INTERNAL_cc1d024e_4_k_cu_65eb1734_34644cuda3std3__45__cpo5beginE - _ZN39_INTERNAL_cc1d024e_4_k_cu_65eb1734_34644cuda3std6ranges3__45__cpo9iter_moveE)
_ZN39_INTERNAL_cc1d024e_4_k_cu_65eb1734_34644cuda3std6ranges3__45__cpo9iter_moveE:
	.zero		1
	.type		_ZN39_INTERNAL_cc1d024e_4_k_cu_65eb1734_34644cuda3std3__45__cpo5beginE,@object
	.size		_ZN39_INTERNAL_cc1d024e_4_k_cu_65eb1734_34644cuda3std3__45__cpo5beginE,(_ZN39_INTERNAL_cc1d024e_4_k_cu_65eb1734_34644cuda3std3__441_GLOBAL__N__cc1d024e_4_k_cu_65eb1734_34646ignoreE - _ZN39_INTERNAL_cc1d024e_4_k_cu_65eb1734_34644cuda3std3__45__cpo5beginE)
_ZN39_INTERNAL_cc1d024e_4_k_cu_65eb1734_34644cuda3std3__45__cpo5beginE:
	.zero		1
	.type		_ZN39_INTERNAL_cc1d024e_4_k_cu_65eb1734_34644cuda3std3__441_GLOBAL__N__cc1d024e_4_k_cu_65eb1734_34646ignoreE,@object
	.size		_ZN39_INTERNAL_cc1d024e_4_k_cu_65eb1734_34644cuda3std3__441_GLOBAL__N__cc1d024e_4_k_cu_65eb1734_34646ignoreE,(_ZN39_INTERNAL_cc1d024e_4_k_cu_65eb1734_34644cute7productE - _ZN39_INTERNAL_cc1d024e_4_k_cu_65eb1734_34644cuda3std3__441_GLOBAL__N__cc1d024e_4_k_cu_65eb1734_34646ignoreE)
_ZN39_INTERNAL_cc1d024e_4_k_cu_65eb1734_34644cuda3std3__441_GLOBAL__N__cc1d024e_4_k_cu_65eb1734_34646ignoreE:
	.zero		1
	.type		_ZN39_INTERNAL_cc1d024e_4_k_cu_65eb1734_34644cute7productE,@object
	.size		_ZN39_INTERNAL_cc1d024e_4_k_cu_65eb1734_34644cute7productE,(_ZN39_INTERNAL_cc1d024e_4_k_cu_65eb1734_34644cuda3std3__45__cpo3endE - _ZN39_INTERNAL_cc1d024e_4_k_cu_65eb1734_34644cute7productE)
_ZN39_INTERNAL_cc1d024e_4_k_cu_65eb1734_34644cute7productE:
	.zero		1
	.type		_ZN39_INTERNAL_cc1d024e_4_k_cu_65eb1734_34644cuda3std3__45__cpo3endE,@object
	.size		_ZN39_INTERNAL_cc1d024e_4_k_cu_65eb1734_34644cuda3std3__45__cpo3endE,(_ZN39_INTERNAL_cc1d024e_4_k_cu_65eb1734_34644cuda3std3__419piecewise_constructE - _ZN39_INTERNAL_cc1d024e_4_k_cu_65eb1734_34644cuda3std3__45__cpo3endE)
_ZN39_INTERNAL_cc1d024e_4_k_cu_65eb1734_34644cuda3std3__45__cpo3endE:
	.zero		1
	.type		_ZN39_INTERNAL_cc1d024e_4_k_cu_65eb1734_34644cuda3std3__419piecewise_constructE,@object
	.size		_ZN39_INTERNAL_cc1d024e_4_k_cu_65eb1734_34644cuda3std3__419piecewise_constructE,(_ZN39_INTERNAL_cc1d024e_4_k_cu_65eb1734_34644cuda3std3__45__cpo4cendE - _ZN39_INTERNAL_cc1d024e_4_k_cu_65eb1734_34644cuda3std3__419piecewise_constructE)
_ZN39_INTERNAL_cc1d024e_4_k_cu_65eb1734_34644cuda3std3__419piecewise_constructE:
	.zero		1
	.type		_ZN39_INTERNAL_cc1d024e_4_k_cu_65eb1734_34644cuda3std3__45__cpo4cendE,@object
	.size		_ZN39_INTERNAL_cc1d024e_4_k_cu_65eb1734_34644cuda3std3__45__cpo4cendE,(_ZN39_INTERNAL_cc1d024e_4_k_cu_65eb1734_34644cuda3std6ranges3__45__cpo4swapE - _ZN39_INTERNAL_cc1d024e_4_k_cu_65eb1734_34644cuda3std3__45__cpo4cendE)
_ZN39_INTERNAL_cc1d024e_4_k_cu_65eb1734_34644cuda3std3__45__cpo4cendE:
	.zero		1
	.type		_ZN39_INTERNAL_cc1d024e_4_k_cu_65eb1734_34644cuda3std6ranges3__45__cpo4swapE,@object
	.size		_ZN39_INTERNAL_cc1d024e_4_k_cu_65eb1734_34644cuda3std6ranges3__45__cpo4swapE,(.L_9 - _ZN39_INTERNAL_cc1d024e_4_k_cu_65eb1734_34644cuda3std6ranges3__45__cpo4swapE)
_ZN39_INTERNAL_cc1d024e_4_k_cu_65eb1734_34644cuda3std6ranges3__45__cpo4swapE:
	.zero		1
.L_9:


//--------------------- .nv.constant0._ZN7cutlass13device_kernelINS_4fmha6kernel28FmhaKernelTmaWarpSpecializedINS1_10collective30FmhaMainloopTmaWarpSpecializedINS_6half_tEffN4cute5tupleIJNS7_1CILi128EEESA_NS9_ILi256EEEEEENS8_IJiNS9_ILi1EEENS8_IJiiEEEEEESF_SF_NS4_12CausalFusionEJNS2_6OptionILNS2_3TagE0ENS9_ILb1EEEEENSH_ILSI_2ESJ_EEEEENS4_15FmhaFwdEpilogueIS6_fNS8_IJNS9_ILi64EEESB_SA_EEEEENS2_23PersistentTileSchedulerEJSK_SL_EEEEEvNT_6ParamsE --------------------------
	.section	.nv.constant0._ZN7cutlass13device_kernelINS_4fmha6kernel28FmhaKernelTmaWarpSpecializedINS1_10collective30FmhaMainloopTmaWarpSpecializedINS_6half_tEffN4cute5tupleIJNS7_1CILi128EEESA_NS9_ILi256EEEEEENS8_IJiNS9_ILi1EEENS8_IJiiEEEEEESF_SF_NS4_12CausalFusionEJNS2_6OptionILNS2_3TagE0ENS9_ILb1EEEEENSH_ILSI_2ESJ_EEEEENS4_15FmhaFwdEpilogueIS6_fNS8_IJNS9_ILi64EEESB_SA_EEEEENS2_23PersistentTileSchedulerEJSK_SL_EEEEEvNT_6ParamsE,"a",@progbits
	.sectionflags	@""
	.align	4
.nv.constant0._ZN7cutlass13device_kernelINS_4fmha6kernel28FmhaKernelTmaWarpSpecializedINS1_10collective30FmhaMainloopTmaWarpSpecializedINS_6half_tEffN4cute5tupleIJNS7_1CILi128EEESA_NS9_ILi256EEEEEENS8_IJiNS9_ILi1EEENS8_IJiiEEEEEESF_SF_NS4_12CausalFusionEJNS2_6OptionILNS2_3TagE0ENS9_ILb1EEEEENSH_ILSI_2ESJ_EEEEENS4_15FmhaFwdEpilogueIS6_fNS8_IJNS9_ILi64EEESB_SA_EEEEENS2_23PersistentTileSchedulerEJSK_SL_EEEEEvNT_6ParamsE:
	.zero		2688


//--------------------- SYMBOLS --------------------------

	.type		.nv.reservedSmem.offset0,@object
	.size		.nv.reservedSmem.offset0,0x4
	.type		__assertfail,@function
